def matmul_kernel(
    a_ptr,
    b_ptr,
    c_ptr,
    M,
    N,
    K,
    stride_am,
    stride_ak,
    stride_bk,
    stride_bn,
    stride_cm,
    stride_cn,
    BLOCK_M: tl.constexpr,
    BLOCK_N: tl.constexpr,
    BLOCK_K: tl.constexpr,
    GROUP_M: tl.constexpr,
):
    pid = tl.program_id(axis=0)
    num_pid_m = tl.cdiv(M, BLOCK_M)
    num_pid_n = tl.cdiv(N, BLOCK_N)
    num_pid_in_group = GROUP_M * num_pid_n
    group_id = pid // num_pid_in_group
    first_pid_m = group_id * GROUP_M
    group_size_m = min(num_pid_m - first_pid_m, GROUP_M)
    pid_m = first_pid_m + ((pid % num_pid_in_group) % group_size_m)
    pid_n = (pid % num_pid_in_group) // group_size_m

    offs_am = (pid_m * BLOCK_M + tl.arange(0, BLOCK_M)) % M
    offs_bn = (pid_n * BLOCK_N + tl.arange(0, BLOCK_N)) % N
    offs_k = tl.arange(0, BLOCK_K)
    a_ptrs = a_ptr + offs_am[:, None] * stride_am + offs_k[None, :] * stride_ak
    b_ptrs = b_ptr + offs_k[:, None] * stride_bk + offs_bn[None, :] * stride_bn

    acc = tl.zeros((BLOCK_M, BLOCK_N), dtype=tl.float32)
    for kk in range(0, tl.cdiv(K, BLOCK_K)):
        a = tl.load(a_ptrs, mask=offs_k[None, :] < K - kk * BLOCK_K, other=0.0)
        b = tl.load(b_ptrs, mask=offs_k[:, None] < K - kk * BLOCK_K, other=0.0)
        acc = tl.dot(a, b, acc)
        a_ptrs += BLOCK_K * stride_ak
        b_ptrs += BLOCK_K * stride_bk

    c = acc.to(c_ptr.dtype.element_ty)
    offs_cm = pid_m * BLOCK_M + tl.arange(0, BLOCK_M)
    offs_cn = pid_n * BLOCK_N + tl.arange(0, BLOCK_N)
    c_ptrs = c_ptr + offs_cm[:, None] * stride_cm + offs_cn[None, :] * stride_cn
    mask = (offs_cm[:, None] < M) & (offs_cn[None, :] < N)
    tl.store(c_ptrs, c, mask=mask)

# config = {"BLOCK_K": 64, "BLOCK_M": 256, "BLOCK_N": 64, "GROUP_M": 4, "arch": "sm_80", "dtype": "bf16", "num_ctas": 1, "num_stages": 3, "num_warps": 4}
# arch = sm_80


// ===== COMPILED SASS (sm_80) =====

	.target	sm_80

	.elftype	@"ET_EXEC"


//--------------------- .note.nv.tkinfo           --------------------------
	.section	.note.nv.tkinfo,"",@"SHT_NOTE"
	.sectionflags	@"SHF_NOTE_NV_TKINFO"
	.tkinfo
        /*0018*/ 	.word	0x00000002
        /*0030*/ 	.string	""
        /*0030*/ 	.string	"ptxas"
        /*0030*/ 	.string	"Cuda compilation tools, release 13.0, V13.0.88"
        /*0030*/ 	.string	"Build cuda_13.0.r13.0/compiler.36424714_0"
        /*0030*/ 	.string	"-v  -suppress-debug-info  -lineinfo  -arch sm_80 "



//--------------------- .note.nv.cuinfo           --------------------------
	.section	.note.nv.cuinfo,"",@"SHT_NOTE"
	.sectionflags	@"SHF_NOTE_NV_CUINFO"
        /*0018*/ 	.short	0x0002
        /*001a*/ 	.short	0x0050
        /*001c*/ 	.short	0x0082
	.zero		2


//--------------------- .nv.info                  --------------------------
	.section	.nv.info,"",@"SHT_CUDA_INFO"
	.align	4


	//----- nvinfo : EIATTR_REGCOUNT
	.align		4
        /*0000*/ 	.byte	0x04, 0x2f
        /*0002*/ 	.short	(.L_1 - .L_0)
	.align		4
.L_0:
        /*0004*/ 	.word	index@(matmul_kernel)
        /*0008*/ 	.word	0x00000020


	//----- nvinfo : EIATTR_FRAME_SIZE
	.align		4
.L_1:
        /*000c*/ 	.byte	0x04, 0x11
        /*000e*/ 	.short	(.L_3 - .L_2)
	.align		4
.L_2:
        /*0010*/ 	.word	index@(matmul_kernel)
        /*0014*/ 	.word	0x00001480


	//----- nvinfo : EIATTR_MIN_STACK_SIZE
	.align		4
.L_3:
        /*0018*/ 	.byte	0x04, 0x12
        /*001a*/ 	.short	(.L_5 - .L_4)
	.align		4
.L_4:
        /*001c*/ 	.word	index@(matmul_kernel)
        /*0020*/ 	.word	0x00001480
.L_5:


//--------------------- .nv.info.matmul_kernel    --------------------------
	.section	.nv.info.matmul_kernel,"",@"SHT_CUDA_INFO"
	.sectionflags	@""
	.align	4


	//----- nvinfo : EIATTR_CUDA_API_VERSION
	.align		4
        /*0000*/ 	.byte	0x04, 0x37
        /*0002*/ 	.short	(.L_7 - .L_6)
.L_6:
        /*0004*/ 	.word	0x00000082


	//----- nvinfo : EIATTR_SW2861232_WAR
	.align		4
.L_7:
        /*0008*/ 	.byte	0x01, 0x35
	.zero		2


	//----- nvinfo : EIATTR_PARAM_CBANK
	.align		4
        /*000c*/ 	.byte	0x04, 0x0a
        /*000e*/ 	.short	(.L_9 - .L_8)
	.align		4
.L_8:
        /*0010*/ 	.word	index@(.nv.constant0.matmul_kernel)
        /*0014*/ 	.short	0x0160
        /*0016*/ 	.short	0x0050


	//----- nvinfo : EIATTR_CBANK_PARAM_SIZE
	.align		4
.L_9:
        /*0018*/ 	.byte	0x03, 0x19
        /*001a*/ 	.short	0x0050


	//----- nvinfo : EIATTR_KPARAM_INFO
	.align		4
        /*001c*/ 	.byte	0x04, 0x17
        /*001e*/ 	.short	(.L_11 - .L_10)
.L_10:
        /*0020*/ 	.word	0x00000000
        /*0024*/ 	.short	0x000d
        /*0026*/ 	.short	0x0048
        /*0028*/ 	.byte	0x00, 0xf4, 0x21, 0x00


	//----- nvinfo : EIATTR_KPARAM_INFO
	.align		4
.L_11:
        /*002c*/ 	.byte	0x04, 0x17
        /*002e*/ 	.short	(.L_13 - .L_12)
.L_12:
        /*0030*/ 	.word	0x00000000
        /*0034*/ 	.short	0x000c
        /*0036*/ 	.short	0x0040
        /*0038*/ 	.byte	0x00, 0xf4, 0x21, 0x00


	//----- nvinfo : EIATTR_KPARAM_INFO
	.align		4
.L_13:
        /*003c*/ 	.byte	0x04, 0x17
        /*003e*/ 	.short	(.L_15 - .L_14)
.L_14:
        /*0040*/ 	.word	0x00000000
        /*0044*/ 	.short	0x000b
        /*0046*/ 	.short	0x0038
        /*0048*/ 	.byte	0x00, 0xf0, 0x11, 0x00


	//----- nvinfo : EIATTR_KPARAM_INFO
	.align		4
.L_15:
        /*004c*/ 	.byte	0x04, 0x17
        /*004e*/ 	.short	(.L_17 - .L_16)
.L_16:
        /*0050*/ 	.word	0x00000000
        /*0054*/ 	.short	0x000a
        /*0056*/ 	.short	0x0034
        /*0058*/ 	.byte	0x00, 0xf0, 0x11, 0x00


	//----- nvinfo : EIATTR_KPARAM_INFO
	.align		4
.L_17:
        /*005c*/ 	.byte	0x04, 0x17
        /*005e*/ 	.short	(.L_19 - .L_18)
.L_18:
        /*0060*/ 	.word	0x00000000
        /*0064*/ 	.short	0x0009
        /*0066*/ 	.short	0x0030
        /*0068*/ 	.byte	0x00, 0xf0, 0x11, 0x00


	//----- nvinfo : EIATTR_KPARAM_INFO
	.align		4
.L_19:
        /*006c*/ 	.byte	0x04, 0x17
        /*006e*/ 	.short	(.L_21 - .L_20)
.L_20:
        /*0070*/ 	.word	0x00000000
        /*0074*/ 	.short	0x0008
        /*0076*/ 	.short	0x002c
        /*0078*/ 	.byte	0x00, 0xf0, 0x11, 0x00


	//----- nvinfo : EIATTR_KPARAM_INFO
	.align		4
.L_21:
        /*007c*/ 	.byte	0x04, 0x17
        /*007e*/ 	.short	(.L_23 - .L_22)
.L_22:
        /*0080*/ 	.word	0x00000000
        /*0084*/ 	.short	0x0007
        /*0086*/ 	.short	0x0028
        /*0088*/ 	.byte	0x00, 0xf0, 0x11, 0x00


	//----- nvinfo : EIATTR_KPARAM_INFO
	.align		4
.L_23:
        /*008c*/ 	.byte	0x04, 0x17
        /*008e*/ 	.short	(.L_25 - .L_24)
.L_24:
        /*0090*/ 	.word	0x00000000
        /*0094*/ 	.short	0x0006
        /*0096*/ 	.short	0x0024
        /*0098*/ 	.byte	0x00, 0xf0, 0x11, 0x00


	//----- nvinfo : EIATTR_KPARAM_INFO
	.align		4
.L_25:
        /*009c*/ 	.byte	0x04, 0x17
        /*009e*/ 	.short	(.L_27 - .L_26)
.L_26:
        /*00a0*/ 	.word	0x00000000
        /*00a4*/ 	.short	0x0005
        /*00a6*/ 	.short	0x0020
        /*00a8*/ 	.byte	0x00, 0xf0, 0x11, 0x00


	//----- nvinfo : EIATTR_KPARAM_INFO
	.align		4
.L_27:
        /*00ac*/ 	.byte	0x04, 0x17
        /*00ae*/ 	.short	(.L_29 - .L_28)
.L_28:
        /*00b0*/ 	.word	0x00000000
        /*00b4*/ 	.short	0x0004
        /*00b6*/ 	.short	0x001c
        /*00b8*/ 	.byte	0x00, 0xf0, 0x11, 0x00


	//----- nvinfo : EIATTR_KPARAM_INFO
	.align		4
.L_29:
        /*00bc*/ 	.byte	0x04, 0x17
        /*00be*/ 	.short	(.L_31 - .L_30)
.L_30:
        /*00c0*/ 	.word	0x00000000
        /*00c4*/ 	.short	0x0003
        /*00c6*/ 	.short	0x0018
        /*00c8*/ 	.byte	0x00, 0xf0, 0x11, 0x00


	//----- nvinfo : EIATTR_KPARAM_INFO
	.align		4
.L_31:
        /*00cc*/ 	.byte	0x04, 0x17
        /*00ce*/ 	.short	(.L_33 - .L_32)
.L_32:
        /*00d0*/ 	.word	0x00000000
        /*00d4*/ 	.short	0x0002
        /*00d6*/ 	.short	0x0010
        /*00d8*/ 	.byte	0x00, 0xf4, 0x21, 0x00


	//----- nvinfo : EIATTR_KPARAM_INFO
	.align		4
.L_33:
        /*00dc*/ 	.byte	0x04, 0x17
        /*00de*/ 	.short	(.L_35 - .L_34)
.L_34:
        /*00e0*/ 	.word	0x00000000
        /*00e4*/ 	.short	0x0001
        /*00e6*/ 	.short	0x0008
        /*00e8*/ 	.byte	0x00, 0xf4, 0x21, 0x00


	//----- nvinfo : EIATTR_KPARAM_INFO
	.align		4
.L_35:
        /*00ec*/ 	.byte	0x04, 0x17
        /*00ee*/ 	.short	(.L_37 - .L_36)
.L_36:
        /*00f0*/ 	.word	0x00000000
        /*00f4*/ 	.short	0x0000
        /*00f6*/ 	.short	0x0000
        /*00f8*/ 	.byte	0x00, 0xf4, 0x21, 0x00


	//----- nvinfo : EIATTR_MAXREG_COUNT
	.align		4
.L_37:
        /*00fc*/ 	.byte	0x03, 0x1b
        /*00fe*/ 	.short	0x00ff


	//----- nvinfo : EIATTR_NUM_BARRIERS
	.align		4
        /*0100*/ 	.byte	0x02, 0x4c
        /*0102*/ 	.byte	0x01
	.zero		1


	//----- nvinfo : EIATTR_ANNOTATIONS
	.align		4
        /*0104*/ 	.byte	0x04, 0x55
        /*0106*/ 	.short	(.L_39 - .L_38)


	//   ....[0]....
.L_38:
        /*0108*/ 	.word	0x00000001
        /*010c*/ 	.byte	0x10, 0x05, 0x00, 0x00, 0x01, 0x00, 0x00, 0x00, 0x20, 0x05, 0x00, 0x00, 0x01, 0x00, 0x00, 0x00
        /* <DEDUP_REMOVED lines=1948> */
        /*7adc*/ 	.byte	0x90, 0xd4, 0x01, 0x00, 0x01, 0x00, 0x00, 0x00, 0xc0, 0xd4, 0x01, 0x00


	//----- nvinfo : EIATTR_MERCURY_ISA_VERSION
	.align		4
.L_39:
        /*7ae8*/ 	.byte	0x03, 0x5f
        /*7aea*/ 	.short	0x0000


	//----- nvinfo : EIATTR_EXIT_INSTR_OFFSETS
	.align		4
        /*7aec*/ 	.byte	0x04, 0x1c
        /*7aee*/ 	.short	(.L_41 - .L_40)


	//   ....[0]....
.L_40:
        /*7af0*/ 	.word	0x0001d850


	//   ....[1]....
        /*7af4*/ 	.word	0x0001d880


	//----- nvinfo : EIATTR_REQNTID
	.align		4
.L_41:
        /*7af8*/ 	.byte	0x04, 0x10
        /*7afa*/ 	.short	(.L_43 - .L_42)
.L_42:
        /*7afc*/ 	.word	0x00000080
        /*7b00*/ 	.word	0x00000001
        /*7b04*/ 	.word	0x00000001
.L_43:


//--------------------- .nv.callgraph             --------------------------
	.section	.nv.callgraph,"",@"SHT_CUDA_CALLGRAPH"
	.align	4
	.sectionentsize	8
	.align		4
        /*0000*/ 	.word	0x00000000
	.align		4
        /*0004*/ 	.word	0xffffffff
	.align		4
        /*0008*/ 	.word	0x00000000
	.align		4
        /*000c*/ 	.word	0xfffffffe
	.align		4
        /*0010*/ 	.word	0x00000000
	.align		4
        /*0014*/ 	.word	0xfffffffd
	.align		4
        /*0018*/ 	.word	0x00000000
	.align		4
        /*001c*/ 	.word	0xfffffffc


//--------------------- .nv.rel.action            --------------------------
	.section	.nv.rel.action,"",@"SHT_CUDA_RELOCINFO"
	.align	8
	.sectionentsize	8
        /*0000*/ 	.byte	0x73, 0x00, 0x00, 0x00, 0x00, 0x00, 0x00, 0x00, 0x00, 0x00, 0x00, 0x11, 0x25, 0x00, 0x05, 0x36


//--------------------- .nv.constant0.matmul_kernel --------------------------
	.section	.nv.constant0.matmul_kernel,"a",@progbits
	.sectionflags	@""
	.align	4
.nv.constant0.matmul_kernel:
	.zero		432


//--------------------- .text.matmul_kernel       --------------------------
	.section	.text.matmul_kernel,"ax",@progbits
	.sectioninfo	@"SHI_REGISTERS=32"
	.align	128
        .global         matmul_kernel
        .type           matmul_kernel,@function
        .size           matmul_kernel,(.L_x_5 - matmul_kernel)
        .other          matmul_kernel,@"STO_CUDA_ENTRY STV_DEFAULT"
matmul_kernel:
.text.matmul_kernel:
[----:B------:R-:W-:-:S03]  /*0000*/  IMAD.MOV.U32 R1, RZ, RZ, c[0x0][0x28] ;  /* 0x00000a00ff017624 */ /* 0x000fc600078e00ff */
[----:B------:R-:W-:Y:S01]  /*0010*/  IMAD.MOV.U32 R0, RZ, RZ, c[0x0][0x17c] ;  /* 0x00005f00ff007624 */ /* 0x000fe200078e00ff */
[----:B------:R-:W0:Y:S01]  /*0020*/  S2R R28, SR_TID.X ;  /* 0x00000000001c7919 */ /* 0x000e220000002100 */
[----:B------:R-:W-:Y:S01]  /*0030*/  IADD3 R1, R1, -0x1480, RZ ;  /* 0xffffeb8001017810 */ /* 0x000fe20007ffe0ff */
[----:B------:R-:W-:Y:S02]  /*0040*/  ULDC.64 UR6, c[0x0][0x118] ;  /* 0x0000460000067ab9 */ /* 0x000fe40000000a00 */
[----:B------:R-:W-:-:S04]  /*0050*/  IADD3 R0, R0, 0x3f, RZ ;  /* 0x0000003f00007810 */ /* 0x000fc80007ffe0ff */
[----:B------:R-:W-:-:S04]  /*0060*/  SHF.R.S32.HI R3, RZ, 0x1f, R0 ;  /* 0x0000001fff037819 */ /* 0x000fc80000011400 */
[----:B------:R-:W-:-:S04]  /*0070*/  LEA.HI R3, R3, R0, RZ, 0x6 ;  /* 0x0000000003037211 */ /* 0x000fc800078f30ff */
[----:B------:R-:W-:Y:S02]  /*0080*/  SHF.R.S32.HI R0, RZ, 0x6, R3 ;  /* 0x00000006ff007819 */ /* 0x000fe40000011403 */
[----:B------:R-:W1:Y:S03]  /*0090*/  S2R R3, SR_CTAID.X ;  /* 0x0000000000037919 */ /* 0x000e660000002500 */
[----:B------:R-:W-:Y:S01]  /*00a0*/  IMAD.SHL.U32 R0, R0, 0x4, RZ ;  /* 0x0000000400007824 */ /* 0x000fe200078e00ff */
[----:B0-----:R-:W-:-:S04]  /*00b0*/  LOP3.LUT R12, R28, 0x7f, RZ, 0xc0, !PT ;  /* 0x0000007f1c0c7812 */ /* 0x001fc800078ec0ff */
[-C--:B------:R-:W-:Y:S02]  /*00c0*/  IABS R7, R0.reuse ;  /* 0x0000000000077213 */ /* 0x080fe40000000000 */
[----:B------:R-:W-:Y:S02]  /*00d0*/  IABS R10, R0 ;  /* 0x00000000000a7213 */ /* 0x000fe40000000000 */
[----:B------:R-:W0:Y:S01]  /*00e0*/  I2F.RP R2, R7 ;  /* 0x0000000700027306 */ /* 0x000e220000209400 */
[----:B-1----:R-:W-:-:S07]  /*00f0*/  IABS R8, R3 ;  /* 0x0000000300087213 */ /* 0x002fce0000000000 */
[----:B0-----:R-:W0:Y:S02]  /*0100*/  MUFU.RCP R2, R2 ;  /* 0x0000000200027308 */ /* 0x001e240000001000 */
[----:B0-----:R-:W-:Y:S01]  /*0110*/  IADD3 R4, R2, 0xffffffe, RZ ;  /* 0x0ffffffe02047810 */ /* 0x001fe20007ffe0ff */
[----:B------:R-:W-:-:S05]  /*0120*/  IMAD.MOV R2, RZ, RZ, -R10 ;  /* 0x000000ffff027224 */ /* 0x000fca00078e0a0a */
[----:B------:R0:W1:Y:S02]  /*0130*/  F2I.FTZ.U32.TRUNC.NTZ R5, R4 ;  /* 0x0000000400057305 */ /* 0x000064000021f000 */
[----:B0-----:R-:W-:Y:S02]  /*0140*/  IMAD.MOV.U32 R4, RZ, RZ, RZ ;  /* 0x000000ffff047224 */ /* 0x001fe400078e00ff */
[----:B-1----:R-:W-:-:S04]  /*0150*/  IMAD.MOV R6, RZ, RZ, -R5 ;  /* 0x000000ffff067224 */ /* 0x002fc800078e0a05 */
[----:B------:R-:W-:Y:S02]  /*0160*/  IMAD R9, R6, R7, RZ ;  /* 0x0000000706097224 */ /* 0x000fe400078e02ff */
[----:B------:R-:W-:Y:S02]  /*0170*/  IMAD.MOV.U32 R6, RZ, RZ, R8 ;  /* 0x000000ffff067224 */ /* 0x000fe400078e0008 */
[----:B------:R-:W-:-:S06]  /*0180*/  IMAD.HI.U32 R5, R5, R9, R4 ;  /* 0x0000000905057227 */ /* 0x000fcc00078e0004 */
[----:B------:R-:W-:-:S04]  /*0190*/  IMAD.HI.U32 R5, R5, R6, RZ ;  /* 0x0000000605057227 */ /* 0x000fc800078e00ff */
[----:B------:R-:W-:-:S05]  /*01a0*/  IMAD R2, R5, R2, R6 ;  /* 0x0000000205027224 */ /* 0x000fca00078e0206 */
[----:B------:R-:W-:-:S13]  /*01b0*/  ISETP.GT.U32.AND P1, PT, R7, R2, PT ;  /* 0x000000020700720c */ /* 0x000fda0003f24070 */
[----:B------:R-:W-:Y:S01]  /*01c0*/  @!P1 IMAD.IADD R2, R2, 0x1, -R7 ;  /* 0x0000000102029824 */ /* 0x000fe200078e0a07 */
[----:B------:R-:W-:Y:S02]  /*01d0*/  @!P1 IADD3 R5, R5, 0x1, RZ ;  /* 0x0000000105059810 */ /* 0x000fe40007ffe0ff */
[----:B------:R-:W-:Y:S02]  /*01e0*/  ISETP.NE.AND P1, PT, R0, RZ, PT ;  /* 0x000000ff0000720c */ /* 0x000fe40003f25270 */
[----:B------:R-:W-:Y:S02]  /*01f0*/  ISETP.GE.U32.AND P0, PT, R2, R7, PT ;  /* 0x000000070200720c */ /* 0x000fe40003f06070 */
[----:B------:R-:W-:-:S04]  /*0200*/  LOP3.LUT R2, R3, R0, RZ, 0x3c, !PT ;  /* 0x0000000003027212 */ /* 0x000fc800078e3cff */
[----:B------:R-:W-:Y:S01]  /*0210*/  ISETP.GE.AND P2, PT, R2, RZ, PT ;  /* 0x000000ff0200720c */ /* 0x000fe20003f46270 */
[----:B------:R-:W-:-:S05]  /*0220*/  IMAD.MOV.U32 R2, RZ, RZ, c[0x0][0x178] ;  /* 0x00005e00ff027624 */ /* 0x000fca00078e00ff */
[----:B------:R-:W-:Y:S02]  /*0230*/  IADD3 R2, R2, 0xff, RZ ;  /* 0x000000ff02027810 */ /* 0x000fe40007ffe0ff */
[----:B------:R-:W-:-:S05]  /*0240*/  @P0 IADD3 R5, R5, 0x1, RZ ;  /* 0x0000000105050810 */ /* 0x000fca0007ffe0ff */
[----:B------:R-:W-:Y:S01]  /*0250*/  IMAD.MOV.U32 R4, RZ, RZ, R5 ;  /* 0x000000ffff047224 */ /* 0x000fe200078e0005 */
[----:B------:R-:W-:-:S03]  /*0260*/  SHF.R.S32.HI R5, RZ, 0x1f, R2 ;  /* 0x0000001fff057819 */ /* 0x000fc60000011402 */
[----:B------:R-:W-:Y:S01]  /*0270*/  @!P2 IMAD.MOV R4, RZ, RZ, -R4 ;  /* 0x000000ffff04a224 */ /* 0x000fe200078e0a04 */
[----:B------:R-:W-:Y:S02]  /*0280*/  @!P1 LOP3.LUT R4, RZ, R0, RZ, 0x33, !PT ;  /* 0x00000000ff049212 */ /* 0x000fe400078e33ff */
[----:B------:R-:W-:-:S03]  /*0290*/  LEA.HI R5, R5, R2, RZ, 0x8 ;  /* 0x0000000205057211 */ /* 0x000fc600078f40ff */
[----:B------:R-:W-:Y:S02]  /*02a0*/  IMAD.SHL.U32 R2, R4, 0x4, RZ ;  /* 0x0000000404027824 */ /* 0x000fe400078e00ff */
[----:B------:R-:W-:-:S03]  /*02b0*/  IMAD.MOV R4, RZ, RZ, -R4 ;  /* 0x000000ffff047224 */ /* 0x000fc600078e0a04 */
[----:B------:R-:W-:Y:S01]  /*02c0*/  LEA.HI.SX32 R5, R5, -R2, 0x18 ;  /* 0x8000000205057211 */ /* 0x000fe200078fc2ff */
[----:B------:R-:W-:Y:S02]  /*02d0*/  IMAD R13, R0, R4, R3 ;  /* 0x00000004000d7224 */ /* 0x000fe400078e0203 */
[----:B------:R-:W-:Y:S01]  /*02e0*/  IMAD.MOV.U32 R4, RZ, RZ, RZ ;  /* 0x000000ffff047224 */ /* 0x000fe200078e00ff */
[----:B------:R-:W-:Y:S02]  /*02f0*/  IMNMX R6, R5, 0x4, PT ;  /* 0x0000000405067817 */ /* 0x000fe40003800200 */
[----:B------:R-:W-:Y:S02]  /*0300*/  IABS R11, R13 ;  /* 0x0000000d000b7213 */ /* 0x000fe40000000000 */
[----:B------:R-:W-:-:S04]  /*0310*/  IABS R9, R6 ;  /* 0x0000000600097213 */ /* 0x000fc80000000000 */
[----:B------:R-:W0:Y:S08]  /*0320*/  I2F.RP R7, R9 ;  /* 0x0000000900077306 */ /* 0x000e300000209400 */
[----:B0-----:R-:W0:Y:S02]  /*0330*/  MUFU.RCP R7, R7 ;  /* 0x0000000700077308 */ /* 0x001e240000001000 */
[----:B0-----:R-:W-:-:S06]  /*0340*/  IADD3 R5, R7, 0xffffffe, RZ ;  /* 0x0ffffffe07057810 */ /* 0x001fcc0007ffe0ff */
[----:B------:R-:W0:Y:S02]  /*0350*/  F2I.FTZ.U32.TRUNC.NTZ R5, R5 ;  /* 0x0000000500057305 */ /* 0x000e24000021f000 */
[----:B0-----:R-:W-:-:S04]  /*0360*/  IMAD.MOV R8, RZ, RZ, -R5 ;  /* 0x000000ffff087224 */ /* 0x001fc800078e0a05 */
[----:B------:R-:W-:-:S04]  /*0370*/  IMAD.MOV.U32 R0, RZ, RZ, R8 ;  /* 0x000000ffff007224 */ /* 0x000fc800078e0008 */
[----:B------:R-:W-:Y:S01]  /*0380*/  IMAD R3, R0, R9, RZ ;  /* 0x0000000900037224 */ /* 0x000fe200078e02ff */
[----:B------:R-:W-:-:S03]  /*0390*/  IABS R0, R6 ;  /* 0x0000000600007213 */ /* 0x000fc60000000000 */
[----:B------:R-:W-:-:S04]  /*03a0*/  IMAD.HI.U32 R4, R5, R3, R4 ;  /* 0x0000000305047227 */ /* 0x000fc800078e0004 */
[----:B------:R-:W-:Y:S02]  /*03b0*/  IMAD.MOV R0, RZ, RZ, -R0 ;  /* 0x000000ffff007224 */ /* 0x000fe400078e0a00 */
[----:B------:R-:W-:-:S04]  /*03c0*/  IMAD.HI.U32 R4, R4, R11, RZ ;  /* 0x0000000b04047227 */ /* 0x000fc800078e00ff */
[----:B------:R-:W-:Y:S02]  /*03d0*/  IMAD R0, R4, R0, R11 ;  /* 0x0000000004007224 */ /* 0x000fe400078e020b */
[----:B------:R-:W-:-:S03]  /*03e0*/  IMAD.MOV.U32 R5, RZ, RZ, 0x3f ;  /* 0x0000003fff057424 */ /* 0x000fc600078e00ff */
[----:B------:R-:W-:Y:S02]  /*03f0*/  ISETP.GT.U32.AND P1, PT, R9, R0, PT ;  /* 0x000000000900720c */ /* 0x000fe40003f24070 */
[----:B------:R-:W-:-:S11]  /*0400*/  IADD3 R5, R5, c[0x0][0x180], RZ ;  /* 0x0000600005057a10 */ /* 0x000fd60007ffe0ff */
[----:B------:R-:W-:Y:S01]  /*0410*/  @!P1 IMAD.IADD R0, R0, 0x1, -R9 ;  /* 0x0000000100009824 */ /* 0x000fe200078e0a09 */
[----:B------:R-:W-:Y:S02]  /*0420*/  @!P1 IADD3 R4, R4, 0x1, RZ ;  /* 0x0000000104049810 */ /* 0x000fe40007ffe0ff */
[----:B------:R-:W-:Y:S02]  /*0430*/  ISETP.NE.AND P1, PT, R6, RZ, PT ;  /* 0x000000ff0600720c */ /* 0x000fe40003f25270 */
[----:B------:R-:W-:Y:S02]  /*0440*/  ISETP.GE.U32.AND P0, PT, R0, R9, PT ;  /* 0x000000090000720c */ /* 0x000fe40003f06070 */
[----:B------:R-:W-:-:S04]  /*0450*/  LOP3.LUT R0, R13, R6, RZ, 0x3c, !PT ;  /* 0x000000060d007212 */ /* 0x000fc800078e3cff */
[----:B------:R-:W-:-:S07]  /*0460*/  ISETP.GE.AND P2, PT, R0, RZ, PT ;  /* 0x000000ff0000720c */ /* 0x000fce0003f46270 */
[----:B------:R-:W-:Y:S02]  /*0470*/  @P0 IADD3 R4, R4, 0x1, RZ ;  /* 0x0000000104040810 */ /* 0x000fe40007ffe0ff */
[----:B------:R-:W-:-:S04]  /*0480*/  ISETP.GT.AND P0, PT, R5, 0x3f, PT ;  /* 0x0000003f0500780c */ /* 0x000fc80003f04270 */
[----:B------:R-:W-:Y:S01]  /*0490*/  @!P2 IMAD.MOV R4, RZ, RZ, -R4 ;  /* 0x000000ffff04a224 */ /* 0x000fe200078e0a04 */
[----:B------:R-:W-:-:S05]  /*04a0*/  @!P1 LOP3.LUT R4, RZ, R6, RZ, 0x33, !PT ;  /* 0x00000006ff049212 */ /* 0x000fca00078e33ff */
[----:B------:R-:W-:-:S04]  /*04b0*/  IMAD.MOV R3, RZ, RZ, -R4 ;  /* 0x000000ffff037224 */ /* 0x000fc800078e0a04 */
[----:B------:R-:W-:-:S04]  /*04c0*/  IMAD R3, R6, R3, R13 ;  /* 0x0000000306037224 */ /* 0x000fc800078e020d */
[----:B------:R-:W-:Y:S02]  /*04d0*/  IMAD.IADD R3, R2, 0x1, R3 ;  /* 0x0000000102037824 */ /* 0x000fe400078e0203 */
[----:B------:R-:W-:Y:S02]  /*04e0*/  IMAD.SHL.U32 R2, R4, 0x40, RZ ;  /* 0x0000004004027824 */ /* 0x000fe400078e00ff */
[----:B------:R-:W-:-:S05]  /*04f0*/  IMAD R0, R3, 0x100, R12 ;  /* 0x0000010003007824 */ /* 0x000fca00078e020c */
[----:B------:R-:W-:Y:S01]  /*0500*/  IADD3 R29, R0, 0x80, RZ ;  /* 0x00000080001d7810 */ /* 0x000fe20007ffe0ff */
[----:B------:R0:W-:Y:S04]  /*0510*/  STL [R1+0x404], R0 ;  /* 0x0004040001007387 */ /* 0x0001e80000100800 */
[----:B------:R0:W-:Y:S04]  /*0520*/  STL [R1+0x400], R2 ;  /* 0x0004000201007387 */ /* 0x0001e80000100800 */
[----:B------:R0:W-:Y:S01]  /*0530*/  STL [R1+0x408], R29 ;  /* 0x0004081d01007387 */ /* 0x0001e20000100800 */
[----:B------:R-:W-:Y:S05]  /*0540*/  @P0 BRA `(.L_x_0) ;  /* 0x0000037000000947 */ /* 0x000fea0003800000 */
[----:B0-----:R-:W-:Y:S01]  /*0550*/  IMAD.SHL.U32 R0, R28, 0x100, RZ ;  /* 0x000001001c007824 */ /* 0x001fe200078e00ff */
[----:B------:R-:W-:Y:S01]  /*0560*/  CS2R R24, SRZ ;  /* 0x0000000000187805 */ /* 0x000fe2000001ff00 */
[----:B------:R-:W-:Y:S01]  /*0570*/  CS2R R26, SRZ ;  /* 0x00000000001a7805 */ /* 0x000fe2000001ff00 */
[----:B------:R-:W-:Y:S01]  /*0580*/  CS2R R20, SRZ ;  /* 0x0000000000147805 */ /* 0x000fe2000001ff00 */
[----:B------:R-:W-:Y:S01]  /*0590*/  CS2R R22, SRZ ;  /* 0x0000000000167805 */ /* 0x000fe2000001ff00 */
[----:B------:R0:W-:Y:S01]  /*05a0*/  STL [R1+0x92c], R0 ;  /* 0x00092c0001007387 */ /* 0x0001e20000100800 */
[----:B------:R-:W-:Y:S01]  /*05b0*/  CS2R R16, SRZ ;  /* 0x0000000000107805 */ /* 0x000fe2000001ff00 */
[----:B------:R-:W-:Y:S01]  /*05c0*/  CS2R R18, SRZ ;  /* 0x0000000000127805 */ /* 0x000fe2000001ff00 */
[----:B------:R-:W-:Y:S01]  /*05d0*/  CS2R R12, SRZ ;  /* 0x00000000000c7805 */ /* 0x000fe2000001ff00 */
[----:B------:R0:W-:Y:S01]  /*05e0*/  STL [R1], RZ ;  /* 0x000000ff01007387 */ /* 0x0001e20000100800 */
[----:B------:R-:W-:Y:S01]  /*05f0*/  CS2R R14, SRZ ;  /* 0x00000000000e7805 */ /* 0x000fe2000001ff00 */
[----:B------:R-:W-:Y:S01]  /*0600*/  CS2R R8, SRZ ;  /* 0x0000000000087805 */ /* 0x000fe2000001ff00 */
[----:B------:R-:W-:Y:S01]  /*0610*/  CS2R R10, SRZ ;  /* 0x00000000000a7805 */ /* 0x000fe2000001ff00 */
[----:B------:R0:W-:Y:S01]  /*0620*/  STL [R1+0x4], RZ ;  /* 0x000004ff01007387 */ /* 0x0001e20000100800 */
[----:B------:R-:W-:Y:S01]  /*0630*/  CS2R R4, SRZ ;  /* 0x0000000000047805 */ /* 0x000fe2000001ff00 */
[----:B------:R-:W-:-:S02]  /*0640*/  CS2R R6, SRZ ;  /* 0x0000000000067805 */ /* 0x000fc4000001ff00 */
[----:B------:R0:W-:Y:S04]  /*0650*/  STL [R1+0x8], RZ ;  /* 0x000008ff01007387 */ /* 0x0001e80000100800 */
        /* <DEDUP_REMOVED lines=36> */
[----:B------:R0:W-:Y:S01]  /*08a0*/  STL [R1+0xbc], RZ ;  /* 0x0000bcff01007387 */ /* 0x0001e20000100800 */
[----:B------:R-:W-:Y:S05]  /*08b0*/  BRA `(.L_x_1) ;  /* 0x000197f000007947 */ /* 0x000fea0003800000 */
.L_x_0:
[----:B------:R-:W-:Y:S01]  /*08c0*/  IMAD.MOV.U32 R15, RZ, RZ, R2 ;  /* 0x000000ffff0f7224 */ /* 0x000fe200078e0002 */
[----:B0-----:R-:W-:Y:S01]  /*08d0*/  IABS R2, c[0x0][0x178] ;  /* 0x00005e0000027a13 */ /* 0x001fe20000000000 */
[----:B------:R-:W-:Y:S01]  /*08e0*/  IMAD.MOV.U32 R19, RZ, RZ, R0 ;  /* 0x000000ffff137224 */ /* 0x000fe200078e0000 */
[----:B------:R-:W-:-:S02]  /*08f0*/  IABS R0, c[0x0][0x17c] ;  /* 0x00005f0000007a13 */ /* 0x000fc40000000000 */
[----:B------:R-:W0:Y:S01]  /*0900*/  I2F.RP R3, R2 ;  /* 0x0000000200037306 */ /* 0x000e220000209400 */
[----:B------:R-:W-:Y:S02]  /*0910*/  SHF.R.U32.HI R4, RZ, 0x6, R28 ;  /* 0x00000006ff047819 */ /* 0x000fe4000001161c */
[----:B------:R-:W-:Y:S02]  /*0920*/  SHF.R.S32.HI R14, RZ, 0x1f, R5 ;  /* 0x0000001fff0e7819 */ /* 0x000fe40000011405 */
[----:B------:R-:W-:Y:S02]  /*0930*/  SGXT.U32 R4, R4, 0x1 ;  /* 0x000000010404781a */ /* 0x000fe40000000000 */
[----:B------:R-:W-:Y:S01]  /*0940*/  LEA.HI R5, R14, R5, RZ, 0x6 ;  /* 0x000000050e057211 */ /* 0x000fe200078f30ff */
[----:B------:R-:W1:Y:S01]  /*0950*/  I2F.RP R10, R0 ;  /* 0x00000000000a7306 */ /* 0x000e620000209400 */
[----:B------:R-:W-:Y:S02]  /*0960*/  LOP3.LUT R4, R15, R4, RZ, 0xfc, !PT ;  /* 0x000000040f047212 */ /* 0x000fe400078efcff */
[----:B------:R-:W-:Y:S01]  /*0970*/  ISETP.GE.AND P6, PT, R19, RZ, PT ;  /* 0x000000ff1300720c */ /* 0x000fe20003fc6270 */
[----:B------:R2:W-:Y:S01]  /*0980*/  STL [R1+0x48], R5 ;  /* 0x0000480501007387 */ /* 0x0005e20000100800 */
[----:B------:R-:W-:-:S02]  /*0990*/  ISETP.GE.AND P4, PT, R29, RZ, PT ;  /* 0x000000ff1d00720c */ /* 0x000fc40003f86270 */
[C---:B------:R-:W-:Y:S01]  /*09a0*/  LOP3.LUT R15, R4.reuse, 0x36, RZ, 0xfc, !PT ;  /* 0x00000036040f7812 */ /* 0x040fe200078efcff */
[----:B0-----:R-:W0:Y:S01]  /*09b0*/  MUFU.RCP R3, R3 ;  /* 0x0000000300037308 */ /* 0x001e220000001000 */
[C---:B------:R-:W-:Y:S02]  /*09c0*/  LOP3.LUT R23, R4.reuse, 0x20, RZ, 0xfc, !PT ;  /* 0x0000002004177812 */ /* 0x040fe400078efcff */
[----:B------:R-:W-:-:S04]  /*09d0*/  LOP3.LUT R24, R4, 0x10, RZ, 0xfc, !PT ;  /* 0x0000001004187812 */ /* 0x000fc800078efcff */
[----:B------:R-:W-:Y:S01]  /*09e0*/  IABS R25, R24 ;  /* 0x0000001800197213 */ /* 0x000fe20000000000 */
[----:B-1----:R-:W1:Y:S01]  /*09f0*/  MUFU.RCP R10, R10 ;  /* 0x0000000a000a7308 */ /* 0x002e620000001000 */
[----:B0-----:R-:W-:-:S07]  /*0a00*/  IADD3 R6, R3, 0xffffffe, RZ ;  /* 0x0ffffffe03067810 */ /* 0x001fce0007ffe0ff */
[----:B------:R0:W3:Y:S01]  /*0a10*/  F2I.FTZ.U32.TRUNC.NTZ R7, R6 ;  /* 0x0000000600077305 */ /* 0x0000e2000021f000 */
[----:B-1----:R-:W-:Y:S02]  /*0a20*/  IADD3 R8, R10, 0xffffffe, RZ ;  /* 0x0ffffffe0a087810 */ /* 0x002fe40007ffe0ff */
[----:B------:R-:W-:-:S05]  /*0a30*/  LOP3.LUT R10, R28, 0x3f, RZ, 0xc0, !PT ;  /* 0x0000003f1c0a7812 */ /* 0x000fca00078ec0ff */
[----:B------:R1:W4:Y:S01]  /*0a40*/  F2I.FTZ.U32.TRUNC.NTZ R9, R8 ;  /* 0x0000000800097305 */ /* 0x000322000021f000 */
[----:B0-----:R-:W-:Y:S02]  /*0a50*/  IMAD.MOV.U32 R6, RZ, RZ, RZ ;  /* 0x000000ffff067224 */ /* 0x001fe400078e00ff */
[----:B------:R-:W-:Y:S02]  /*0a60*/  IMAD.SHL.U32 R12, R10, 0x2, RZ ;  /* 0x000000020a0c7824 */ /* 0x000fe400078e00ff */
[----:B---3--:R-:W-:Y:S02]  /*0a70*/  IMAD.MOV R11, RZ, RZ, -R7 ;  /* 0x000000ffff0b7224 */ /* 0x008fe400078e0a07 */
[----:B-1----:R-:W-:Y:S02]  /*0a80*/  IMAD.MOV.U32 R8, RZ, RZ, RZ ;  /* 0x000000ffff087224 */ /* 0x002fe400078e00ff */
[----:B------:R-:W-:Y:S02]  /*0a90*/  IMAD R3, R11, R2, RZ ;  /* 0x000000020b037224 */ /* 0x000fe400078e02ff */
[----:B----4-:R-:W-:-:S02]  /*0aa0*/  IMAD.MOV R13, RZ, RZ, -R9 ;  /* 0x000000ffff0d7224 */ /* 0x010fc400078e0a09 */
[----:B------:R-:W-:Y:S01]  /*0ab0*/  IMAD.HI.U32 R6, R7, R3, R6 ;  /* 0x0000000307067227 */ /* 0x000fe200078e0006 */
[----:B------:R-:W-:-:S03]  /*0ac0*/  IABS R7, R29 ;  /* 0x0000001d00077213 */ /* 0x000fc60000000000 */
[----:B------:R-:W-:Y:S01]  /*0ad0*/  IMAD R11, R13, R0, RZ ;  /* 0x000000000d0b7224 */ /* 0x000fe200078e02ff */
[----:B------:R-:W-:-:S03]  /*0ae0*/  LOP3.LUT R13, R4, 0x3e, RZ, 0xfc, !PT ;  /* 0x0000003e040d7812 */ /* 0x000fc600078efcff */
[----:B------:R-:W-:Y:S01]  /*0af0*/  IMAD.HI.U32 R3, R9, R11, R8 ;  /* 0x0000000b09037227 */ /* 0x000fe200078e0008 */
[----:B------:R-:W-:Y:S02]  /*0b00*/  IABS R11, R19 ;  /* 0x00000013000b7213 */ /* 0x000fe40000000000 */
[----:B------:R-:W-:Y:S02]  /*0b10*/  SHF.R.S32.HI R9, RZ, 0x6, R28 ;  /* 0x00000006ff097819 */ /* 0x000fe4000001141c */
[----:B------:R-:W-:Y:S01]  /*0b20*/  IABS R28, R13 ;  /* 0x0000000d001c7213 */ /* 0x000fe20000000000 */
[C---:B------:R-:W-:Y:S01]  /*0b30*/  IMAD.HI.U32 R8, R6.reuse, R11, RZ ;  /* 0x0000000b06087227 */ /* 0x040fe200078e00ff */
[----:B------:R-:W-:Y:S02]  /*0b40*/  SGXT R9, R9, 0x1 ;  /* 0x000000010909781a */ /* 0x000fe40000000200 */
[----:B------:R-:W-:Y:S01]  /*0b50*/  ISETP.GE.AND P5, PT, R13, RZ, PT ;  /* 0x000000ff0d00720c */ /* 0x000fe20003fa6270 */
[----:B------:R-:W-:Y:S01]  /*0b60*/  IMAD.HI.U32 R6, R6, R7, RZ ;  /* 0x0000000706067227 */ /* 0x000fe200078e00ff */
[----:B--2---:R-:W-:-:S02]  /*0b70*/  LOP3.LUT R5, R12, 0x90, R9, 0x78, !PT ;  /* 0x000000900c057812 */ /* 0x004fc400078e7809 */
[----:B------:R-:W-:Y:S01]  /*0b80*/  IABS R13, R15 ;  /* 0x0000000f000d7213 */ /* 0x000fe20000000000 */
[----:B------:R-:W-:Y:S02]  /*0b90*/  IMAD.MOV R8, RZ, RZ, -R8 ;  /* 0x000000ffff087224 */ /* 0x000fe400078e0a08 */
[----:B------:R-:W-:Y:S01]  /*0ba0*/  IMAD.MOV R6, RZ, RZ, -R6 ;  /* 0x000000ffff067224 */ /* 0x000fe200078e0a06 */
[----:B------:R0:W-:Y:S01]  /*0bb0*/  STL [R1+0x380], R5 ;  /* 0x0003800501007387 */ /* 0x0001e20000100800 */
[C---:B------:R-:W-:Y:S02]  /*0bc0*/  IMAD R11, R2.reuse, R8, R11 ;  /* 0x00000008020b7224 */ /* 0x040fe400078e020b */
[----:B------:R-:W-:Y:S01]  /*0bd0*/  IMAD R7, R2, R6, R7 ;  /* 0x0000000602077224 */ /* 0x000fe200078e0207 */
[----:B------:R-:W-:Y:S01]  /*0be0*/  LOP3.LUT R6, R4, 0x3a, RZ, 0xfc, !PT ;  /* 0x0000003a04067812 */ /* 0x000fe200078efcff */
[----:B------:R-:W-:Y:S01]  /*0bf0*/  IMAD.HI.U32 R10, R3, R28, RZ ;  /* 0x0000001c030a7227 */ /* 0x000fe200078e00ff */
[----:B------:R-:W-:-:S02]  /*0c00*/  ISETP.GT.U32.AND P0, PT, R2, R11, PT ;  /* 0x0000000b0200720c */ /* 0x000fc40003f04070 */
[----:B------:R-:W-:Y:S01]  /*0c10*/  ISETP.GT.U32.AND P3, PT, R2, R7, PT ;  /* 0x000000070200720c */ /* 0x000fe20003f64070 */
[----:B------:R-:W-:Y:S01]  /*0c20*/  IMAD.MOV R9, RZ, RZ, -R10 ;  /* 0x000000ffff097224 */ /* 0x000fe200078e0a0a */
[----:B0-----:R-:W-:Y:S02]  /*0c30*/  LOP3.LUT R5, R4, 0x3c, RZ, 0xfc, !PT ;  /* 0x0000003c04057812 */ /* 0x001fe400078efcff */
[----:B------:R-:W-:Y:S01]  /*0c40*/  ISETP.GE.AND P2, PT, R6, RZ, PT ;  /* 0x000000ff0600720c */ /* 0x000fe20003f46270 */
[----:B------:R-:W-:Y:S01]  /*0c50*/  IMAD R28, R0, R9, R28 ;  /* 0x00000009001c7224 */ /* 0x000fe200078e021c */
[----:B------:R-:W-:Y:S02]  /*0c60*/  IABS R27, R5 ;  /* 0x00000005001b7213 */ /* 0x000fe40000000000 */
[----:B------:R-:W-:Y:S02]  /*0c70*/  LOP3.LUT R9, R4, 0x38, RZ, 0xfc, !PT ;  /* 0x0000003804097812 */ /* 0x000fe400078efcff */
[----:B------:R-:W-:Y:S01]  /*0c80*/  ISETP.GE.AND P1, PT, R5, RZ, PT ;  /* 0x000000ff0500720c */ /* 0x000fe20003f26270 */
[--C-:B------:R-:W-:Y:S01]  /*0c90*/  @!P0 IMAD.IADD R11, R11, 0x1, -R2.reuse ;  /* 0x000000010b0b8824 */ /* 0x100fe200078e0a02 */
[----:B------:R-:W-:Y:S01]  /*0ca0*/  IABS R5, R6 ;  /* 0x0000000600057213 */ /* 0x000fe20000000000 */
[----:B------:R-:W-:Y:S01]  /*0cb0*/  @!P3 IMAD.IADD R7, R7, 0x1, -R2 ;  /* 0x000000010707b824 */ /* 0x000fe200078e0a02 */
[----:B------:R-:W-:Y:S01]  /*0cc0*/  IABS R6, R9 ;  /* 0x0000000900067213 */ /* 0x000fe20000000000 */
[----:B------:R-:W-:Y:S01]  /*0cd0*/  IMAD.HI.U32 R8, R3, R27, RZ ;  /* 0x0000001b03087227 */ /* 0x000fe200078e00ff */
[----:B------:R-:W-:-:S02]  /*0ce0*/  ISETP.GT.U32.AND P0, PT, R2, R11, PT ;  /* 0x0000000b0200720c */ /* 0x000fc40003f04070 */
[----:B------:R-:W-:Y:S01]  /*0cf0*/  ISETP.GT.U32.AND P3, PT, R2, R7, PT ;  /* 0x000000070200720c */ /* 0x000fe20003f64070 */
[----:B------:R-:W-:Y:S01]  /*0d00*/  IMAD.MOV R14, RZ, RZ, -R8 ;  /* 0x000000ffff0e7224 */ /* 0x000fe200078e0a08 */
[----:B------:R-:W-:Y:S01]  /*0d10*/  LOP3.LUT R10, R4, 0x34, RZ, 0xfc, !PT ;  /* 0x00000034040a7812 */ /* 0x000fe200078efcff */
[----:B------:R-:W-:-:S04]  /*0d20*/  IMAD.HI.U32 R8, R3, R6, RZ ;  /* 0x0000000603087227 */ /* 0x000fc800078e00ff */
[----:B------:R-:W-:-:S04]  /*0d30*/  IMAD.HI.U32 R12, R3, R5, RZ ;  /* 0x00000005030c7227 */ /* 0x000fc800078e00ff */
[--C-:B------:R-:W-:Y:S01]  /*0d40*/  @!P0 IMAD.IADD R11, R11, 0x1, -R2.reuse ;  /* 0x000000010b0b8824 */ /* 0x100fe200078e0a02 */
[----:B------:R-:W-:Y:S01]  /*0d50*/  ISETP.GT.U32.AND P0, PT, R0, R28, PT ;  /* 0x0000001c0000720c */ /* 0x000fe20003f04070 */
[----:B------:R-:W-:Y:S01]  /*0d60*/  @!P3 IMAD.IADD R7, R7, 0x1, -R2 ;  /* 0x000000010707b824 */ /* 0x000fe200078e0a02 */
[----:B------:R-:W-:Y:S01]  /*0d70*/  LOP3.LUT R2, RZ, c[0x0][0x178], RZ, 0x33, !PT ;  /* 0x00005e00ff027a12 */ /* 0x000fe200078e33ff */
[----:B------:R-:W-:Y:S02]  /*0d80*/  IMAD.MOV R17, RZ, RZ, -R8 ;  /* 0x000000ffff117224 */ /* 0x000fe400078e0a08 */
[----:B------:R-:W-:Y:S01]  /*0d90*/  @!P6 IMAD.MOV R11, RZ, RZ, -R11 ;  /* 0x000000ffff0be224 */ /* 0x000fe200078e0a0b */
[----:B------:R-:W-:Y:S01]  /*0da0*/  ISETP.NE.AND P6, PT, RZ, c[0x0][0x178], PT ;  /* 0x00005e00ff007a0c */ /* 0x000fe20003fc5270 */
[----:B------:R-:W-:Y:S02]  /*0db0*/  @!P4 IMAD.MOV R7, RZ, RZ, -R7 ;  /* 0x000000ffff07c224 */ /* 0x000fe400078e0a07 */
[----:B------:R-:W-:Y:S01]  /*0dc0*/  IMAD.MOV R16, RZ, RZ, -R12 ;  /* 0x000000ffff107224 */ /* 0x000fe200078e0a0c */
[----:B------:R-:W-:Y:S01]  /*0dd0*/  SEL R11, R2, R11, !P6 ;  /* 0x0000000b020b7207 */ /* 0x000fe20007000000 */
[C---:B------:R-:W-:Y:S01]  /*0de0*/  IMAD R27, R0.reuse, R14, R27 ;  /* 0x0000000e001b7224 */ /* 0x040fe200078e021b */
[----:B------:R-:W-:Y:S01]  /*0df0*/  IABS R14, R10 ;  /* 0x0000000a000e7213 */ /* 0x000fe20000000000 */
[----:B------:R-:W-:Y:S01]  /*0e00*/  IMAD R6, R0, R17, R6 ;  /* 0x0000001100067224 */ /* 0x000fe200078e0206 */
[----:B------:R-:W-:Y:S01]  /*0e10*/  SEL R2, R2, R7, !P6 ;  /* 0x0000000702027207 */ /* 0x000fe20007000000 */
[C---:B------:R-:W-:Y:S01]  /*0e20*/  IMAD.HI.U32 R12, R3.reuse, R13, RZ ;  /* 0x0000000d030c7227 */ /* 0x040fe200078e00ff */
[C---:B------:R-:W-:Y:S01]  /*0e30*/  ISETP.GT.U32.AND P3, PT, R0.reuse, R27, PT ;  /* 0x0000001b0000720c */ /* 0x040fe20003f64070 */
[----:B------:R0:W-:Y:S01]  /*0e40*/  STL [R1+0x40], R11 ;  /* 0x0000400b01007387 */ /* 0x0001e20000100800 */
[----:B------:R-:W-:Y:S01]  /*0e50*/  ISETP.GT.U32.AND P6, PT, R0, R6, PT ;  /* 0x000000060000720c */ /* 0x000fe20003fc4070 */
[----:B------:R-:W-:Y:S01]  /*0e60*/  IMAD.MOV R12, RZ, RZ, -R12 ;  /* 0x000000ffff0c7224 */ /* 0x000fe200078e0a0c */
[----:B------:R-:W-:Y:S01]  /*0e70*/  LOP3.LUT R7, R4, 0x30, RZ, 0xfc, !PT ;  /* 0x0000003004077812 */ /* 0x000fe200078efcff */
[----:B------:R-:W-:Y:S01]  /*0e80*/  IMAD.MOV.U32 R8, RZ, RZ, R14 ;  /* 0x000000ffff087224 */ /* 0x000fe200078e000e */
[----:B------:R1:W-:Y:S01]  /*0e90*/  STL [R1+0x44], R2 ;  /* 0x0000440201007387 */ /* 0x0003e20000100800 */
[----:B------:R-:W-:Y:S01]  /*0ea0*/  IMAD R13, R0, R12, R13 ;  /* 0x0000000c000d7224 */ /* 0x000fe200078e020d */
[----:B------:R-:W-:Y:S01]  /*0eb0*/  LOP3.LUT R14, R4, 0x2e, RZ, 0xfc, !PT ;  /* 0x0000002e040e7812 */ /* 0x000fe200078efcff */
[----:B------:R-:W-:-:S03]  /*0ec0*/  IMAD.HI.U32 R12, R3, R8, RZ ;  /* 0x00000008030c7227 */ /* 0x000fc600078e00ff */
[----:B0-----:R-:W-:Y:S01]  /*0ed0*/  IABS R11, R14 ;  /* 0x0000000e000b7213 */ /* 0x001fe20000000000 */
[----:B------:R-:W-:Y:S01]  /*0ee0*/  IMAD R5, R0, R16, R5 ;  /* 0x0000001000057224 */ /* 0x000fe200078e0205 */
[----:B------:R-:W-:Y:S01]  /*0ef0*/  IABS R16, R7 ;  /* 0x0000000700107213 */ /* 0x000fe20000000000 */
[----:B------:R-:W-:Y:S01]  /*0f00*/  IMAD.MOV R17, RZ, RZ, -R12 ;  /* 0x000000ffff117224 */ /* 0x000fe200078e0a0c */
[----:B------:R-:W-:Y:S01]  /*0f10*/  LOP3.LUT R12, R4, 0x32, RZ, 0xfc, !PT ;  /* 0x00000032040c7812 */ /* 0x000fe200078efcff */
[--C-:B------:R-:W-:Y:S01]  /*0f20*/  @!P0 IMAD.IADD R28, R28, 0x1, -R0.reuse ;  /* 0x000000011c1c8824 */ /* 0x100fe200078e0a00 */
[----:B------:R-:W-:Y:S01]  /*0f30*/  ISETP.GT.U32.AND P4, PT, R0, R5, PT ;  /* 0x000000050000720c */ /* 0x000fe20003f84070 */
[--C-:B------:R-:W-:Y:S01]  /*0f40*/  @!P6 IMAD.IADD R6, R6, 0x1, -R0.reuse ;  /* 0x000000010606e824 */ /* 0x100fe200078e0a00 */
[----:B-1----:R-:W-:Y:S01]  /*0f50*/  IABS R2, R12 ;  /* 0x0000000c00027213 */ /* 0x002fe20000000000 */
[----:B------:R-:W-:Y:S01]  /*0f60*/  @!P3 IMAD.IADD R27, R27, 0x1, -R0 ;  /* 0x000000011b1bb824 */ /* 0x000fe200078e0a00 */
[C---:B------:R-:W-:Y:S01]  /*0f70*/  ISETP.GT.U32.AND P0, PT, R0.reuse, R28, PT ;  /* 0x0000001c0000720c */ /* 0x040fe20003f04070 */
[C---:B------:R-:W-:Y:S01]  /*0f80*/  IMAD R8, R0.reuse, R17, R8 ;  /* 0x0000001100087224 */ /* 0x040fe200078e0208 */
[C---:B------:R-:W-:Y:S01]  /*0f90*/  ISETP.GT.U32.AND P6, PT, R0.reuse, R6, PT ;  /* 0x000000060000720c */ /* 0x040fe20003fc4070 */
[----:B------:R-:W-:Y:S01]  /*0fa0*/  IMAD.HI.U32 R18, R3, R2, RZ ;  /* 0x0000000203127227 */ /* 0x000fe200078e00ff */
[----:B------:R-:W-:-:S03]  /*0fb0*/  ISETP.GT.U32.AND P3, PT, R0, R27, PT ;  /* 0x0000001b0000720c */ /* 0x000fc60003f64070 */
[----:B------:R-:W-:Y:S02]  /*0fc0*/  IMAD.MOV R18, RZ, RZ, -R18 ;  /* 0x000000ffff127224 */ /* 0x000fe400078e0a12 */
[----:B------:R-:W-:Y:S02]  /*0fd0*/  @!P4 IMAD.IADD R5, R5, 0x1, -R0 ;  /* 0x000000010505c824 */ /* 0x000fe400078e0a00 */
[----:B------:R-:W-:Y:S02]  /*0fe0*/  IMAD R2, R0, R18, R2 ;  /* 0x0000001200027224 */ /* 0x000fe400078e0202 */
[--C-:B------:R-:W-:Y:S01]  /*0ff0*/  @!P0 IMAD.IADD R28, R28, 0x1, -R0.reuse ;  /* 0x000000011c1c8824 */ /* 0x100fe200078e0a00 */
[----:B------:R-:W-:Y:S01]  /*1000*/  ISETP.GT.U32.AND P0, PT, R0, R13, PT ;  /* 0x0000000d0000720c */ /* 0x000fe20003f04070 */
[--C-:B------:R-:W-:Y:S01]  /*1010*/  @!P6 IMAD.IADD R6, R6, 0x1, -R0.reuse ;  /* 0x000000010606e824 */ /* 0x100fe200078e0a00 */
[C---:B------:R-:W-:Y:S01]  /*1020*/  ISETP.GT.U32.AND P4, PT, R0.reuse, R5, PT ;  /* 0x000000050000720c */ /* 0x040fe20003f84070 */
[----:B------:R-:W-:Y:S01]  /*1030*/  @!P3 IMAD.IADD R27, R27, 0x1, -R0 ;  /* 0x000000011b1bb824 */ /* 0x000fe200078e0a00 */
[C---:B------:R-:W-:Y:S01]  /*1040*/  ISETP.GT.U32.AND P6, PT, R0.reuse, R2, PT ;  /* 0x000000020000720c */ /* 0x040fe20003fc4070 */
[----:B------:R-:W-:Y:S01]  /*1050*/  IMAD.HI.U32 R17, R3, R16, RZ ;  /* 0x0000001003117227 */ /* 0x000fe200078e00ff */
[----:B------:R-:W-:-:S03]  /*1060*/  ISETP.GT.U32.AND P3, PT, R0, R8, PT ;  /* 0x000000080000720c */ /* 0x000fc60003f64070 */
[----:B------:R-:W-:Y:S02]  /*1070*/  IMAD.MOV R17, RZ, RZ, -R17 ;  /* 0x000000ffff117224 */ /* 0x000fe400078e0a11 */
[----:B------:R-:W-:Y:S02]  /*1080*/  @!P5 IMAD.MOV R28, RZ, RZ, -R28 ;  /* 0x000000ffff1cd224 */ /* 0x000fe400078e0a1c */
[--C-:B------:R-:W-:Y:S01]  /*1090*/  @!P0 IMAD.IADD R13, R13, 0x1, -R0.reuse ;  /* 0x000000010d0d8824 */ /* 0x100fe200078e0a00 */
[----:B------:R-:W-:Y:S01]  /*10a0*/  ISETP.GE.AND P0, PT, R15, RZ, PT ;  /* 0x000000ff0f00720c */ /* 0x000fe20003f06270 */
[--C-:B------:R-:W-:Y:S01]  /*10b0*/  @!P4 IMAD.IADD R5, R5, 0x1, -R0.reuse ;  /* 0x000000010505c824 */ /* 0x100fe200078e0a00 */
[----:B------:R-:W-:Y:S01]  /*10c0*/  ISETP.GE.AND P4, PT, R9, RZ, PT ;  /* 0x000000ff0900720c */ /* 0x000fe20003f86270 */
[----:B------:R-:W-:Y:S01]  /*10d0*/  @!P6 IMAD.IADD R2, R2, 0x1, -R0 ;  /* 0x000000010202e824 */ /* 0x000fe200078e0a00 */
[----:B------:R-:W-:Y:S01]  /*10e0*/  ISETP.GT.U32.AND P6, PT, R0, R13, PT ;  /* 0x0000000d0000720c */ /* 0x000fe20003fc4070 */
[----:B------:R-:W-:Y:S01]  /*10f0*/  IMAD.HI.U32 R9, R3, R11, RZ ;  /* 0x0000000b03097227 */ /* 0x000fe200078e00ff */
[----:B------:R-:W-:Y:S01]  /*1100*/  LOP3.LUT R15, R4, 0x2c, RZ, 0xfc, !PT ;  /* 0x0000002c040f7812 */ /* 0x000fe200078efcff */
[----:B------:R0:W-:Y:S01]  /*1110*/  STL [R1+0x968], R28 ;  /* 0x0009681c01007387 */ /* 0x0001e20000100800 */
[----:B------:R-:W-:Y:S01]  /*1120*/  ISETP.GT.U32.AND P5, PT, R0, R2, PT ;  /* 0x000000020000720c */ /* 0x000fe20003fa4070 */
[----:B------:R-:W-:-:S02]  /*1130*/  IMAD.MOV R9, RZ, RZ, -R9 ;  /* 0x000000ffff097224 */ /* 0x000fc400078e0a09 */
[----:B------:R-:W-:Y:S01]  /*1140*/  @!P3 IMAD.IADD R8, R8, 0x1, -R0 ;  /* 0x000000010808b824 */ /* 0x000fe200078e0a00 */
[----:B------:R-:W-:Y:S01]  /*1150*/  ISETP.GE.AND P3, PT, R10, RZ, PT ;  /* 0x000000ff0a00720c */ /* 0x000fe20003f66270 */
[----:B------:R-:W-:Y:S01]  /*1160*/  IMAD R11, R0, R9, R11 ;  /* 0x00000009000b7224 */ /* 0x000fe200078e020b */
[----:B------:R-:W-:Y:S01]  /*1170*/  LOP3.LUT R9, R4, 0x2a, RZ, 0xfc, !PT ;  /* 0x0000002a04097812 */ /* 0x000fe200078efcff */
[C---:B------:R-:W-:Y:S01]  /*1180*/  IMAD R10, R0.reuse, R17, R16 ;  /* 0x00000011000a7224 */ /* 0x040fe200078e0210 */
[----:B------:R-:W-:Y:S01]  /*1190*/  IABS R16, R15 ;  /* 0x0000000f00107213 */ /* 0x000fe20000000000 */
[----:B------:R-:W-:Y:S01]  /*11a0*/  @!P6 IMAD.IADD R13, R13, 0x1, -R0 ;  /* 0x000000010d0de824 */ /* 0x000fe200078e0a00 */
[C---:B------:R-:W-:Y:S01]  /*11b0*/  ISETP.GT.U32.AND P6, PT, R0.reuse, R11, PT ;  /* 0x0000000b0000720c */ /* 0x040fe20003fc4070 */
[----:B------:R-:W-:Y:S01]  /*11c0*/  @!P1 IMAD.MOV R27, RZ, RZ, -R27 ;  /* 0x000000ffff1b9224 */ /* 0x000fe200078e0a1b */
[C---:B------:R-:W-:Y:S01]  /*11d0*/  ISETP.GT.U32.AND P1, PT, R0.reuse, R8, PT ;  /* 0x000000080000720c */ /* 0x040fe20003f24070 */
[----:B------:R-:W-:Y:S01]  /*11e0*/  @!P2 IMAD.MOV R5, RZ, RZ, -R5 ;  /* 0x000000ffff05a224 */ /* 0x000fe200078e0a05 */
[----:B------:R-:W-:Y:S01]  /*11f0*/  IABS R17, R9 ;  /* 0x0000000900117213 */ /* 0x000fe20000000000 */
[----:B------:R-:W-:Y:S01]  /*1200*/  @!P4 IMAD.MOV R6, RZ, RZ, -R6 ;  /* 0x000000ffff06c224 */ /* 0x000fe200078e0a06 */
[----:B------:R-:W-:Y:S01]  /*1210*/  ISETP.GT.U32.AND P2, PT, R0, R10, PT ;  /* 0x0000000a0000720c */ /* 0x000fe20003f44070 */
[----:B------:R-:W-:Y:S01]  /*1220*/  @!P5 IMAD.IADD R2, R2, 0x1, -R0 ;  /* 0x000000010202d824 */ /* 0x000fe200078e0a00 */
[----:B------:R-:W-:Y:S01]  /*1230*/  ISETP.GE.AND P4, PT, R12, RZ, PT ;  /* 0x000000ff0c00720c */ /* 0x000fe20003f86270 */
[----:B------:R-:W-:Y:S01]  /*1240*/  IMAD.MOV.U32 R12, RZ, RZ, R17 ;  /* 0x000000ffff0c7224 */ /* 0x000fe200078e0011 */
[----:B------:R-:W-:Y:S01]  /*1250*/  ISETP.GE.AND P5, PT, R14, RZ, PT ;  /* 0x000000ff0e00720c */ /* 0x000fe20003fa6270 */
[----:B------:R-:W-:Y:S01]  /*1260*/  IMAD.HI.U32 R17, R3, R16, RZ ;  /* 0x0000001003117227 */ /* 0x000fe200078e00ff */
[----:B------:R-:W-:Y:S01]  /*1270*/  STL [R1+0x96c], R27 ;  /* 0x00096c1b01007387 */ /* 0x000fe20000100800 */
[----:B0-----:R-:W-:-:S02]  /*1280*/  LOP3.LUT R28, R4, 0x2, RZ, 0xfc, !PT ;  /* 0x00000002041c7812 */ /* 0x001fc400078efcff */
[----:B------:R-:W-:Y:S01]  /*1290*/  IMAD.MOV R17, RZ, RZ, -R17 ;  /* 0x000000ffff117224 */ /* 0x000fe200078e0a11 */
[----:B------:R-:W-:Y:S01]  /*12a0*/  STL [R1+0x970], R5 ;  /* 0x0009700501007387 */ /* 0x000fe20000100800 */
[--C-:B------:R-:W-:Y:S01]  /*12b0*/  @!P6 IMAD.IADD R11, R11, 0x1, -R0.reuse ;  /* 0x000000010b0be824 */ /* 0x100fe200078e0a00 */
[----:B------:R-:W-:Y:S01]  /*12c0*/  ISETP.GE.AND P6, PT, R9, RZ, PT ;  /* 0x000000ff0900720c */ /* 0x000fe20003fc6270 */
[----:B------:R-:W-:Y:S01]  /*12d0*/  @!P1 IMAD.IADD R8, R8, 0x1, -R0 ;  /* 0x0000000108089824 */ /* 0x000fe200078e0a00 */
[----:B------:R-:W-:Y:S01]  /*12e0*/  ISETP.GE.AND P1, PT, R7, RZ, PT ;  /* 0x000000ff0700720c */ /* 0x000fe20003f26270 */
[----:B------:R-:W-:Y:S01]  /*12f0*/  IMAD R17, R0, R17, R16 ;  /* 0x0000001100117224 */ /* 0x000fe200078e0210 */
[----:B------:R-:W-:Y:S01]  /*1300*/  LOP3.LUT R16, R4, 0x28, RZ, 0xfc, !PT ;  /* 0x0000002804107812 */ /* 0x000fe200078efcff */
[----:B------:R-:W-:Y:S01]  /*1310*/  IMAD.MOV.U32 R9, RZ, RZ, R2 ;  /* 0x000000ffff097224 */ /* 0x000fe200078e0002 */
[----:B------:R-:W-:Y:S01]  /*1320*/  STL [R1+0x974], R6 ;  /* 0x0009740601007387 */ /* 0x000fe20000100800 */
[----:B------:R-:W-:Y:S01]  /*1330*/  @!P2 IMAD.IADD R10, R10, 0x1, -R0 ;  /* 0x000000010a0aa824 */ /* 0x000fe200078e0a00 */
[----:B------:R-:W-:Y:S01]  /*1340*/  ISETP.GE.AND P2, PT, R15, RZ, PT ;  /* 0x000000ff0f00720c */ /* 0x000fe20003f46270 */
[----:B------:R-:W-:Y:S01]  /*1350*/  IMAD.MOV.U32 R7, RZ, RZ, R13 ;  /* 0x000000ffff077224 */ /* 0x000fe200078e000d */
[----:B------:R-:W-:Y:S01]  /*1360*/  LOP3.LUT R15, R4, 0x22, RZ, 0xfc, !PT ;  /* 0x00000022040f7812 */ /* 0x000fe200078efcff */
[----:B------:R-:W-:Y:S01]  /*1370*/  @!P4 IMAD.MOV R9, RZ, RZ, -R9 ;  /* 0x000000ffff09c224 */ /* 0x000fe200078e0a09 */
[C---:B------:R-:W-:Y:S01]  /*1380*/  ISETP.GT.U32.AND P4, PT, R0.reuse, R17, PT ;  /* 0x000000110000720c */ /* 0x040fe20003f84070 */
[----:B------:R-:W-:Y:S01]  /*1390*/  @!P0 IMAD.MOV R7, RZ, RZ, -R7 ;  /* 0x000000ffff078224 */ /* 0x000fe200078e0a07 */
[----:B------:R-:W-:Y:S01]  /*13a0*/  ISETP.GT.U32.AND P0, PT, R0, R10, PT ;  /* 0x0000000a0000720c */ /* 0x000fe20003f04070 */
[----:B------:R-:W-:Y:S01]  /*13b0*/  IMAD.HI.U32 R14, R3, R12, RZ ;  /* 0x0000000c030e7227 */ /* 0x000fe200078e00ff */
[----:B------:R-:W-:-:S02]  /*13c0*/  IABS R20, R15 ;  /* 0x0000000f00147213 */ /* 0x000fc40000000000 */
[----:B------:R-:W-:Y:S01]  /*13d0*/  STL [R1+0x978], R7 ;  /* 0x0009780701007387 */ /* 0x000fe20000100800 */
[----:B------:R-:W-:Y:S01]  /*13e0*/  IMAD.MOV R13, RZ, RZ, -R14 ;  /* 0x000000ffff0d7224 */ /* 0x000fe200078e0a0e */
[----:B------:R-:W-:Y:S01]  /*13f0*/  LOP3.LUT R14, R4, 0x26, RZ, 0xfc, !PT ;  /* 0x00000026040e7812 */ /* 0x000fe200078efcff */
[----:B------:R-:W-:Y:S01]  /*1400*/  @!P3 IMAD.MOV R8, RZ, RZ, -R8 ;  /* 0x000000ffff08b224 */ /* 0x000fe200078e0a08 */
[C---:B------:R-:W-:Y:S01]  /*1410*/  ISETP.GT.U32.AND P3, PT, R0.reuse, R11, PT ;  /* 0x0000000b0000720c */ /* 0x040fe20003f64070 */
[----:B------:R-:W-:Y:S01]  /*1420*/  IMAD R12, R0, R13, R12 ;  /* 0x0000000d000c7224 */ /* 0x000fe200078e020c */
[----:B------:R-:W-:Y:S01]  /*1430*/  LOP3.LUT R13, R4, 0x24, RZ, 0xfc, !PT ;  /* 0x00000024040d7812 */ /* 0x000fe200078efcff */
[--C-:B------:R-:W-:Y:S01]  /*1440*/  @!P4 IMAD.IADD R17, R17, 0x1, -R0.reuse ;  /* 0x000000011111c824 */ /* 0x100fe200078e0a00 */
[----:B------:R0:W-:Y:S01]  /*1450*/  STL [R1+0x97c], R8 ;  /* 0x00097c0801007387 */ /* 0x0001e20000100800 */
[----:B------:R-:W-:Y:S01]  /*1460*/  @!P0 IMAD.IADD R10, R10, 0x1, -R0 ;  /* 0x000000010a0a8824 */ /* 0x000fe200078e0a00 */
[----:B------:R-:W-:-:S02]  /*1470*/  ISETP.GT.U32.AND P4, PT, R0, R12, PT ;  /* 0x0000000c0000720c */ /* 0x000fc40003f84070 */
[----:B------:R-:W-:Y:S01]  /*1480*/  ISETP.GE.AND P0, PT, R16, RZ, PT ;  /* 0x000000ff1000720c */ /* 0x000fe20003f06270 */
[----:B------:R-:W-:Y:S01]  /*1490*/  @!P1 IMAD.MOV R10, RZ, RZ, -R10 ;  /* 0x000000ffff0a9224 */ /* 0x000fe200078e0a0a */
[----:B------:R-:W-:Y:S02]  /*14a0*/  IABS R16, R16 ;  /* 0x0000001000107213 */ /* 0x000fe40000000000 */
[----:B------:R-:W-:Y:S01]  /*14b0*/  ISETP.GT.U32.AND P1, PT, R0, R17, PT ;  /* 0x000000110000720c */ /* 0x000fe20003f24070 */
[----:B------:R-:W-:Y:S01]  /*14c0*/  @!P3 IMAD.IADD R11, R11, 0x1, -R0 ;  /* 0x000000010b0bb824 */ /* 0x000fe200078e0a00 */
[----:B------:R-:W-:Y:S01]  /*14d0*/  ISETP.GE.AND P3, PT, R14, RZ, PT ;  /* 0x000000ff0e00720c */ /* 0x000fe20003f66270 */
[C---:B------:R-:W-:Y:S01]  /*14e0*/  IMAD.HI.U32 R18, R3.reuse, R16, RZ ;  /* 0x0000001003127227 */ /* 0x040fe200078e00ff */
[----:B------:R-:W-:Y:S02]  /*14f0*/  IABS R14, R14 ;  /* 0x0000000e000e7213 */ /* 0x000fe40000000000 */
[----:B------:R-:W-:Y:S01]  /*1500*/  IABS R21, R13 ;  /* 0x0000000d00157213 */ /* 0x000fe20000000000 */
[----:B------:R-:W-:Y:S01]  /*1510*/  IMAD.MOV R18, RZ, RZ, -R18 ;  /* 0x000000ffff127224 */ /* 0x000fe200078e0a12 */
[----:B0-----:R-:W-:Y:S01]  /*1520*/  LOP3.LUT R8, R4, 0x12, RZ, 0xfc, !PT ;  /* 0x0000001204087812 */ /* 0x001fe200078efcff */
[----:B------:R-:W-:Y:S01]  /*1530*/  @!P4 IMAD.IADD R12, R12, 0x1, -R0 ;  /* 0x000000010c0cc824 */ /* 0x000fe200078e0a00 */
[----:B------:R-:W-:Y:S01]  /*1540*/  LOP3.LUT R7, R4, 0xe, RZ, 0xfc, !PT ;  /* 0x0000000e04077812 */ /* 0x000fe200078efcff */
[----:B------:R-:W-:-:S03]  /*1550*/  IMAD.HI.U32 R2, R3, R14, RZ ;  /* 0x0000000e03027227 */ /* 0x000fc600078e00ff */
[C---:B------:R-:W-:Y:S01]  /*1560*/  ISETP.GT.U32.AND P4, PT, R0.reuse, R12, PT ;  /* 0x0000000c0000720c */ /* 0x040fe20003f84070 */
[----:B------:R-:W-:Y:S01]  /*1570*/  @!P5 IMAD.MOV R11, RZ, RZ, -R11 ;  /* 0x000000ffff0bd224 */ /* 0x000fe200078e0a0b */
[----:B------:R-:W-:Y:S01]  /*1580*/  ISETP.GE.AND P5, PT, R13, RZ, PT ;  /* 0x000000ff0d00720c */ /* 0x000fe20003fa6270 */
[C---:B------:R-:W-:Y:S02]  /*1590*/  IMAD R13, R0.reuse, R18, R16 ;  /* 0x00000012000d7224 */ /* 0x040fe400078e0210 */
[----:B------:R-:W-:Y:S02]  /*15a0*/  IMAD.MOV R18, RZ, RZ, -R2 ;  /* 0x000000ffff127224 */ /* 0x000fe400078e0a02 */
[----:B------:R-:W-:Y:S01]  /*15b0*/  @!P1 IMAD.IADD R17, R17, 0x1, -R0 ;  /* 0x0000000111119824 */ /* 0x000fe200078e0a00 */
[C---:B------:R-:W-:Y:S01]  /*15c0*/  ISETP.GT.U32.AND P1, PT, R0.reuse, R13, PT ;  /* 0x0000000d0000720c */ /* 0x040fe20003f24070 */
[----:B------:R-:W-:Y:S02]  /*15d0*/  IMAD R14, R0, R18, R14 ;  /* 0x00000012000e7224 */ /* 0x000fe400078e020e */
[----:B------:R-:W-:Y:S01]  /*15e0*/  IMAD.MOV.U32 R19, RZ, RZ, R17 ;  /* 0x000000ffff137224 */ /* 0x000fe200078e0011 */
[----:B------:R-:W-:Y:S01]  /*15f0*/  LOP3.LUT R17, R4, 0x1c, RZ, 0xfc, !PT ;  /* 0x0000001c04117812 */ /* 0x000fe200078efcff */
[----:B------:R-:W-:-:S04]  /*1600*/  IMAD.HI.U32 R2, R3, R20, RZ ;  /* 0x0000001403027227 */ /* 0x000fc800078e00ff */
[----:B------:R-:W-:Y:S01]  /*1610*/  @!P2 IMAD.MOV R19, RZ, RZ, -R19 ;  /* 0x000000ffff13a224 */ /* 0x000fe200078e0a13 */
[----:B------:R-:W-:Y:S01]  /*1620*/  ISETP.GT.U32.AND P2, PT, R0, R14, PT ;  /* 0x0000000e0000720c */ /* 0x000fe20003f44070 */
[----:B------:R-:W-:Y:S02]  /*1630*/  IMAD.MOV R2, RZ, RZ, -R2 ;  /* 0x000000ffff027224 */ /* 0x000fe400078e0a02 */
[----:B------:R-:W-:Y:S01]  /*1640*/  @!P4 IMAD.IADD R12, R12, 0x1, -R0 ;  /* 0x000000010c0cc824 */ /* 0x000fe200078e0a00 */
[----:B------:R0:W-:Y:S01]  /*1650*/  STL [R1+0x30], R19 ;  /* 0x0000301301007387 */ /* 0x0001e20000100800 */
[----:B------:R-:W-:Y:S01]  /*1660*/  IMAD R20, R0, R2, R20 ;  /* 0x0000000200147224 */ /* 0x000fe200078e0214 */
[----:B------:R-:W-:Y:S01]  /*1670*/  IABS R2, R23 ;  /* 0x0000001700027213 */ /* 0x000fe20000000000 */
[----:B------:R-:W-:-:S04]  /*1680*/  IMAD.HI.U32 R16, R3, R21, RZ ;  /* 0x0000001503107227 */ /* 0x000fc800078e00ff */
[----:B------:R-:W-:Y:S01]  /*1690*/  @!P6 IMAD.MOV R12, RZ, RZ, -R12 ;  /* 0x000000ffff0ce224 */ /* 0x000fe200078e0a0c */
[----:B------:R-:W-:Y:S01]  /*16a0*/  ISETP.GT.U32.AND P6, PT, R0, R20, PT ;  /* 0x000000140000720c */ /* 0x000fe20003fc4070 */
[----:B------:R-:W-:Y:S01]  /*16b0*/  IMAD.MOV R16, RZ, RZ, -R16 ;  /* 0x000000ffff107224 */ /* 0x000fe200078e0a10 */
[----:B0-----:R-:W-:Y:S01]  /*16c0*/  IABS R19, R17 ;  /* 0x0000001100137213 */ /* 0x001fe20000000000 */
[----:B------:R-:W-:Y:S02]  /*16d0*/  @!P2 IMAD.IADD R14, R14, 0x1, -R0 ;  /* 0x000000010e0ea824 */ /* 0x000fe400078e0a00 */
[----:B------:R-:W-:Y:S01]  /*16e0*/  IMAD R21, R0, R16, R21 ;  /* 0x0000001000157224 */ /* 0x000fe200078e0215 */
[----:B------:R-:W-:Y:S01]  /*16f0*/  LOP3.LUT R16, R4, 0x1e, RZ, 0xfc, !PT ;  /* 0x0000001e04107812 */ /* 0x000fe200078efcff */
[----:B------:R-:W-:Y:S01]  /*1700*/  IMAD.HI.U32 R18, R3, R2, RZ ;  /* 0x0000000203127227 */ /* 0x000fe200078e00ff */
[C---:B------:R-:W-:Y:S02]  /*1710*/  ISETP.GT.U32.AND P2, PT, R0.reuse, R14, PT ;  /* 0x0000000e0000720c */ /* 0x040fe40003f44070 */
[----:B------:R-:W-:Y:S01]  /*1720*/  ISETP.GT.U32.AND P4, PT, R0, R21, PT ;  /* 0x000000150000720c */ /* 0x000fe20003f84070 */
[----:B------:R-:W-:Y:S01]  /*1730*/  IMAD.MOV R18, RZ, RZ, -R18 ;  /* 0x000000ffff127224 */ /* 0x000fe200078e0a12 */
[----:B------:R-:W-:Y:S01]  /*1740*/  IABS R22, R16 ;  /* 0x0000001000167213 */ /* 0x000fe20000000000 */
[----:B------:R-:W-:-:S02]  /*1750*/  @!P6 IMAD.IADD R20, R20, 0x1, -R0 ;  /* 0x000000011414e824 */ /* 0x000fc400078e0a00 */
[C---:B------:R-:W-:Y:S02]  /*1760*/  IMAD R2, R0.reuse, R18, R2 ;  /* 0x0000001200027224 */ /* 0x040fe400078e0202 */
[----:B------:R-:W-:Y:S01]  /*1770*/  IMAD.HI.U32 R18, R3, R22, RZ ;  /* 0x0000001603127227 */ /* 0x000fe200078e00ff */
[----:B------:R-:W-:-:S03]  /*1780*/  ISETP.GT.U32.AND P6, PT, R0, R20, PT ;  /* 0x000000140000720c */ /* 0x000fc60003fc4070 */
[--C-:B------:R-:W-:Y:S02]  /*1790*/  @!P1 IMAD.IADD R13, R13, 0x1, -R0.reuse ;  /* 0x000000010d0d9824 */ /* 0x100fe400078e0a00 */
[----:B------:R-:W-:Y:S01]  /*17a0*/  @!P2 IMAD.IADD R14, R14, 0x1, -R0 ;  /* 0x000000010e0ea824 */ /* 0x000fe200078e0a00 */
[C---:B------:R-:W-:Y:S01]  /*17b0*/  ISETP.GT.U32.AND P2, PT, R0.reuse, R2, PT ;  /* 0x000000020000720c */ /* 0x040fe20003f44070 */
[----:B------:R-:W-:Y:S01]  /*17c0*/  IMAD.MOV R18, RZ, RZ, -R18 ;  /* 0x000000ffff127224 */ /* 0x000fe200078e0a12 */
[C---:B------:R-:W-:Y:S01]  /*17d0*/  ISETP.GT.U32.AND P1, PT, R0.reuse, R13, PT ;  /* 0x0000000d0000720c */ /* 0x040fe20003f24070 */
[----:B------:R-:W-:Y:S02]  /*17e0*/  @!P4 IMAD.IADD R21, R21, 0x1, -R0 ;  /* 0x000000011515c824 */ /* 0x000fe400078e0a00 */
[----:B------:R-:W-:Y:S01]  /*17f0*/  IMAD R22, R0, R18, R22 ;  /* 0x0000001200167224 */ /* 0x000fe200078e0216 */
[----:B------:R-:W-:Y:S01]  /*1800*/  LOP3.LUT R18, R4, 0x16, RZ, 0xfc, !PT ;  /* 0x0000001604127812 */ /* 0x000fe200078efcff */
[----:B------:R-:W-:Y:S01]  /*1810*/  @!P6 IMAD.IADD R20, R20, 0x1, -R0 ;  /* 0x000000011414e824 */ /* 0x000fe200078e0a00 */
[C---:B------:R-:W-:Y:S01]  /*1820*/  ISETP.GT.U32.AND P4, PT, R0.reuse, R21, PT ;  /* 0x000000150000720c */ /* 0x040fe20003f84070 */
[----:B------:R-:W-:Y:S01]  /*1830*/  @!P3 IMAD.MOV R14, RZ, RZ, -R14 ;  /* 0x000000ffff0eb224 */ /* 0x000fe200078e0a0e */
[----:B------:R-:W-:Y:S01]  /*1840*/  ISETP.GT.U32.AND P6, PT, R0, R22, PT ;  /* 0x000000160000720c */ /* 0x000fe20003fc4070 */
[----:B------:R-:W-:Y:S01]  /*1850*/  IMAD.MOV.U32 R5, RZ, RZ, R20 ;  /* 0x000000ffff057224 */ /* 0x000fe200078e0014 */
[----:B------:R-:W-:Y:S01]  /*1860*/  ISETP.GE.AND P3, PT, R16, RZ, PT ;  /* 0x000000ff1000720c */ /* 0x000fe20003f66270 */
[--C-:B------:R-:W-:Y:S01]  /*1870*/  @!P2 IMAD.IADD R2, R2, 0x1, -R0.reuse ;  /* 0x000000010202a824 */ /* 0x100fe200078e0a00 */
[----:B------:R-:W-:Y:S01]  /*1880*/  LOP3.LUT R16, R4, 0x1a, RZ, 0xfc, !PT ;  /* 0x0000001a04107812 */ /* 0x000fe200078efcff */
[--C-:B------:R-:W-:Y:S01]  /*1890*/  @!P1 IMAD.IADD R13, R13, 0x1, -R0.reuse ;  /* 0x000000010d0d9824 */ /* 0x100fe200078e0a00 */
[----:B------:R-:W-:Y:S01]  /*18a0*/  ISETP.GE.AND P1, PT, R15, RZ, PT ;  /* 0x000000ff0f00720c */ /* 0x000fe20003f26270 */
[----:B------:R-:W-:Y:S01]  /*18b0*/  IMAD.MOV.U32 R15, RZ, RZ, R19 ;  /* 0x000000ffff0f7224 */ /* 0x000fe200078e0013 */
[----:B------:R-:W-:Y:S01]  /*18c0*/  ISETP.GT.U32.AND P2, PT, R0, R2, PT ;  /* 0x000000020000720c */ /* 0x000fe20003f44070 */
[----:B------:R-:W-:Y:S01]  /*18d0*/  @!P0 IMAD.MOV R13, RZ, RZ, -R13 ;  /* 0x000000ffff0d8224 */ /* 0x000fe200078e0a0d */
[----:B------:R-:W-:Y:S01]  /*18e0*/  ISETP.GE.AND P0, PT, R23, RZ, PT ;  /* 0x000000ff1700720c */ /* 0x000fe20003f06270 */
[--C-:B------:R-:W-:Y:S01]  /*18f0*/  @!P4 IMAD.IADD R21, R21, 0x1, -R0.reuse ;  /* 0x000000011515c824 */ /* 0x100fe200078e0a00 */
[----:B------:R-:W-:Y:S01]  /*1900*/  ISETP.GE.AND P4, PT, R17, RZ, PT ;  /* 0x000000ff1100720c */ /* 0x000fe20003f86270 */
[----:B------:R-:W-:Y:S01]  /*1910*/  @!P6 IMAD.IADD R22, R22, 0x1, -R0 ;  /* 0x000000011616e824 */ /* 0x000fe200078e0a00 */
[----:B------:R-:W-:Y:S01]  /*1920*/  LOP3.LUT R17, R4, 0x18, RZ, 0xfc, !PT ;  /* 0x0000001804117812 */ /* 0x000fe200078efcff */
[----:B------:R-:W-:Y:S01]  /*1930*/  IMAD.MOV.U32 R6, RZ, RZ, R21 ;  /* 0x000000ffff067224 */ /* 0x000fe200078e0015 */
[----:B------:R-:W-:Y:S01]  /*1940*/  IABS R20, R8 ;  /* 0x0000000800147213 */ /* 0x000fe20000000000 */
[----:B------:R-:W-:Y:S01]  /*1950*/  IMAD.HI.U32 R19, R3, R15, RZ ;  /* 0x0000000f03137227 */ /* 0x000fe200078e00ff */
[----:B------:R-:W-:-:S03]  /*1960*/  ISETP.GT.U32.AND P6, PT, R0, R22, PT ;  /* 0x000000160000720c */ /* 0x000fc60003fc4070 */
[----:B------:R-:W-:Y:S01]  /*1970*/  @!P5 IMAD.MOV R6, RZ, RZ, -R6 ;  /* 0x000000ffff06d224 */ /* 0x000fe200078e0a06 */
[----:B------:R-:W-:Y:S01]  /*1980*/  ISETP.GE.AND P5, PT, R16, RZ, PT ;  /* 0x000000ff1000720c */ /* 0x000fe20003fa6270 */
[----:B------:R-:W-:Y:S01]  /*1990*/  @!P1 IMAD.MOV R5, RZ, RZ, -R5 ;  /* 0x000000ffff059224 */ /* 0x000fe200078e0a05 */
[----:B------:R-:W-:Y:S01]  /*19a0*/  IABS R16, R16 ;  /* 0x0000001000107213 */ /* 0x000fe20000000000 */
[----:B------:R-:W-:Y:S01]  /*19b0*/  @!P2 IMAD.IADD R2, R2, 0x1, -R0 ;  /* 0x000000010202a824 */ /* 0x000fe200078e0a00 */
[----:B------:R-:W-:Y:S01]  /*19c0*/  STL [R1+0x8], R6 ;  /* 0x0000080601007387 */ /* 0x000fe20000100800 */
[----:B------:R-:W-:Y:S01]  /*19d0*/  IMAD.MOV R19, RZ, RZ, -R19 ;  /* 0x000000ffff137224 */ /* 0x000fe200078e0a13 */
[----:B------:R-:W-:Y:S01]  /*19e0*/  ISETP.GE.AND P1, PT, R17, RZ, PT ;  /* 0x000000ff1100720c */ /* 0x000fe20003f26270 */
[----:B------:R-:W-:Y:S01]  /*19f0*/  IMAD.HI.U32 R21, R3, R16, RZ ;  /* 0x0000001003157227 */ /* 0x000fe200078e00ff */
[----:B------:R0:W-:Y:S01]  /*1a00*/  STL [R1+0x10], R5 ;  /* 0x0000100501007387 */ /* 0x0001e20000100800 */
[----:B------:R-:W-:-:S02]  /*1a10*/  IABS R17, R17 ;  /* 0x0000001100117213 */ /* 0x000fc40000000000 */
[----:B------:R-:W-:Y:S01]  /*1a20*/  IMAD R15, R0, R19, R15 ;  /* 0x00000013000f7224 */ /* 0x000fe200078e020f */
[----:B------:R-:W-:Y:S01]  /*1a30*/  ISETP.GE.AND P2, PT, R18, RZ, PT ;  /* 0x000000ff1200720c */ /* 0x000fe20003f46270 */
[----:B------:R-:W-:Y:S01]  /*1a40*/  @!P6 IMAD.IADD R22, R22, 0x1, -R0 ;  /* 0x000000011616e824 */ /* 0x000fe200078e0a00 */
[----:B------:R-:W-:Y:S01]  /*1a50*/  LOP3.LUT R19, R4, 0x14, RZ, 0xfc, !PT ;  /* 0x0000001404137812 */ /* 0x000fe200078efcff */
[----:B------:R-:W-:Y:S01]  /*1a60*/  IMAD.MOV R21, RZ, RZ, -R21 ;  /* 0x000000ffff157224 */ /* 0x000fe200078e0a15 */
[C---:B------:R-:W-:Y:S01]  /*1a70*/  ISETP.GT.U32.AND P6, PT, R0.reuse, R15, PT ;  /* 0x0000000f0000720c */ /* 0x040fe20003fc4070 */
[----:B0-----:R-:W-:Y:S01]  /*1a80*/  IMAD.MOV.U32 R5, RZ, RZ, R2 ;  /* 0x000000ffff057224 */ /* 0x001fe200078e0002 */
[----:B------:R-:W-:Y:S01]  /*1a90*/  IABS R18, R18 ;  /* 0x0000001200127213 */ /* 0x000fe20000000000 */
[----:B------:R-:W-:Y:S01]  /*1aa0*/  IMAD R16, R0, R21, R16 ;  /* 0x0000001500107224 */ /* 0x000fe200078e0210 */
[----:B------:R-:W-:Y:S01]  /*1ab0*/  LOP3.LUT R6, R4, 0xa, RZ, 0xfc, !PT ;  /* 0x0000000a04067812 */ /* 0x000fe200078efcff */
[----:B------:R-:W-:Y:S01]  /*1ac0*/  @!P0 IMAD.MOV R5, RZ, RZ, -R5 ;  /* 0x000000ffff058224 */ /* 0x000fe200078e0a05 */
[----:B------:R-:W-:Y:S01]  /*1ad0*/  ISETP.GE.AND P0, PT, R19, RZ, PT ;  /* 0x000000ff1300720c */ /* 0x000fe20003f06270 */
[----:B------:R-:W-:Y:S01]  /*1ae0*/  IMAD.HI.U32 R2, R3, R17, RZ ;  /* 0x0000001103027227 */ /* 0x000fe200078e00ff */
[----:B------:R-:W-:-:S02]  /*1af0*/  IABS R19, R19 ;  /* 0x0000001300137213 */ /* 0x000fc40000000000 */
[----:B------:R0:W-:Y:S01]  /*1b00*/  STL [R1+0x18], R5 ;  /* 0x0000180501007387 */ /* 0x0001e20000100800 */
[----:B------:R-:W-:Y:S02]  /*1b10*/  IMAD.MOV R2, RZ, RZ, -R2 ;  /* 0x000000ffff027224 */ /* 0x000fe400078e0a02 */
[----:B------:R-:W-:Y:S02]  /*1b20*/  @!P6 IMAD.IADD R15, R15, 0x1, -R0 ;  /* 0x000000010f0fe824 */ /* 0x000fe400078e0a00 */
[C---:B------:R-:W-:Y:S02]  /*1b30*/  IMAD R17, R0.reuse, R2, R17 ;  /* 0x0000000200117224 */ /* 0x040fe400078e0211 */
[----:B------:R-:W-:Y:S01]  /*1b40*/  IMAD.HI.U32 R23, R3, R18, RZ ;  /* 0x0000001203177227 */ /* 0x000fe200078e00ff */
[----:B------:R-:W-:-:S03]  /*1b50*/  ISETP.GT.U32.AND P6, PT, R0, R15, PT ;  /* 0x0000000f0000720c */ /* 0x000fc60003fc4070 */
[----:B0-----:R-:W-:Y:S02]  /*1b60*/  IMAD.MOV.U32 R5, RZ, RZ, R22 ;  /* 0x000000ffff057224 */ /* 0x001fe400078e0016 */
[----:B------:R-:W-:Y:S01]  /*1b70*/  IMAD.MOV R22, RZ, RZ, -R23 ;  /* 0x000000ffff167224 */ /* 0x000fe200078e0a17 */
[----:B------:R-:W-:Y:S01]  /*1b80*/  LOP3.LUT R23, R4, 0xc, RZ, 0xfc, !PT ;  /* 0x0000000c04177812 */ /* 0x000fe200078efcff */
[----:B------:R-:W-:Y:S01]  /*1b90*/  @!P3 IMAD.MOV R5, RZ, RZ, -R5 ;  /* 0x000000ffff05b224 */ /* 0x000fe200078e0a05 */
[----:B------:R-:W-:Y:S01]  /*1ba0*/  ISETP.GT.U32.AND P3, PT, R0, R16, PT ;  /* 0x000000100000720c */ /* 0x000fe20003f64070 */
[----:B------:R-:W-:-:S03]  /*1bb0*/  IMAD.HI.U32 R21, R3, R19, RZ ;  /* 0x0000001303157227 */ /* 0x000fc600078e00ff */
[----:B------:R0:W-:Y:S01]  /*1bc0*/  STL [R1+0xc], R5 ;  /* 0x00000c0501007387 */ /* 0x0001e20000100800 */
[----:B------:R-:W-:Y:S01]  /*1bd0*/  @!P6 IMAD.IADD R15, R15, 0x1, -R0 ;  /* 0x000000010f0fe824 */ /* 0x000fe200078e0a00 */
[C---:B------:R-:W-:Y:S01]  /*1be0*/  ISETP.GT.U32.AND P6, PT, R0.reuse, R17, PT ;  /* 0x000000110000720c */ /* 0x040fe20003fc4070 */
[----:B------:R-:W-:Y:S01]  /*1bf0*/  IMAD R18, R0, R22, R18 ;  /* 0x0000001600127224 */ /* 0x000fe200078e0212 */
[----:B------:R-:W-:Y:S01]  /*1c00*/  IABS R22, R7 ;  /* 0x0000000700167213 */ /* 0x000fe20000000000 */
[----:B------:R-:W-:Y:S01]  /*1c10*/  IMAD.MOV R21, RZ, RZ, -R21 ;  /* 0x000000ffff157224 */ /* 0x000fe200078e0a15 */
[----:B------:R-:W-:Y:S01]  /*1c20*/  STL [R1+0x28], R24 ;  /* 0x0000281801007387 */ /* 0x000fe20000100800 */
[----:B------:R-:W-:Y:S01]  /*1c30*/  IMAD.HI.U32 R2, R3, R20, RZ ;  /* 0x0000001403027227 */ /* 0x000fe200078e00ff */
[----:B0-----:R-:W-:-:S03]  /*1c40*/  LOP3.LUT R5, R4, 0x8, RZ, 0xfc, !PT ;  /* 0x0000000804057812 */ /* 0x001fc600078efcff */
[--C-:B------:R-:W-:Y:S01]  /*1c50*/  @!P3 IMAD.IADD R16, R16, 0x1, -R0.reuse ;  /* 0x000000011010b824 */ /* 0x100fe200078e0a00 */
[----:B------:R0:W-:Y:S01]  /*1c60*/  STL [R1+0x2c], R23 ;  /* 0x00002c1701007387 */ /* 0x0001e20000100800 */
[C---:B------:R-:W-:Y:S01]  /*1c70*/  IMAD R19, R0.reuse, R21, R19 ;  /* 0x0000001500137224 */ /* 0x040fe200078e0213 */
[----:B------:R-:W-:Y:S01]  /*1c80*/  IABS R26, R5 ;  /* 0x00000005001a7213 */ /* 0x000fe20000000000 */
[----:B------:R-:W-:Y:S01]  /*1c90*/  @!P6 IMAD.IADD R17, R17, 0x1, -R0 ;  /* 0x000000011111e824 */ /* 0x000fe200078e0a00 */
[C---:B------:R-:W-:Y:S01]  /*1ca0*/  ISETP.GT.U32.AND P3, PT, R0.reuse, R16, PT ;  /* 0x000000100000720c */ /* 0x040fe20003f64070 */
[----:B------:R-:W-:Y:S01]  /*1cb0*/  @!P4 IMAD.MOV R15, RZ, RZ, -R15 ;  /* 0x000000ffff0fc224 */ /* 0x000fe200078e0a0f */
[----:B------:R-:W-:Y:S01]  /*1cc0*/  ISETP.GT.U32.AND P6, PT, R0, R19, PT ;  /* 0x000000130000720c */ /* 0x000fe20003fc4070 */
[----:B------:R-:W-:Y:S01]  /*1cd0*/  IMAD.MOV R2, RZ, RZ, -R2 ;  /* 0x000000ffff027224 */ /* 0x000fe200078e0a02 */
[----:B------:R1:W-:Y:S01]  /*1ce0*/  STL [R1+0x38], R6 ;  /* 0x0000380601007387 */ /* 0x0003e20000100800 */
[----:B------:R-:W-:Y:S01]  /*1cf0*/  IMAD.HI.U32 R21, R3, R25, RZ ;  /* 0x0000001903157227 */ /* 0x000fe200078e00ff */
[----:B0-----:R-:W-:-:S02]  /*1d00*/  IABS R23, R23 ;  /* 0x0000001700177213 */ /* 0x001fc40000000000 */
[----:B------:R-:W-:Y:S01]  /*1d10*/  IABS R24, R6 ;  /* 0x0000000600187213 */ /* 0x000fe20000000000 */
[----:B------:R-:W-:Y:S01]  /*1d20*/  IMAD R20, R0, R2, R20 ;  /* 0x0000000200147224 */ /* 0x000fe200078e0214 */
[----:B------:R0:W-:Y:S01]  /*1d30*/  STL [R1+0x34], R5 ;  /* 0x0000340501007387 */ /* 0x0001e20000100800 */
[----:B------:R-:W-:Y:S02]  /*1d40*/  IMAD.MOV R21, RZ, RZ, -R21 ;  /* 0x000000ffff157224 */ /* 0x000fe400078e0a15 */
[--C-:B------:R-:W-:Y:S01]  /*1d50*/  @!P3 IMAD.IADD R16, R16, 0x1, -R0.reuse ;  /* 0x000000011010b824 */ /* 0x100fe200078e0a00 */
[----:B------:R-:W-:Y:S01]  /*1d60*/  ISETP.GT.U32.AND P3, PT, R0, R18, PT ;  /* 0x000000120000720c */ /* 0x000fe20003f64070 */
[----:B------:R-:W-:Y:S01]  /*1d70*/  @!P6 IMAD.IADD R19, R19, 0x1, -R0 ;  /* 0x000000011313e824 */ /* 0x000fe200078e0a00 */
[----:B-1----:R-:W-:Y:S01]  /*1d80*/  LOP3.LUT R6, R4, 0x6, RZ, 0xfc, !PT ;  /* 0x0000000604067812 */ /* 0x002fe200078efcff */
[----:B------:R-:W-:-:S03]  /*1d90*/  IMAD.HI.U32 R2, R3, R22, RZ ;  /* 0x0000001603027227 */ /* 0x000fc600078e00ff */
[C---:B------:R-:W-:Y:S01]  /*1da0*/  ISETP.GT.U32.AND P6, PT, R0.reuse, R19, PT ;  /* 0x000000130000720c */ /* 0x040fe20003fc4070 */
[----:B------:R-:W-:Y:S01]  /*1db0*/  IMAD R21, R0, R21, R25 ;  /* 0x0000001500157224 */ /* 0x000fe200078e0219 */
[----:B------:R1:W-:Y:S01]  /*1dc0*/  STL [R1+0x20], R6 ;  /* 0x0000200601007387 */ /* 0x0003e20000100800 */
[----:B------:R-:W-:Y:S02]  /*1dd0*/  IMAD.MOV R2, RZ, RZ, -R2 ;  /* 0x000000ffff027224 */ /* 0x000fe400078e0a02 */
[----:B0-----:R-:W-:Y:S02]  /*1de0*/  IMAD.MOV.U32 R5, RZ, RZ, R26 ;  /* 0x000000ffff057224 */ /* 0x001fe400078e001a */
[----:B------:R-:W-:Y:S01]  /*1df0*/  @!P3 IMAD.IADD R18, R18, 0x1, -R0 ;  /* 0x000000011212b824 */ /* 0x000fe200078e0a00 */
[----:B------:R-:W-:Y:S01]  /*1e00*/  ISETP.GT.U32.AND P3, PT, R0, R17, PT ;  /* 0x000000110000720c */ /* 0x000fe20003f64070 */
[----:B------:R-:W-:-:S03]  /*1e10*/  IMAD.HI.U32 R26, R3, R23, RZ ;  /* 0x00000017031a7227 */ /* 0x000fc600078e00ff */
[----:B------:R-:W-:Y:S01]  /*1e20*/  ISETP.GT.U32.AND P4, PT, R0, R18, PT ;  /* 0x000000120000720c */ /* 0x000fe20003f84070 */
[----:B------:R-:W-:-:S04]  /*1e30*/  IMAD.HI.U32 R29, R3, R24, RZ ;  /* 0x00000018031d7227 */ /* 0x000fc800078e00ff */
[C---:B------:R-:W-:Y:S02]  /*1e40*/  IMAD R22, R0.reuse, R2, R22 ;  /* 0x0000000200167224 */ /* 0x040fe400078e0216 */
[----:B------:R-:W-:Y:S01]  /*1e50*/  @!P5 IMAD.MOV R16, RZ, RZ, -R16 ;  /* 0x000000ffff10d224 */ /* 0x000fe200078e0a10 */
[----:B------:R-:W-:Y:S01]  /*1e60*/  ISETP.GT.U32.AND P5, PT, R0, R20, PT ;  /* 0x000000140000720c */ /* 0x000fe20003fa4070 */
[----:B------:R-:W-:-:S04]  /*1e70*/  IMAD.HI.U32 R2, R3, R5, RZ ;  /* 0x0000000503027227 */ /* 0x000fc800078e00ff */
[----:B------:R-:W-:Y:S01]  /*1e80*/  @!P4 IMAD.IADD R18, R18, 0x1, -R0 ;  /* 0x000000011212c824 */ /* 0x000fe200078e0a00 */
[C---:B------:R-:W-:Y:S01]  /*1e90*/  ISETP.GT.U32.AND P4, PT, R0.reuse, R21, PT ;  /* 0x000000150000720c */ /* 0x040fe20003f84070 */
[----:B------:R-:W-:Y:S02]  /*1ea0*/  IMAD.MOV R26, RZ, RZ, -R26 ;  /* 0x000000ffff1a7224 */ /* 0x000fe400078e0a1a */
[----:B------:R-:W-:Y:S02]  /*1eb0*/  IMAD.MOV R25, RZ, RZ, -R29 ;  /* 0x000000ffff197224 */ /* 0x000fe400078e0a1d */
[----:B------:R-:W-:Y:S01]  /*1ec0*/  @!P6 IMAD.IADD R19, R19, 0x1, -R0 ;  /* 0x000000011313e824 */ /* 0x000fe200078e0a00 */
[C---:B------:R-:W-:Y:S01]  /*1ed0*/  ISETP.GT.U32.AND P6, PT, R0.reuse, R22, PT ;  /* 0x000000160000720c */ /* 0x040fe20003fc4070 */
[----:B------:R-:W-:Y:S02]  /*1ee0*/  IMAD.MOV R2, RZ, RZ, -R2 ;  /* 0x000000ffff027224 */ /* 0x000fe400078e0a02 */
[C---:B------:R-:W-:Y:S01]  /*1ef0*/  IMAD R23, R0.reuse, R26, R23 ;  /* 0x0000001a00177224 */ /* 0x040fe200078e0217 */
[----:B------:R-:W-:Y:S01]  /*1f00*/  IABS R26, R6 ;  /* 0x00000006001a7213 */ /* 0x000fe20000000000 */
[C---:B------:R-:W-:Y:S01]  /*1f10*/  IMAD R24, R0.reuse, R25, R24 ;  /* 0x0000001900187224 */ /* 0x040fe200078e0218 */
[----:B-1----:R-:W-:Y:S01]  /*1f20*/  IABS R6, R4 ;  /* 0x0000000400067213 */ /* 0x002fe20000000000 */
[----:B------:R-:W-:Y:S01]  /*1f30*/  IMAD R25, R0, R2, R5 ;  /* 0x0000000200197224 */ /* 0x000fe200078e0205 */
[----:B------:R-:W-:Y:S01]  /*1f40*/  LOP3.LUT R5, R4, 0x4, RZ, 0xfc, !PT ;  /* 0x0000000404057812 */ /* 0x000fe200078efcff */
[----:B------:R-:W-:Y:S01]  /*1f50*/  @!P4 IMAD.IADD R21, R21, 0x1, -R0 ;  /* 0x000000011515c824 */ /* 0x000fe200078e0a00 */
[----:B------:R-:W-:Y:S01]  /*1f60*/  ISETP.GT.U32.AND P4, PT, R0, R24, PT ;  /* 0x000000180000720c */ /* 0x000fe20003f84070 */
[----:B------:R-:W-:Y:S01]  /*1f70*/  IMAD.HI.U32 R29, R3, R26, RZ ;  /* 0x0000001a031d7227 */ /* 0x000fe200078e00ff */
[----:B------:R-:W-:-:S03]  /*1f80*/  IABS R2, R5 ;  /* 0x0000000500027213 */ /* 0x000fc60000000000 */
[--C-:B------:R-:W-:Y:S01]  /*1f90*/  @!P5 IMAD.IADD R20, R20, 0x1, -R0.reuse ;  /* 0x000000011414d824 */ /* 0x100fe200078e0a00 */
[----:B------:R-:W-:Y:S01]  /*1fa0*/  ISETP.GT.U32.AND P5, PT, R0, R23, PT ;  /* 0x000000170000720c */ /* 0x000fe20003fa4070 */
[--C-:B------:R-:W-:Y:S01]  /*1fb0*/  @!P3 IMAD.IADD R17, R17, 0x1, -R0.reuse ;  /* 0x000000011111b824 */ /* 0x100fe200078e0a00 */
[----:B------:R-:W-:Y:S01]  /*1fc0*/  ISETP.GE.AND P3, PT, R4, RZ, PT ;  /* 0x000000ff0400720c */ /* 0x000fe20003f66270 */
[----:B------:R-:W-:Y:S02]  /*1fd0*/  IMAD.MOV R29, RZ, RZ, -R29 ;  /* 0x000000ffff1d7224 */ /* 0x000fe400078e0a1d */
[----:B------:R-:W-:Y:S01]  /*1fe0*/  @!P6 IMAD.IADD R22, R22, 0x1, -R0 ;  /* 0x000000011616e824 */ /* 0x000fe200078e0a00 */
[----:B------:R-:W-:Y:S01]  /*1ff0*/  ISETP.GT.U32.AND P6, PT, R0, R20, PT ;  /* 0x000000140000720c */ /* 0x000fe20003fc4070 */
[----:B------:R-:W-:-:S04]  /*2000*/  IMAD.HI.U32 R4, R3, R2, RZ ;  /* 0x0000000203047227 */ /* 0x000fc800078e00ff */
[----:B------:R-:W-:Y:S01]  /*2010*/  @!P1 IMAD.MOV R17, RZ, RZ, -R17 ;  /* 0x000000ffff119224 */ /* 0x000fe200078e0a11 */
[C---:B------:R-:W-:Y:S01]  /*2020*/  ISETP.GT.U32.AND P1, PT, R0.reuse, R21, PT ;  /* 0x000000150000720c */ /* 0x040fe20003f24070 */
[C---:B------:R-:W-:Y:S01]  /*2030*/  IMAD R26, R0.reuse, R29, R26 ;  /* 0x0000001d001a7224 */ /* 0x040fe200078e021a */
[----:B------:R-:W-:Y:S01]  /*2040*/  IABS R29, R28 ;  /* 0x0000001c001d7213 */ /* 0x000fe20000000000 */
[----:B------:R-:W-:Y:S02]  /*2050*/  IMAD.MOV R4, RZ, RZ, -R4 ;  /* 0x000000ffff047224 */ /* 0x000fe400078e0a04 */
[----:B------:R-:W-:Y:S02]  /*2060*/  IMAD.MOV.U32 R27, RZ, RZ, R6 ;  /* 0x000000ffff1b7224 */ /* 0x000fe400078e0006 */
[----:B------:R-:W-:Y:S02]  /*2070*/  IMAD R2, R0, R4, R2 ;  /* 0x0000000400027224 */ /* 0x000fe400078e0202 */
[----:B------:R-:W-:-:S02]  /*2080*/  @!P4 IMAD.IADD R24, R24, 0x1, -R0 ;  /* 0x000000011818c824 */ /* 0x000fc400078e0a00 */
[----:B------:R-:W-:Y:S02]  /*2090*/  IMAD.MOV.U32 R4, RZ, RZ, R29 ;  /* 0x000000ffff047224 */ /* 0x000fe400078e001d */
[----:B------:R-:W-:Y:S01]  /*20a0*/  @!P5 IMAD.IADD R23, R23, 0x1, -R0 ;  /* 0x000000011717d824 */ /* 0x000fe200078e0a00 */
[C---:B------:R-:W-:Y:S01]  /*20b0*/  ISETP.GT.U32.AND P4, PT, R0.reuse, R24, PT ;  /* 0x000000180000720c */ /* 0x040fe20003f84070 */
[----:B------:R-:W-:Y:S01]  /*20c0*/  IMAD.HI.U32 R29, R3, R27, RZ ;  /* 0x0000001b031d7227 */ /* 0x000fe200078e00ff */
[----:B------:R-:W-:-:S03]  /*20d0*/  ISETP.GT.U32.AND P5, PT, R0, R22, PT ;  /* 0x000000160000720c */ /* 0x000fc60003fa4070 */
[----:B------:R-:W-:Y:S01]  /*20e0*/  @!P2 IMAD.MOV R18, RZ, RZ, -R18 ;  /* 0x000000ffff12a224 */ /* 0x000fe200078e0a12 */
[----:B------:R-:W-:Y:S01]  /*20f0*/  ISETP.GT.U32.AND P2, PT, R0, R23, PT ;  /* 0x000000170000720c */ /* 0x000fe20003f44070 */
[--C-:B------:R-:W-:Y:S01]  /*2100*/  @!P6 IMAD.IADD R20, R20, 0x1, -R0.reuse ;  /* 0x000000011414e824 */ /* 0x100fe200078e0a00 */
[C---:B------:R-:W-:Y:S01]  /*2110*/  ISETP.GT.U32.AND P6, PT, R0.reuse, R25, PT ;  /* 0x000000190000720c */ /* 0x040fe20003fc4070 */
[----:B------:R-:W-:Y:S02]  /*2120*/  IMAD.MOV R29, RZ, RZ, -R29 ;  /* 0x000000ffff1d7224 */ /* 0x000fe400078e0a1d */
[----:B------:R-:W-:Y:S01]  /*2130*/  @!P1 IMAD.IADD R21, R21, 0x1, -R0 ;  /* 0x0000000115159824 */ /* 0x000fe200078e0a00 */
[----:B------:R-:W-:Y:S01]  /*2140*/  ISETP.GT.U32.AND P1, PT, R0, R26, PT ;  /* 0x0000001a0000720c */ /* 0x000fe20003f24070 */
[----:B------:R-:W-:-:S04]  /*2150*/  IMAD.HI.U32 R6, R3, R4, RZ ;  /* 0x0000000403067227 */ /* 0x000fc800078e00ff */
[----:B------:R-:W-:Y:S02]  /*2160*/  IMAD R3, R0, R29, R27 ;  /* 0x0000001d00037224 */ /* 0x000fe400078e021b */
[----:B------:R-:W-:Y:S01]  /*2170*/  IMAD.MOV R29, RZ, RZ, -R6 ;  /* 0x000000ffff1d7224 */ /* 0x000fe200078e0a06 */
[----:B------:R-:W0:Y:S01]  /*2180*/  S2R R27, SR_TID.X ;  /* 0x00000000001b7919 */ /* 0x000e220000002100 */
[----:B------:R-:W-:Y:S01]  /*2190*/  @!P4 IMAD.IADD R24, R24, 0x1, -R0 ;  /* 0x000000011818c824 */ /* 0x000fe200078e0a00 */
[----:B------:R-:W-:Y:S01]  /*21a0*/  ISETP.GE.AND P4, PT, R8, RZ, PT ;  /* 0x000000ff0800720c */ /* 0x000fe20003f86270 */
[----:B------:R-:W-:Y:S01]  /*21b0*/  IMAD R4, R0, R29, R4 ;  /* 0x0000001d00047224 */ /* 0x000fe200078e0204 */
[----:B------:R-:W2:Y:S01]  /*21c0*/  LDL.LU R8, [R1+0x97c] ;  /* 0x00097c0001087983 */ /* 0x000ea20000300800 */
[--C-:B------:R-:W-:Y:S01]  /*21d0*/  @!P5 IMAD.IADD R22, R22, 0x1, -R0.reuse ;  /* 0x000000011616d824 */ /* 0x100fe200078e0a00 */
[C---:B------:R-:W-:Y:S01]  /*21e0*/  ISETP.GT.U32.AND P5, PT, R0.reuse, R3, PT ;  /* 0x000000030000720c */ /* 0x040fe20003fa4070 */
[--C-:B------:R-:W-:Y:S01]  /*21f0*/  @!P2 IMAD.IADD R23, R23, 0x1, -R0.reuse ;  /* 0x000000011717a824 */ /* 0x100fe200078e0a00 */
[C---:B------:R-:W-:Y:S01]  /*2200*/  ISETP.GT.U32.AND P2, PT, R0.reuse, R2, PT ;  /* 0x000000020000720c */ /* 0x040fe20003f44070 */
[--C-:B------:R-:W-:Y:S01]  /*2210*/  @!P6 IMAD.IADD R25, R25, 0x1, -R0.reuse ;  /* 0x000000011919e824 */ /* 0x100fe200078e0a00 */
[----:B------:R-:W-:Y:S01]  /*2220*/  ISETP.GT.U32.AND P6, PT, R0, R4, PT ;  /* 0x000000040000720c */ /* 0x000fe20003fc4070 */
[----:B------:R-:W-:-:S02]  /*2230*/  @!P1 IMAD.IADD R26, R26, 0x1, -R0 ;  /* 0x000000011a1a9824 */ /* 0x000fc400078e0a00 */
[----:B------:R-:W3:Y:S01]  /*2240*/  LDL.LU R0, [R1+0x28] ;  /* 0x0000280001007983 */ /* 0x000ee20000300800 */
[C---:B0-----:R-:W-:Y:S01]  /*2250*/  LOP3.LUT R6, R27.reuse, 0x7, RZ, 0xc0, !PT ;  /* 0x000000071b067812 */ /* 0x041fe200078ec0ff */
[----:B------:R-:W-:Y:S01]  /*2260*/  IMAD.SHL.U32 R29, R27, 0x2, RZ ;  /* 0x000000021b1d7824 */ /* 0x000fe200078e00ff */
[----:B---3--:R-:W-:Y:S02]  /*2270*/  ISETP.GE.AND P1, PT, R0, RZ, PT ;  /* 0x000000ff0000720c */ /* 0x008fe40003f26270 */
[----:B------:R-:W-:-:S05]  /*2280*/  IABS R0, c[0x0][0x17c] ;  /* 0x00005f0000007a13 */ /* 0x000fca0000000000 */
[----:B------:R-:W-:Y:S02]  /*2290*/  @!P5 IMAD.IADD R3, R3, 0x1, -R0 ;  /* 0x000000010303d824 */ /* 0x000fe400078e0a00 */
[----:B------:R-:W-:-:S05]  /*22a0*/  IMAD R0, R6, 0x90, RZ ;  /* 0x0000009006007824 */ /* 0x000fca00078e02ff */
[----:B------:R-:W-:Y:S02]  /*22b0*/  LOP3.LUT R0, R0, 0x30, R29, 0x78, !PT ;  /* 0x0000003000007812 */ /* 0x000fe400078e781d */
[----:B------:R-:W-:Y:S02]  /*22c0*/  IABS R0, c[0x0][0x17c] ;  /* 0x00005f0000007a13 */ /* 0x000fe40000000000 */
[----:B------:R-:W-:Y:S02]  /*22d0*/  ISETP.GE.AND P5, PT, R7, RZ, PT ;  /* 0x000000ff0700720c */ /* 0x000fe40003fa6270 */
[----:B------:R-:W3:Y:S01]  /*22e0*/  LDL.LU R7, [R1+0x978] ;  /* 0x0009780001077983 */ /* 0x000ee20000300800 */
[----:B------:R-:W-:-:S03]  /*22f0*/  @!P2 IMAD.IADD R2, R2, 0x1, -R0 ;  /* 0x000000010202a824 */ /* 0x000fc600078e0a00 */
[----:B------:R-:W4:Y:S01]  /*2300*/  LDL.LU R0, [R1+0x2c] ;  /* 0x00002c0001007983 */ /* 0x000f220000300800 */
[----:B------:R-:W-:Y:S02]  /*2310*/  @!P0 IMAD.MOV R19, RZ, RZ, -R19 ;  /* 0x000000ffff138224 */ /* 0x000fe400078e0a13 */
[----:B------:R-:W-:Y:S02]  /*2320*/  @!P4 IMAD.MOV R20, RZ, RZ, -R20 ;  /* 0x000000ffff14c224 */ /* 0x000fe400078e0a14 */
[----:B------:R-:W-:Y:S02]  /*2330*/  @!P1 IMAD.MOV R21, RZ, RZ, -R21 ;  /* 0x000000ffff159224 */ /* 0x000fe400078e0a15 */
[----:B------:R-:W-:Y:S01]  /*2340*/  @!P5 IMAD.MOV R22, RZ, RZ, -R22 ;  /* 0x000000ffff16d224 */ /* 0x000fe200078e0a16 */
[----:B----4-:R-:W-:Y:S02]  /*2350*/  ISETP.GE.AND P2, PT, R0, RZ, PT ;  /* 0x000000ff0000720c */ /* 0x010fe40003f46270 */
[----:B------:R-:W-:-:S04]  /*2360*/  IABS R0, c[0x0][0x17c] ;  /* 0x00005f0000007a13 */ /* 0x000fc80000000000 */
[----:B------:R-:W-:Y:S01]  /*2370*/  ISETP.GT.U32.AND P0, PT, R0, R25, PT ;  /* 0x000000190000720c */ /* 0x000fe20003f04070 */
[----:B------:R-:W-:Y:S01]  /*2380*/  @!P6 IMAD.IADD R4, R4, 0x1, -R0 ;  /* 0x000000010404e824 */ /* 0x000fe200078e0a00 */
[C---:B------:R-:W-:Y:S02]  /*2390*/  ISETP.GT.U32.AND P4, PT, R0.reuse, R26, PT ;  /* 0x0000001a0000720c */ /* 0x040fe40003f84070 */
[C---:B------:R-:W-:Y:S02]  /*23a0*/  ISETP.GT.U32.AND P1, PT, R0.reuse, R3, PT ;  /* 0x000000030000720c */ /* 0x040fe40003f24070 */
[----:B------:R-:W-:Y:S02]  /*23b0*/  ISETP.GT.U32.AND P5, PT, R0, R2, PT ;  /* 0x000000020000720c */ /* 0x000fe40003fa4070 */
[----:B------:R-:W4:Y:S01]  /*23c0*/  LDL.LU R0, [R1+0x38] ;  /* 0x0000380001007983 */ /* 0x000f220000300800 */
[----:B------:R-:W-:Y:S01]  /*23d0*/  LOP3.LUT R29, R29, 0x10, RZ, 0xc0, !PT ;  /* 0x000000101d1d7812 */ /* 0x000fe200078ec0ff */
[----:B------:R-:W-:-:S03]  /*23e0*/  IMAD R6, R6, 0x210, RZ ;  /* 0x0000021006067824 */ /* 0x000fc600078e02ff */
[----:B------:R-:W-:Y:S01]  /*23f0*/  LOP3.LUT R29, R29, 0x60, R27, 0xf8, !PT ;  /* 0x000000601d1d7812 */ /* 0x000fe200078ef81b */
[----:B------:R-:W-:-:S03]  /*2400*/  @!P2 IMAD.MOV R23, RZ, RZ, -R23 ;  /* 0x000000ffff17a224 */ /* 0x000fc600078e0a17 */
[----:B------:R-:W-:Y:S02]  /*2410*/  LOP3.LUT R29, R6, R29, RZ, 0x3c, !PT ;  /* 0x0000001d061d7212 */ /* 0x000fe400078e3cff */
[----:B------:R-:W2:Y:S01]  /*2420*/  LDL.LU R6, [R1+0x974] ;  /* 0x0009740001067983 */ /* 0x000ea20000300800 */
[----:B----4-:R-:W-:Y:S02]  /*2430*/  ISETP.GE.AND P6, PT, R0, RZ, PT ;  /* 0x000000ff0000720c */ /* 0x010fe40003fc6270 */
[----:B------:R-:W-:-:S04]  /*2440*/  IABS R0, c[0x0][0x17c] ;  /* 0x00005f0000007a13 */ /* 0x000fc80000000000 */
[----:B------:R-:W-:Y:S01]  /*2450*/  ISETP.GT.U32.AND P2, PT, R0, R4, PT ;  /* 0x000000040000720c */ /* 0x000fe20003f44070 */
[----:B------:R-:W-:Y:S02]  /*2460*/  @!P0 IMAD.IADD R25, R25, 0x1, -R0 ;  /* 0x0000000119198824 */ /* 0x000fe400078e0a00 */
[----:B------:R-:W4:Y:S02]  /*2470*/  LDL.LU R0, [R1+0x34] ;  /* 0x0000340001007983 */ /* 0x000f240000300800 */
[----:B----4-:R-:W-:Y:S02]  /*2480*/  ISETP.GE.AND P0, PT, R0, RZ, PT ;  /* 0x000000ff0000720c */ /* 0x010fe40003f06270 */
[----:B------:R-:W-:-:S05]  /*2490*/  IABS R0, c[0x0][0x17c] ;  /* 0x00005f0000007a13 */ /* 0x000fca0000000000 */
[----:B------:R-:W-:Y:S02]  /*24a0*/  @!P4 IMAD.IADD R26, R26, 0x1, -R0 ;  /* 0x000000011a1ac824 */ /* 0x000fe400078e0a00 */
[----:B------:R-:W4:Y:S01]  /*24b0*/  LDL.LU R0, [R1+0x20] ;  /* 0x0000200001007983 */ /* 0x000f220000300800 */
[----:B------:R-:W-:-:S05]  /*24c0*/  IMAD.SHL.U32 R27, R27, 0x100, RZ ;  /* 0x000001001b1b7824 */ /* 0x000fca00078e00ff */
[----:B------:R0:W-:Y:S01]  /*24d0*/  STL [R1+0x92c], R27 ;  /* 0x00092c1b01007387 */ /* 0x0001e20000100800 */
[----:B----4-:R-:W-:Y:S02]  /*24e0*/  ISETP.GE.AND P4, PT, R0, RZ, PT ;  /* 0x000000ff0000720c */ /* 0x010fe40003f86270 */
[----:B------:R-:W-:-:S05]  /*24f0*/  IABS R0, c[0x0][0x17c] ;  /* 0x00005f0000007a13 */ /* 0x000fca0000000000 */
[----:B------:R-:W-:Y:S01]  /*2500*/  @!P1 IMAD.IADD R3, R3, 0x1, -R0 ;  /* 0x0000000103039824 */ /* 0x000fe200078e0a00 */
[----:B------:R-:W-:Y:S02]  /*2510*/  LOP3.LUT R0, R27, 0x1000, RZ, 0xc0, !PT ;  /* 0x000010001b007812 */ /* 0x000fe400078ec0ff */
[----:B------:R-:W-:Y:S02]  /*2520*/  ISETP.GE.AND P1, PT, R5, RZ, PT ;  /* 0x000000ff0500720c */ /* 0x000fe40003f26270 */
[----:B------:R-:W4:Y:S04]  /*2530*/  LDL.LU R5, [R1+0x970] ;  /* 0x0009700001057983 */ /* 0x000f280000300800 */
[----:B0-----:R-:W2:Y:S04]  /*2540*/  LDL.LU R27, [R1+0x96c] ;  /* 0x00096c00011b7983 */ /* 0x001ea80000300800 */
[----:B------:R0:W-:Y:S02]  /*2550*/  STL [R1], R0 ;  /* 0x0000000001007387 */ /* 0x0001e40000100800 */
[----:B0-----:R-:W-:-:S05]  /*2560*/  IABS R0, c[0x0][0x17c] ;  /* 0x00005f0000007a13 */ /* 0x001fca0000000000 */
[----:B------:R-:W-:Y:S02]  /*2570*/  @!P5 IMAD.IADD R2, R2, 0x1, -R0 ;  /* 0x000000010202d824 */ /* 0x000fe400078e0a00 */
[----:B------:R-:W2:Y:S01]  /*2580*/  LDL.LU R0, [R1] ;  /* 0x0000000001007983 */ /* 0x000ea20000300800 */
[----:B------:R-:W-:-:S03]  /*2590*/  ISETP.GE.AND P5, PT, R28, RZ, PT ;  /* 0x000000ff1c00720c */ /* 0x000fc60003fa6270 */
[----:B------:R-:W3:Y:S01]  /*25a0*/  LDL.LU R28, [R1+0x968] ;  /* 0x00096800011c7983 */ /* 0x000ee20000300800 */
[----:B------:R-:W-:Y:S02]  /*25b0*/  @!P6 IMAD.MOV R24, RZ, RZ, -R24 ;  /* 0x000000ffff18e224 */ /* 0x000fe400078e0a18 */
[----:B--2---:R-:W-:-:S05]  /*25c0*/  IMAD.IADD R29, R0, 0x1, R29 ;  /* 0x00000001001d7824 */ /* 0x004fca00078e021d */
[----:B------:R0:W-:Y:S04]  /*25d0*/  STL [R1+0x930], R29 ;  /* 0x0009301d01007387 */ /* 0x0001e80000100800 */
[----:B0-----:R-:W0:Y:S01]  /*25e0*/  S2R R29, SR_TID.X ;  /* 0x00000000001d7919 */ /* 0x001e220000002100 */
[----:B------:R-:W-:-:S05]  /*25f0*/  IABS R0, c[0x0][0x17c] ;  /* 0x00005f0000007a13 */ /* 0x000fca0000000000 */
[----:B------:R-:W-:Y:S01]  /*2600*/  @!P2 IMAD.IADD R4, R4, 0x1, -R0 ;  /* 0x000000010404a824 */ /* 0x000fe200078e0a00 */
[----:B------:R-:W-:Y:S02]  /*2610*/  ISETP.NE.AND P2, PT, RZ, c[0x0][0x17c], PT ;  /* 0x00005f00ff007a0c */ /* 0x000fe40003f45270 */
[----:B0-----:R-:W-:-:S05]  /*2620*/  LOP3.LUT R29, R29, 0x3f, RZ, 0xc0, !PT ;  /* 0x0000003f1d1d7812 */ /* 0x001fca00078ec0ff */
[----:B------:R-:W-:Y:S01]  /*2630*/  IMAD R0, R29, c[0x0][0x18c], RZ ;  /* 0x000063001d007a24 */ /* 0x000fe200078e02ff */
[----:B------:R-:W-:-:S04]  /*2640*/  LOP3.LUT R29, RZ, c[0x0][0x17c], RZ, 0x33, !PT ;  /* 0x00005f00ff1d7a12 */ /* 0x000fc800078e33ff */
[----:B------:R-:W-:-:S05]  /*2650*/  LEA R0, P6, R0, c[0x0][0x168], 0x1 ;  /* 0x00005a0000007a11 */ /* 0x000fca00078c08ff */
[----:B------:R0:W-:Y:S02]  /*2660*/  STL [R1+0x950], R0 ;  /* 0x0009500001007387 */ /* 0x0001e40000100800 */
[C---:B0-----:R-:W-:Y:S02]  /*2670*/  SEL R0, R29.reuse, R27, !P2 ;  /* 0x0000001b1d007207 */ /* 0x041fe40005000000 */
[----:B------:R-:W2:Y:S01]  /*2680*/  LDL.LU R27, [R1+0x30] ;  /* 0x00003000011b7983 */ /* 0x000ea20000300800 */
[----:B---3--:R-:W-:-:S05]  /*2690*/  SEL R28, R29, R28, !P2 ;  /* 0x0000001c1d1c7207 */ /* 0x008fca0005000000 */
[----:B------:R4:W-:Y:S04]  /*26a0*/  STL [R1+0x2c], R28 ;  /* 0x00002c1c01007387 */ /* 0x0009e80000100800 */
[----:B------:R0:W-:Y:S01]  /*26b0*/  STL [R1+0x28], R0 ;  /* 0x0000280001007387 */ /* 0x0001e20000100800 */
[----:B----4-:R-:W-:-:S03]  /*26c0*/  SEL R28, R29, R5, !P2 ;  /* 0x000000051d1c7207 */ /* 0x010fc60005000000 */
[----:B------:R-:W3:Y:S01]  /*26d0*/  LDL.LU R5, [R1+0x8] ;  /* 0x0000080001057983 */ /* 0x000ee20000300800 */
[----:B0-----:R-:W-:-:S03]  /*26e0*/  SEL R0, R29, R6, !P2 ;  /* 0x000000061d007207 */ /* 0x001fc60005000000 */
[----:B------:R0:W-:Y:S04]  /*26f0*/  STL [R1+0x24], R28 ;  /* 0x0000241c01007387 */ /* 0x0001e80000100800 */
[----:B------:R-:W4:Y:S04]  /*2700*/  LDL.LU R6, [R1+0x10] ;  /* 0x0000100001067983 */ /* 0x000f280000300800 */
[----:B------:R1:W-:Y:S01]  /*2710*/  STL [R1+0x20], R0 ;  /* 0x0000200001007387 */ /* 0x0003e20000100800 */
[----:B0-----:R-:W-:-:S03]  /*2720*/  SEL R28, R29, R7, !P2 ;  /* 0x000000071d1c7207 */ /* 0x001fc60005000000 */
[----:B------:R-:W3:Y:S01]  /*2730*/  LDL.LU R7, [R1+0x18] ;  /* 0x0000180001077983 */ /* 0x000ee20000300800 */
[----:B-1----:R-:W-:-:S03]  /*2740*/  SEL R0, R29, R8, !P2 ;  /* 0x000000081d007207 */ /* 0x002fc60005000000 */
[----:B------:R0:W-:Y:S01]  /*2750*/  STL [R1+0x1c], R28 ;  /* 0x00001c1c01007387 */ /* 0x0001e20000100800 */
[----:B------:R-:W-:-:S03]  /*2760*/  SEL R9, R29, R9, !P2 ;  /* 0x000000091d097207 */ /* 0x000fc60005000000 */
[----:B------:R-:W3:Y:S04]  /*2770*/  LDL.LU R8, [R1+0xc] ;  /* 0x00000c0001087983 */ /* 0x000ee80000300800 */
[----:B------:R1:W-:Y:S01]  /*2780*/  STL [R1+0x14], R0 ;  /* 0x0000140001007387 */ /* 0x0003e20000100800 */
[C---:B0-----:R-:W-:Y:S02]  /*2790*/  SEL R28, R29.reuse, R11, !P2 ;  /* 0x0000000b1d1c7207 */ /* 0x041fe40005000000 */
[----:B-1----:R-:W-:-:S05]  /*27a0*/  SEL R0, R29, R10, !P2 ;  /* 0x0000000a1d007207 */ /* 0x002fca0005000000 */
[----:B------:R-:W-:Y:S04]  /*27b0*/  STL [R1+0x954], R0 ;  /* 0x0009540001007387 */ /* 0x000fe80000100800 */
[----:B------:R-:W-:Y:S04]  /*27c0*/  STL [R1+0x4], R9 ;  /* 0x0000040901007387 */ /* 0x000fe80000100800 */
[----:B------:R-:W-:Y:S01]  /*27d0*/  STL [R1+0x958], R28 ;  /* 0x0009581c01007387 */ /* 0x000fe20000100800 */
[----:B--2---:R-:W-:-:S03]  /*27e0*/  SEL R27, R29, R27, !P2 ;  /* 0x0000001b1d1b7207 */ /* 0x004fc60005000000 */
[----:B------:R-:W2:Y:S01]  /*27f0*/  LDL.LU R29, [R1+0x40] ;  /* 0x00004000011d7983 */ /* 0x000ea20000300800 */
[----:B------:R-:W-:Y:S02]  /*2800*/  @!P0 IMAD.MOV R25, RZ, RZ, -R25 ;  /* 0x000000ffff198224 */ /* 0x000fe400078e0a19 */
[----:B------:R-:W-:Y:S02]  /*2810*/  @!P4 IMAD.MOV R26, RZ, RZ, -R26 ;  /* 0x000000ffff1ac224 */ /* 0x000fe400078e0a1a */
[----:B------:R-:W-:Y:S02]  /*2820*/  @!P3 IMAD.MOV R3, RZ, RZ, -R3 ;  /* 0x000000ffff03b224 */ /* 0x000fe400078e0a03 */
[----:B------:R-:W-:Y:S02]  /*2830*/  @!P1 IMAD.MOV R2, RZ, RZ, -R2 ;  /* 0x000000ffff029224 */ /* 0x000fe400078e0a02 */
[----:B------:R-:W-:Y:S01]  /*2840*/  @!P5 IMAD.MOV R4, RZ, RZ, -R4 ;  /* 0x000000ffff04d224 */ /* 0x000fe200078e0a04 */
[----:B--2---:R0:W-:Y:S02]  /*2850*/  STL [R1+0x964], R29 ;  /* 0x0009641d01007387 */ /* 0x0041e40000100800 */
[----:B0-----:R-:W-:-:S04]  /*2860*/  LOP3.LUT R29, RZ, c[0x0][0x17c], RZ, 0x33, !PT ;  /* 0x00005f00ff1d7a12 */ /* 0x001fc800078e33ff */
[C---:B------:R-:W-:Y:S01]  /*2870*/  SEL R12, R29.reuse, R12, !P2 ;  /* 0x0000000c1d0c7207 */ /* 0x040fe20005000000 */
[----:B------:R-:W-:Y:S04]  /*2880*/  STL [R1+0x95c], R27 ;  /* 0x00095c1b01007387 */ /* 0x000fe80000100800 */
[----:B------:R0:W-:Y:S01]  /*2890*/  STL [R1+0x960], R12 ;  /* 0x0009600c01007387 */ /* 0x0001e20000100800 */
[C---:B------:R-:W-:Y:S02]  /*28a0*/  SEL R13, R29.reuse, R13, !P2 ;  /* 0x0000000d1d0d7207 */ /* 0x040fe40005000000 */
[C---:B------:R-:W-:Y:S02]  /*28b0*/  SEL R14, R29.reuse, R14, !P2 ;  /* 0x0000000e1d0e7207 */ /* 0x040fe40005000000 */
[C---:B---3--:R-:W-:Y:S01]  /*28c0*/  SEL R5, R29.reuse, R5, !P2 ;  /* 0x000000051d057207 */ /* 0x048fe20005000000 */
[----:B0-----:R-:W2:Y:S04]  /*28d0*/  LDL.LU R12, [R1+0x44] ;  /* 0x00004400010c7983 */ /* 0x001ea80000300800 */
[----:B------:R-:W3:Y:S01]  /*28e0*/  LDL.LU R10, [R1+0x2c] ;  /* 0x00002c00010a7983 */ /* 0x000ee20000300800 */
[----:B----4-:R-:W-:-:S03]  /*28f0*/  SEL R6, R29, R6, !P2 ;  /* 0x000000061d067207 */ /* 0x010fc60005000000 */
[----:B------:R-:W4:Y:S01]  /*2900*/  LDL.LU R11, [R1+0x28] ;  /* 0x00002800010b7983 */ /* 0x000f220000300800 */
[----:B------:R-:W-:-:S03]  /*2910*/  SEL R7, R29, R7, !P2 ;  /* 0x000000071d077207 */ /* 0x000fc60005000000 */
[----:B------:R-:W3:Y:S01]  /*2920*/  LDL.LU R27, [R1+0x24] ;  /* 0x00002400011b7983 */ /* 0x000ee20000300800 */
[C---:B------:R-:W-:Y:S02]  /*2930*/  SEL R8, R29.reuse, R8, !P2 ;  /* 0x000000081d087207 */ /* 0x040fe40005000000 */
[C---:B------:R-:W-:Y:S01]  /*2940*/  SEL R15, R29.reuse, R15, !P2 ;  /* 0x0000000f1d0f7207 */ /* 0x040fe20005000000 */
[----:B------:R-:W4:Y:S01]  /*2950*/  LDL.LU R28, [R1+0x20] ;  /* 0x00002000011c7983 */ /* 0x000f220000300800 */
[C---:B------:R-:W-:Y:S02]  /*2960*/  SEL R16, R29.reuse, R16, !P2 ;  /* 0x000000101d107207 */ /* 0x040fe40005000000 */
[C---:B------:R-:W-:Y:S01]  /*2970*/  SEL R17, R29.reuse, R17, !P2 ;  /* 0x000000111d117207 */ /* 0x040fe20005000000 */
[----:B------:R-:W4:Y:S01]  /*2980*/  LDL.LU R0, [R1+0x1c] ;  /* 0x00001c0001007983 */ /* 0x000f220000300800 */
[C---:B------:R-:W-:Y:S02]  /*2990*/  SEL R18, R29.reuse, R18, !P2 ;  /* 0x000000121d127207 */ /* 0x040fe40005000000 */
[----:B------:R-:W-:-:S02]  /*29a0*/  SEL R19, R29, R19, !P2 ;  /* 0x000000131d137207 */ /* 0x000fc40005000000 */
[C---:B------:R-:W-:Y:S02]  /*29b0*/  SEL R20, R29.reuse, R20, !P2 ;  /* 0x000000141d147207 */ /* 0x040fe40005000000 */
[C---:B------:R-:W-:Y:S02]  /*29c0*/  SEL R21, R29.reuse, R21, !P2 ;  /* 0x000000151d157207 */ /* 0x040fe40005000000 */
[C---:B------:R-:W-:Y:S02]  /*29d0*/  SEL R22, R29.reuse, R22, !P2 ;  /* 0x000000161d167207 */ /* 0x040fe40005000000 */
[C---:B------:R-:W-:Y:S02]  /*29e0*/  SEL R23, R29.reuse, R23, !P2 ;  /* 0x000000171d177207 */ /* 0x040fe40005000000 */
[C---:B------:R-:W-:Y:S02]  /*29f0*/  SEL R24, R29.reuse, R24, !P2 ;  /* 0x000000181d187207 */ /* 0x040fe40005000000 */
[----:B------:R-:W-:-:S02]  /*2a00*/  SEL R25, R29, R25, !P2 ;  /* 0x000000191d197207 */ /* 0x000fc40005000000 */
[C---:B------:R-:W-:Y:S02]  /*2a10*/  SEL R26, R29.reuse, R26, !P2 ;  /* 0x0000001a1d1a7207 */ /* 0x040fe40005000000 */
[C---:B------:R-:W-:Y:S02]  /*2a20*/  SEL R9, R29.reuse, R2, !P2 ;  /* 0x000000021d097207 */ /* 0x040fe40005000000 */
[C---:B------:R-:W-:Y:S02]  /*2a30*/  SEL R4, R29.reuse, R4, !P2 ;  /* 0x000000041d047207 */ /* 0x040fe40005000000 */
[----:B------:R-:W-:Y:S02]  /*2a40*/  SEL R3, R29, R3, !P2 ;  /* 0x000000031d037207 */ /* 0x000fe40005000000 */
[----:B------:R-:W4:Y:S04]  /*2a50*/  LDL.LU R29, [R1+0x964] ;  /* 0x00096400011d7983 */ /* 0x000f280000300800 */
[----:B------:R-:W0:Y:S02]  /*2a60*/  S2R R2, SR_TID.X ;  /* 0x0000000000027919 */ /* 0x000e240000002100 */
[----:B0-----:R-:W-:-:S05]  /*2a70*/  LOP3.LUT R2, R2, 0x3f, RZ, 0xc0, !PT ;  /* 0x0000003f02027812 */ /* 0x001fca00078ec0ff */
[----:B------:R-:W-:-:S05]  /*2a80*/  IMAD R2, R2, c[0x0][0x18c], RZ ;  /* 0x0000630002027a24 */ /* 0x000fca00078e02ff */
[----:B------:R-:W-:-:S05]  /*2a90*/  LEA.HI.X.SX32 R2, R2, c[0x0][0x16c], 0x1, P6 ;  /* 0x00005b0002027a11 */ /* 0x000fca00030f0eff */
[----:B------:R0:W-:Y:S04]  /*2aa0*/  STL [R1+0x94c], R2 ;  /* 0x00094c0201007387 */ /* 0x0001e80000100800 */
[----:B0-----:R-:W4:Y:S01]  /*2ab0*/  LDL.LU R2, [R1+0x4] ;  /* 0x0000040001027983 */ /* 0x001f220000300800 */
[----:B--2---:R-:W-:Y:S02]  /*2ac0*/  IMAD R12, R12, c[0x0][0x184], RZ ;  /* 0x000061000c0c7a24 */ /* 0x004fe400078e02ff */
[----:B---3--:R-:W-:Y:S02]  /*2ad0*/  IMAD R27, R27, c[0x0][0x190], RZ ;  /* 0x000064001b1b7a24 */ /* 0x008fe400078e02ff */
[----:B----4-:R-:W-:Y:S02]  /*2ae0*/  IMAD R28, R28, c[0x0][0x190], RZ ;  /* 0x000064001c1c7a24 */ /* 0x010fe400078e02ff */
[----:B------:R-:W-:-:S02]  /*2af0*/  IMAD R0, R0, c[0x0][0x190], RZ ;  /* 0x0000640000007a24 */ /* 0x000fc400078e02ff */
[----:B------:R-:W-:-:S05]  /*2b00*/  IMAD R29, R29, c[0x0][0x184], RZ ;  /* 0x000061001d1d7a24 */ /* 0x000fca00078e02ff */
[----:B------:R0:W-:Y:S04]  /*2b10*/  STL [R1+0x934], R29 ;  /* 0x0009341d01007387 */ /* 0x0001e80000100800 */
[----:B0-----:R-:W2:Y:S04]  /*2b20*/  LDL.LU R29, [R1+0x14] ;  /* 0x00001400011d7983 */ /* 0x001ea80000300800 */
[----:B------:R0:W-:Y:S04]  /*2b30*/  STL [R1+0x18], R12 ;  /* 0x0000180c01007387 */ /* 0x0001e80000100800 */
[----:B0-----:R-:W3:Y:S04]  /*2b40*/  LDL.LU R12, [R1+0x960] ;  /* 0x00096000010c7983 */ /* 0x001ee80000300800 */
[----:B------:R0:W-:Y:S04]  /*2b50*/  STL [R1+0x8], R27 ;  /* 0x0000081b01007387 */ /* 0x0001e80000100800 */
[----:B0-----:R-:W4:Y:S04]  /*2b60*/  LDL.LU R27, [R1+0x95c] ;  /* 0x00095c00011b7983 */ /* 0x001f280000300800 */
[----:B------:R0:W-:Y:S04]  /*2b70*/  STL [R1+0xc], R28 ;  /* 0x00000c1c01007387 */ /* 0x0001e80000100800 */
[----:B0-----:R-:W3:Y:S04]  /*2b80*/  LDL.LU R28, [R1+0x958] ;  /* 0x00095800011c7983 */ /* 0x001ee80000300800 */
[----:B------:R0:W-:Y:S04]  /*2b90*/  STL [R1+0x10], R0 ;  /* 0x0000100001007387 */ /* 0x0001e80000100800 */
[----:B0-----:R-:W3:Y:S01]  /*2ba0*/  LDL.LU R0, [R1+0x954] ;  /* 0x0009540001007983 */ /* 0x001ee20000300800 */
[----:B------:R-:W-:-:S02]  /*2bb0*/  IMAD R2, R2, c[0x0][0x190], RZ ;  /* 0x0000640002027a24 */ /* 0x000fc400078e02ff */
[----:B------:R-:W-:Y:S02]  /*2bc0*/  IMAD R13, R13, c[0x0][0x190], RZ ;  /* 0x000064000d0d7a24 */ /* 0x000fe400078e02ff */
[----:B------:R-:W-:Y:S02]  /*2bd0*/  IMAD R14, R14, c[0x0][0x190], RZ ;  /* 0x000064000e0e7a24 */ /* 0x000fe400078e02ff */
[----:B------:R-:W-:Y:S02]  /*2be0*/  IMAD R5, R5, c[0x0][0x190], RZ ;  /* 0x0000640005057a24 */ /* 0x000fe400078e02ff */
[----:B------:R-:W-:Y:S02]  /*2bf0*/  IMAD R6, R6, c[0x0][0x190], RZ ;  /* 0x0000640006067a24 */ /* 0x000fe400078e02ff */
[----:B------:R-:W-:Y:S02]  /*2c00*/  IMAD R8, R8, c[0x0][0x190], RZ ;  /* 0x0000640008087a24 */ /* 0x000fe400078e02ff */
[----:B--2---:R-:W-:-:S05]  /*2c10*/  IMAD R29, R29, c[0x0][0x190], RZ ;  /* 0x000064001d1d7a24 */ /* 0x004fca00078e02ff */
[----:B------:R3:W-:Y:S02]  /*2c20*/  STL [R1+0x14], R29 ;  /* 0x0000141d01007387 */ /* 0x0007e40000100800 */
[----:B---3--:R-:W-:Y:S02]  /*2c30*/  IMAD R29, R0, c[0x0][0x190], RZ ;  /* 0x00006400001d7a24 */ /* 0x008fe400078e02ff */
[----:B------:R-:W2:Y:S04]  /*2c40*/  LDL.LU R0, [R1+0x950] ;  /* 0x0009500001007983 */ /* 0x000ea80000300800 */
[----:B------:R-:W-:Y:S04]  /*2c50*/  STL [R1+0x4], R2 ;  /* 0x0000040201007387 */ /* 0x000fe80000100800 */
[----:B------:R0:W-:Y:S04]  /*2c60*/  STL [R1+0x948], R13 ;  /* 0x0009480d01007387 */ /* 0x0001e80000100800 */
[----:B0-----:R-:W3:Y:S04]  /*2c70*/  LDL.LU R13, [R1+0x8] ;  /* 0x00000800010d7983 */ /* 0x001ee80000300800 */
[----:B------:R0:W-:Y:S04]  /*2c80*/  STL [R1+0x944], R14 ;  /* 0x0009440e01007387 */ /* 0x0001e80000100800 */
[----:B0-----:R-:W4:Y:S04]  /*2c90*/  LDL.LU R14, [R1+0xc] ;  /* 0x00000c00010e7983 */ /* 0x001f280000300800 */
[----:B------:R0:W-:Y:S04]  /*2ca0*/  STL [R1+0x940], R5 ;  /* 0x0009400501007387 */ /* 0x0001e80000100800 */
[----:B0-----:R-:W4:Y:S04]  /*2cb0*/  LDL.LU R5, [R1+0x10] ;  /* 0x0000100001057983 */ /* 0x001f280000300800 */
[----:B------:R0:W-:Y:S04]  /*2cc0*/  STL [R1+0x93c], R6 ;  /* 0x00093c0601007387 */ /* 0x0001e80000100800 */
[----:B0-----:R-:W4:Y:S04]  /*2cd0*/  LDL.LU R6, [R1+0x14] ;  /* 0x0000140001067983 */ /* 0x001f280000300800 */
[----:B------:R0:W-:Y:S04]  /*2ce0*/  STL [R1+0x938], R8 ;  /* 0x0009380801007387 */ /* 0x0001e80000100800 */
[----:B0-----:R-:W4:Y:S01]  /*2cf0*/  LDL.LU R8, [R1+0x4] ;  /* 0x0000040001087983 */ /* 0x001f220000300800 */
[----:B------:R-:W-:-:S02]  /*2d00*/  IMAD R10, R10, c[0x0][0x190], RZ ;  /* 0x000064000a0a7a24 */ /* 0x000fc400078e02ff */
[----:B------:R-:W-:-:S03]  /*2d10*/  IMAD R11, R11, c[0x0][0x190], RZ ;  /* 0x000064000b0b7a24 */ /* 0x000fc600078e02ff */
[----:B--2---:R-:W-:-:S05]  /*2d20*/  LEA R2, P0, R10, R0, 0x1 ;  /* 0x000000000a027211 */ /* 0x004fca00078008ff */
[----:B------:R0:W-:Y:S02]  /*2d30*/  STL [R1+0x8e0], R2 ;  /* 0x0008e00201007387 */ /* 0x0001e40000100800 */
[----:B0-----:R-:W-:-:S05]  /*2d40*/  LEA R2, P1, R11, R0, 0x1 ;  /* 0x000000000b027211 */ /* 0x001fca00078208ff */
[----:B------:R3:W-:Y:S02]  /*2d50*/  STL [R1+0x8e4], R2 ;  /* 0x0008e40201007387 */ /* 0x0007e40000100800 */
[----:B---3--:R-:W-:-:S05]  /*2d60*/  LEA R2, P2, R13, R0, 0x1 ;  /* 0x000000000d027211 */ /* 0x008fca00078408ff */
[----:B------:R4:W-:Y:S02]  /*2d70*/  STL [R1+0x8e8], R2 ;  /* 0x0008e80201007387 */ /* 0x0009e40000100800 */
[----:B----4-:R-:W-:-:S05]  /*2d80*/  LEA R2, P3, R14, R0, 0x1 ;  /* 0x000000000e027211 */ /* 0x010fca00078608ff */
[----:B------:R0:W-:Y:S02]  /*2d90*/  STL [R1+0x8ec], R2 ;  /* 0x0008ec0201007387 */ /* 0x0001e40000100800 */
[----:B0-----:R-:W-:-:S05]  /*2da0*/  LEA R2, P4, R5, R0, 0x1 ;  /* 0x0000000005027211 */ /* 0x001fca00078808ff */
[----:B------:R0:W-:Y:S02]  /*2db0*/  STL [R1+0x8f0], R2 ;  /* 0x0008f00201007387 */ /* 0x0001e40000100800 */
[----:B0-----:R-:W-:-:S05]  /*2dc0*/  LEA R2, P5, R6, R0, 0x1 ;  /* 0x0000000006027211 */ /* 0x001fca00078a08ff */
[----:B------:R0:W-:Y:S02]  /*2dd0*/  STL [R1+0x8f4], R2 ;  /* 0x0008f40201007387 */ /* 0x0001e40000100800 */
[----:B0-----:R-:W-:-:S05]  /*2de0*/  LEA R2, P6, R8, R0, 0x1 ;  /* 0x0000000008027211 */ /* 0x001fca00078c08ff */
[----:B------:R0:W-:Y:S04]  /*2df0*/  STL [R1+0x8f8], R2 ;  /* 0x0008f80201007387 */ /* 0x0001e80000100800 */
[----:B0-----:R-:W2:Y:S01]  /*2e00*/  LDL.LU R2, [R1+0x94c] ;  /* 0x00094c0001027983 */ /* 0x001ea20000300800 */
[----:B------:R-:W-:Y:S02]  /*2e10*/  IMAD R28, R28, c[0x0][0x190], RZ ;  /* 0x000064001c1c7a24 */ /* 0x000fe400078e02ff */
[----:B------:R-:W-:Y:S02]  /*2e20*/  IMAD R27, R27, c[0x0][0x190], RZ ;  /* 0x000064001b1b7a24 */ /* 0x000fe400078e02ff */
[----:B------:R-:W-:Y:S01]  /*2e30*/  IMAD R12, R12, c[0x0][0x190], RZ ;  /* 0x000064000c0c7a24 */ /* 0x000fe200078e02ff */
[----:B--2---:R-:W-:-:S05]  /*2e40*/  LEA.HI.X.SX32 R10, R10, R2, 0x1, P0 ;  /* 0x000000020a0a7211 */ /* 0x004fca00000f0eff */
[----:B------:R0:W-:Y:S02]  /*2e50*/  STL [R1+0x8d8], R10 ;  /* 0x0008d80a01007387 */ /* 0x0001e40000100800 */
[----:B0-----:R-:W-:-:S05]  /*2e60*/  LEA R10, P0, R29, R0, 0x1 ;  /* 0x000000001d0a7211 */ /* 0x001fca00078008ff */
[----:B------:R0:W-:Y:S02]  /*2e70*/  STL [R1+0x8dc], R10 ;  /* 0x0008dc0a01007387 */ /* 0x0001e40000100800 */
[----:B0-----:R-:W-:-:S05]  /*2e80*/  LEA.HI.X.SX32 R10, R11, R2, 0x1, P1 ;  /* 0x000000020b0a7211 */ /* 0x001fca00008f0eff */
[----:B------:R0:W-:Y:S02]  /*2e90*/  STL [R1+0x818], R10 ;  /* 0x0008180a01007387 */ /* 0x0001e40000100800 */
[----:B0-----:R-:W-:Y:S02]  /*2ea0*/  LEA.HI.X.SX32 R10, R13, R2, 0x1, P2 ;  /* 0x000000020d0a7211 */ /* 0x001fe400010f0eff */
[----:B------:R-:W2:Y:S01]  /*2eb0*/  LDL.LU R13, [R1+0x948] ;  /* 0x00094800010d7983 */ /* 0x000ea20000300800 */
[----:B------:R-:W-:-:S05]  /*2ec0*/  LEA R11, P1, R28, R0, 0x1 ;  /* 0x000000001c0b7211 */ /* 0x000fca00078208ff */
[----:B------:R0:W-:Y:S04]  /*2ed0*/  STL [R1+0x838], R11 ;  /* 0x0008380b01007387 */ /* 0x0001e80000100800 */
[----:B------:R1:W-:Y:S01]  /*2ee0*/  STL [R1+0x81c], R10 ;  /* 0x00081c0a01007387 */ /* 0x0003e20000100800 */
[----:B0-----:R-:W-:Y:S02]  /*2ef0*/  LEA R11, P2, R27, R0, 0x1 ;  /* 0x000000001b0b7211 */ /* 0x001fe400078408ff */
[----:B-1----:R-:W-:Y:S02]  /*2f00*/  LEA.HI.X.SX32 R10, R14, R2, 0x1, P3 ;  /* 0x000000020e0a7211 */ /* 0x002fe400018f0eff */
[----:B------:R-:W3:Y:S04]  /*2f10*/  LDL.LU R14, [R1+0x944] ;  /* 0x00094400010e7983 */ /* 0x000ee80000300800 */
[----:B------:R0:W-:Y:S04]  /*2f20*/  STL [R1+0x840], R11 ;  /* 0x0008400b01007387 */ /* 0x0001e80000100800 */
[----:B------:R1:W-:Y:S01]  /*2f30*/  STL [R1+0x820], R10 ;  /* 0x0008200a01007387 */ /* 0x0003e20000100800 */
[----:B0-----:R-:W-:-:S02]  /*2f40*/  LEA R11, P3, R12, R0, 0x1 ;  /* 0x000000000c0b7211 */ /* 0x001fc400078608ff */
[-C--:B-1----:R-:W-:Y:S02]  /*2f50*/  LEA.HI.X.SX32 R10, R5, R2.reuse, 0x1, P4 ;  /* 0x00000002050a7211 */ /* 0x082fe400020f0eff */
[----:B------:R-:W4:Y:S04]  /*2f60*/  LDL.LU R5, [R1+0x940] ;  /* 0x0009400001057983 */ /* 0x000f280000300800 */
[----:B------:R-:W-:Y:S04]  /*2f70*/  STL [R1+0x848], R11 ;  /* 0x0008480b01007387 */ /* 0x000fe80000100800 */
[----:B------:R0:W-:Y:S02]  /*2f80*/  STL [R1+0x824], R10 ;  /* 0x0008240a01007387 */ /* 0x0001e40000100800 */
[----:B0-----:R-:W-:-:S02]  /*2f90*/  LEA.HI.X.SX32 R10, R6, R2, 0x1, P5 ;  /* 0x00000002060a7211 */ /* 0x001fc400028f0eff */
[----:B------:R-:W4:Y:S01]  /*2fa0*/  LDL.LU R6, [R1+0x93c] ;  /* 0x00093c0001067983 */ /* 0x000f220000300800 */
[----:B------:R-:W-:Y:S02]  /*2fb0*/  LEA.HI.X.SX32 R28, R28, R2, 0x1, P1 ;  /* 0x000000021c1c7211 */ /* 0x000fe400008f0eff */
[----:B--2---:R-:W-:-:S05]  /*2fc0*/  LEA R11, P4, R13, R0, 0x1 ;  /* 0x000000000d0b7211 */ /* 0x004fca00078808ff */
[----:B------:R-:W-:Y:S04]  /*2fd0*/  STL [R1+0x850], R11 ;  /* 0x0008500b01007387 */ /* 0x000fe80000100800 */
[----:B------:R0:W-:Y:S02]  /*2fe0*/  STL [R1+0x828], R10 ;  /* 0x0008280a01007387 */ /* 0x0001e40000100800 */
[----:B0-----:R-:W-:Y:S02]  /*2ff0*/  LEA.HI.X.SX32 R10, R8, R2, 0x1, P6 ;  /* 0x00000002080a7211 */ /* 0x001fe400030f0eff */
[----:B------:R-:W2:Y:S01]  /*3000*/  LDL.LU R8, [R1+0x938] ;  /* 0x0009380001087983 */ /* 0x000ea20000300800 */
[----:B---3--:R-:W-:-:S05]  /*3010*/  LEA R11, P5, R14, R0, 0x1 ;  /* 0x000000000e0b7211 */ /* 0x008fca00078a08ff */
[----:B------:R4:W-:Y:S04]  /*3020*/  STL [R1+0x858], R11 ;  /* 0x0008580b01007387 */ /* 0x0009e80000100800 */
[----:B------:R0:W-:Y:S01]  /*3030*/  STL [R1+0x82c], R10 ;  /* 0x00082c0a01007387 */ /* 0x0001e20000100800 */
[----:B----4-:R-:W-:Y:S02]  /*3040*/  LEA R11, P6, R5, R0, 0x1 ;  /* 0x00000000050b7211 */ /* 0x010fe400078c08ff */
[----:B0-----:R-:W-:Y:S02]  /*3050*/  LEA.HI.X.SX32 R10, R29, R2, 0x1, P0 ;  /* 0x000000021d0a7211 */ /* 0x001fe400000f0eff */
[----:B------:R-:W3:Y:S04]  /*3060*/  LDL.LU R29, [R1+0x934] ;  /* 0x00093400011d7983 */ /* 0x000ee80000300800 */
[----:B------:R0:W-:Y:S04]  /*3070*/  STL [R1+0x860], R11 ;  /* 0x0008600b01007387 */ /* 0x0001e80000100800 */
[----:B------:R-:W-:Y:S01]  /*3080*/  STL [R1+0x830], R10 ;  /* 0x0008300a01007387 */ /* 0x000fe20000100800 */
[----:B0-----:R-:W-:-:S05]  /*3090*/  LEA R11, P0, R6, R0, 0x1 ;  /* 0x00000000060b7211 */ /* 0x001fca00078008ff */
[----:B------:R-:W-:Y:S04]  /*30a0*/  STL [R1+0x868], R11 ;  /* 0x0008680b01007387 */ /* 0x000fe80000100800 */
[----:B------:R0:W-:Y:S04]  /*30b0*/  STL [R1+0x834], R28 ;  /* 0x0008341c01007387 */ /* 0x0001e80000100800 */
[----:B0-----:R-:W4:Y:S01]  /*30c0*/  LDL.LU R28, [R1+0x18] ;  /* 0x00001800011c7983 */ /* 0x001f220000300800 */
[----:B------:R-:W-:Y:S01]  /*30d0*/  IMAD R7, R7, c[0x0][0x190], RZ ;  /* 0x0000640007077a24 */ /* 0x000fe200078e02ff */
[----:B------:R-:W-:-:S04]  /*30e0*/  LEA.HI.X.SX32 R11, R27, R2, 0x1, P2 ;  /* 0x000000021b0b7211 */ /* 0x000fc800010f0eff */
[----:B------:R-:W-:Y:S01]  /*30f0*/  LEA R10, P1, R7, R0, 0x1 ;  /* 0x00000000070a7211 */ /* 0x000fe200078208ff */
[----:B------:R-:W-:-:S04]  /*3100*/  IMAD R15, R15, c[0x0][0x190], RZ ;  /* 0x000064000f0f7a24 */ /* 0x000fc800078e02ff */
[----:B------:R-:W-:Y:S01]  /*3110*/  STL [R1+0x870], R10 ;  /* 0x0008700a01007387 */ /* 0x000fe20000100800 */
[----:B------:R-:W-:-:S03]  /*3120*/  IMAD R16, R16, c[0x0][0x190], RZ ;  /* 0x0000640010107a24 */ /* 0x000fc600078e02ff */
[----:B------:R0:W-:Y:S01]  /*3130*/  STL [R1+0x83c], R11 ;  /* 0x00083c0b01007387 */ /* 0x0001e20000100800 */
[----:B------:R-:W-:Y:S01]  /*3140*/  IMAD R17, R17, c[0x0][0x190], RZ ;  /* 0x0000640011117a24 */ /* 0x000fe200078e02ff */
[----:B0-----:R-:W-:Y:S02]  /*3150*/  LEA.HI.X.SX32 R11, R12, R2, 0x1, P3 ;  /* 0x000000020c0b7211 */ /* 0x001fe400018f0eff */
[----:B------:R-:W-:Y:S01]  /*3160*/  LEA R12, P3, R15, R0, 0x1 ;  /* 0x000000000f0c7211 */ /* 0x000fe200078608ff */
[----:B------:R-:W-:Y:S02]  /*3170*/  IMAD R18, R18, c[0x0][0x190], RZ ;  /* 0x0000640012127a24 */ /* 0x000fe400078e02ff */
[----:B------:R-:W-:Y:S02]  /*3180*/  IMAD R19, R19, c[0x0][0x190], RZ ;  /* 0x0000640013137a24 */ /* 0x000fe400078e02ff */
[----:B------:R-:W-:Y:S02]  /*3190*/  IMAD R20, R20, c[0x0][0x190], RZ ;  /* 0x0000640014147a24 */ /* 0x000fe400078e02ff */
[----:B------:R-:W-:-:S02]  /*31a0*/  IMAD R21, R21, c[0x0][0x190], RZ ;  /* 0x0000640015157a24 */ /* 0x000fc400078e02ff */
[----:B------:R-:W-:Y:S02]  /*31b0*/  IMAD R22, R22, c[0x0][0x190], RZ ;  /* 0x0000640016167a24 */ /* 0x000fe400078e02ff */
[----:B------:R-:W-:Y:S02]  /*31c0*/  IMAD R23, R23, c[0x0][0x190], RZ ;  /* 0x0000640017177a24 */ /* 0x000fe400078e02ff */
[----:B------:R-:W-:Y:S02]  /*31d0*/  IMAD R24, R24, c[0x0][0x190], RZ ;  /* 0x0000640018187a24 */ /* 0x000fe400078e02ff */
[----:B------:R-:W-:Y:S02]  /*31e0*/  IMAD R25, R25, c[0x0][0x190], RZ ;  /* 0x0000640019197a24 */ /* 0x000fe400078e02ff */
[----:B------:R-:W-:Y:S02]  /*31f0*/  IMAD R26, R26, c[0x0][0x190], RZ ;  /* 0x000064001a1a7a24 */ /* 0x000fe400078e02ff */
[----:B------:R-:W-:-:S02]  /*3200*/  IMAD R9, R9, c[0x0][0x190], RZ ;  /* 0x0000640009097a24 */ /* 0x000fc400078e02ff */
[----:B------:R-:W-:Y:S02]  /*3210*/  IMAD R4, R4, c[0x0][0x190], RZ ;  /* 0x0000640004047a24 */ /* 0x000fe400078e02ff */
[----:B------:R-:W-:Y:S01]  /*3220*/  IMAD R3, R3, c[0x0][0x190], RZ ;  /* 0x0000640003037a24 */ /* 0x000fe200078e02ff */
[----:B--2---:R-:W-:-:S05]  /*3230*/  LEA R10, P2, R8, R0, 0x1 ;  /* 0x00000000080a7211 */ /* 0x004fca00078408ff */
[----:B------:R0:W-:Y:S04]  /*3240*/  STL [R1+0x878], R10 ;  /* 0x0008780a01007387 */ /* 0x0001e80000100800 */
[----:B------:R1:W-:Y:S01]  /*3250*/  STL [R1+0x844], R11 ;  /* 0x0008440b01007387 */ /* 0x0003e20000100800 */
[----:B0-----:R-:W-:-:S03]  /*3260*/  LEA.HI.X.SX32 R10, R13, R2, 0x1, P4 ;  /* 0x000000020d0a7211 */ /* 0x001fc600020f0eff */
[----:B------:R0:W-:Y:S01]  /*3270*/  STL [R1+0x880], R12 ;  /* 0x0008800c01007387 */ /* 0x0001e20000100800 */
[----:B-1----:R-:W-:-:S03]  /*3280*/  LEA R11, P4, R16, R0, 0x1 ;  /* 0x00000000100b7211 */ /* 0x002fc600078808ff */
[----:B------:R1:W-:Y:S04]  /*3290*/  STL [R1+0x84c], R10 ;  /* 0x00084c0a01007387 */ /* 0x0003e80000100800 */
[----:B------:R2:W-:Y:S01]  /*32a0*/  STL [R1+0x888], R11 ;  /* 0x0008880b01007387 */ /* 0x0005e20000100800 */
[----:B0-----:R-:W-:Y:S02]  /*32b0*/  LEA.HI.X.SX32 R12, R14, R2, 0x1, P5 ;  /* 0x000000020e0c7211 */ /* 0x001fe400028f0eff */
[----:B-1----:R-:W-:-:S03]  /*32c0*/  LEA R10, P5, R17, R0, 0x1 ;  /* 0x00000000110a7211 */ /* 0x002fc600078a08ff */
[----:B------:R-:W-:Y:S01]  /*32d0*/  STL [R1+0x854], R12 ;  /* 0x0008540c01007387 */ /* 0x000fe20000100800 */
[----:B--2---:R-:W-:Y:S02]  /*32e0*/  LEA.HI.X.SX32 R11, R5, R2, 0x1, P6 ;  /* 0x00000002050b7211 */ /* 0x004fe400030f0eff */
[----:B------:R-:W-:Y:S01]  /*32f0*/  LEA R5, P6, R18, R0, 0x1 ;  /* 0x0000000012057211 */ /* 0x000fe200078c08ff */
[----:B------:R0:W-:Y:S04]  /*3300*/  STL [R1+0x890], R10 ;  /* 0x0008900a01007387 */ /* 0x0001e80000100800 */
[----:B------:R-:W-:Y:S04]  /*3310*/  STL [R1+0x85c], R11 ;  /* 0x00085c0b01007387 */ /* 0x000fe80000100800 */
[----:B------:R1:W-:Y:S01]  /*3320*/  STL [R1+0x898], R5 ;  /* 0x0008980501007387 */ /* 0x0003e20000100800 */
[----:B0-----:R-:W-:-:S02]  /*3330*/  LEA.HI.X.SX32 R10, R6, R2, 0x1, P0 ;  /* 0x00000002060a7211 */ /* 0x001fc400000f0eff */
[----:B------:R-:W-:-:S03]  /*3340*/  LEA R6, P0, R19, R0, 0x1 ;  /* 0x0000000013067211 */ /* 0x000fc600078008ff */
[----:B------:R-:W-:Y:S01]  /*3350*/  STL [R1+0x864], R10 ;  /* 0x0008640a01007387 */ /* 0x000fe20000100800 */
[----:B-1----:R-:W-:-:S03]  /*3360*/  LEA.HI.X.SX32 R5, R7, R2, 0x1, P1 ;  /* 0x0000000207057211 */ /* 0x002fc600008f0eff */
[----:B------:R0:W-:Y:S01]  /*3370*/  STL [R1+0x8a0], R6 ;  /* 0x0008a00601007387 */ /* 0x0001e20000100800 */
[----:B------:R-:W-:-:S03]  /*3380*/  LEA R7, P1, R20, R0, 0x1 ;  /* 0x0000000014077211 */ /* 0x000fc600078208ff */
        /* <DEDUP_REMOVED lines=8> */
[----:B------:R0:W-:Y:S01]  /*3410*/  STL [R1+0x87c], R7 ;  /* 0x00087c0701007387 */ /* 0x0001e20000100800 */
[----:B--2---:R-:W-:-:S03]  /*3420*/  LEA.HI.X.SX32 R5, R16, R2, 0x1, P4 ;  /* 0x0000000210057211 */ /* 0x004fc600020f0eff */
[----:B------:R1:W-:Y:S04]  /*3430*/  STL [R1+0x8b8], R6 ;  /* 0x0008b80601007387 */ /* 0x0003e80000100800 */
[----:B------:R2:W-:Y:S01]  /*3440*/  STL [R1+0x884], R5 ;  /* 0x0008840501007387 */ /* 0x0005e20000100800 */
[----:B0-----:R-:W-:Y:S02]  /*3450*/  LEA R7, P4, R23, R0, 0x1 ;  /* 0x0000000017077211 */ /* 0x001fe400078808ff */
[----:B-1----:R-:W-:-:S03]  /*3460*/  LEA.HI.X.SX32 R6, R17, R2, 0x1, P5 ;  /* 0x0000000211067211 */ /* 0x002fc600028f0eff */
[----:B------:R0:W-:Y:S01]  /*3470*/  STL [R1+0x8c0], R7 ;  /* 0x0008c00701007387 */ /* 0x0001e20000100800 */
[----:B--2---:R-:W-:-:S03]  /*3480*/  LEA R5, P5, R24, R0, 0x1 ;  /* 0x0000000018057211 */ /* 0x004fc600078a08ff */
        /* <DEDUP_REMOVED lines=16> */
[----:B------:R-:W-:Y:S01]  /*3590*/  STL [R1+0x8ac], R7 ;  /* 0x0008ac0701007387 */ /* 0x000fe20000100800 */
[----:B--2---:R-:W-:-:S03]  /*35a0*/  LEA.HI.X.SX32 R5, R22, R2, 0x1, P3 ;  /* 0x0000000216057211 */ /* 0x004fc600018f0eff */
[----:B------:R0:W-:Y:S04]  /*35b0*/  STL [R1+0x8d4], R6 ;  /* 0x0008d40601007387 */ /* 0x0001e80000100800 */
[----:B------:R1:W-:Y:S01]  /*35c0*/  STL [R1+0x8b4], R5 ;  /* 0x0008b40501007387 */ /* 0x0003e20000100800 */
[----:B0-----:R-:W-:Y:S02]  /*35d0*/  LEA.HI.X.SX32 R6, R23, R2, 0x1, P4 ;  /* 0x0000000217067211 */ /* 0x001fe400020f0eff */
[----:B-1----:R-:W-:Y:S02]  /*35e0*/  LEA R5, P4, R3, R0, 0x1 ;  /* 0x0000000003057211 */ /* 0x002fe400078808ff */
[----:B------:R-:W-:Y:S01]  /*35f0*/  LEA.HI.X.SX32 R0, R24, R2, 0x1, P5 ;  /* 0x0000000218007211 */ /* 0x000fe200028f0eff */
[----:B------:R-:W-:Y:S01]  /*3600*/  STL [R1+0x8bc], R6 ;  /* 0x0008bc0601007387 */ /* 0x000fe20000100800 */
[----:B---3--:R-:W-:-:S03]  /*3610*/  LEA R10, P5, R29, c[0x0][0x160], 0x1 ;  /* 0x000058001d0a7a11 */ /* 0x008fc600078a08ff */
[----:B------:R0:W-:Y:S01]  /*3620*/  STL [R1+0x814], R5 ;  /* 0x0008140501007387 */ /* 0x0001e20000100800 */
[----:B----4-:R-:W-:-:S03]  /*3630*/  LEA R12, P3, R28, c[0x0][0x160], 0x1 ;  /* 0x000058001c0c7a11 */ /* 0x010fc600078608ff */
[----:B------:R1:W-:Y:S01]  /*3640*/  STL [R1+0x800], R0 ;  /* 0x0008000001007387 */ /* 0x0003e20000100800 */
[----:B------:R-:W-:Y:S02]  /*3650*/  LEA.HI.X.SX32 R11, R29, c[0x0][0x164], 0x1, P5 ;  /* 0x000059001d0b7a11 */ /* 0x000fe400028f0eff */
[-C--:B0-----:R-:W-:Y:S02]  /*3660*/  LEA.HI.X.SX32 R5, R25, R2.reuse, 0x1, P6 ;  /* 0x0000000219057211 */ /* 0x081fe400030f0eff */
[----:B-1----:R-:W-:-:S03]  /*3670*/  LEA.HI.X.SX32 R0, R26, R2, 0x1, P0 ;  /* 0x000000021a007211 */ /* 0x002fc600000f0eff */
[----:B------:R-:W-:Y:S01]  /*3680*/  STL [R1+0x804], R5 ;  /* 0x0008040501007387 */ /* 0x000fe20000100800 */
[----:B------:R-:W-:Y:S01]  /*3690*/  LEA.HI.X.SX32 R13, R28, c[0x0][0x164], 0x1, P3 ;  /* 0x000059001c0d7a11 */ /* 0x000fe200018f0eff */
[----:B------:R-:W-:Y:S02]  /*36a0*/  IMAD.MOV.U32 R28, RZ, RZ, c[0x0][0x188] ;  /* 0x00006200ff1c7624 */ /* 0x000fe400078e00ff */
[----:B------:R0:W5:Y:S04]  /*36b0*/  LDL.LU R29, [R1+0x930] ;  /* 0x00093000011d7983 */ /* 0x0001680000300800 */
[----:B------:R1:W-:Y:S01]  /*36c0*/  STL [R1+0x808], R0 ;  /* 0x0008080001007387 */ /* 0x0003e20000100800 */
[----:B------:R-:W-:Y:S01]  /*36d0*/  IMAD R27, R28, 0x3f, RZ ;  /* 0x0000003f1c1b7824 */ /* 0x000fe200078e02ff */
[----:B------:R-:W-:-:S02]  /*36e0*/  LEA.HI.X.SX32 R8, R4, R2, 0x1, P2 ;  /* 0x0000000204087211 */ /* 0x000fc400010f0eff */
[----:B------:R-:W-:Y:S01]  /*36f0*/  STL.64 [R1+0x370], R12 ;  /* 0x0003700c01007387 */ /* 0x000fe20000100a00 */
[----:B-1----:R-:W-:-:S03]  /*3700*/  LEA.HI.X.SX32 R0, R9, R2, 0x1, P1 ;  /* 0x0000000209007211 */ /* 0x002fc600008f0eff */
[----:B------:R-:W-:Y:S01]  /*3710*/  STL.64 [R1+0x378], R10 ;  /* 0x0003780a01007387 */ /* 0x000fe20000100a00 */
[----:B------:R-:W-:-:S03]  /*3720*/  IMAD.WIDE R6, R27, 0x2, R12 ;  /* 0x000000021b067825 */ /* 0x000fc600078e020c */
[----:B------:R1:W-:Y:S01]  /*3730*/  STL [R1+0x80c], R0 ;  /* 0x00080c0001007387 */ /* 0x0003e20000100800 */
[----:B------:R-:W-:-:S04]  /*3740*/  IMAD.WIDE R4, R27, 0x2, R10 ;  /* 0x000000021b047825 */ /* 0x000fc800078e020a */
[----:B------:R-:W-:Y:S02]  /*3750*/  IMAD R28, R28, 0x3e, RZ ;  /* 0x0000003e1c1c7824 */ /* 0x000fe400078e02ff */
[----:B------:R-:W-:Y:S01]  /*3760*/  IMAD.MOV.U32 R27, RZ, RZ, c[0x0][0x188] ;  /* 0x00006200ff1b7624 */ /* 0x000fe200078e00ff */
[----:B-1----:R-:W-:Y:S01]  /*3770*/  LEA.HI.X.SX32 R0, R3, R2, 0x1, P4 ;  /* 0x0000000203007211 */ /* 0x002fe200020f0eff */
[----:B------:R-:W-:Y:S01]  /*3780*/  STL [R1+0x810], R8 ;  /* 0x0008100801007387 */ /* 0x000fe20000100800 */
[----:B------:R-:W-:-:S03]  /*3790*/  IMAD.WIDE R2, R28, 0x2, R12 ;  /* 0x000000021c027825 */ /* 0x000fc600078e020c */
[----:B------:R1:W-:Y:S04]  /*37a0*/  STL [R1+0x40c], R0 ;  /* 0x00040c0001007387 */ /* 0x0003e80000100800 */
[----:B------:R-:W-:Y:S04]  /*37b0*/  STL [R1+0x414], R6 ;  /* 0x0004140601007387 */ /* 0x000fe80000100800 */
[----:B------:R2:W-:Y:S01]  /*37c0*/  STL [R1+0x410], R7 ;  /* 0x0004100701007387 */ /* 0x0005e20000100800 */
[----:B-1----:R-:W-:-:S03]  /*37d0*/  IMAD R0, R27, 0x3d, RZ ;  /* 0x0000003d1b007824 */ /* 0x002fc600078e02ff */
[----:B------:R-:W-:Y:S04]  /*37e0*/  STL [R1+0x7fc], R4 ;  /* 0x0007fc0401007387 */ /* 0x000fe80000100800 */
[----:B------:R1:W-:Y:S01]  /*37f0*/  STL [R1+0x7ec], R5 ;  /* 0x0007ec0501007387 */ /* 0x0003e20000100800 */
[----:B--2---:R-:W-:-:S03]  /*3800*/  IMAD.WIDE R6, R28, 0x2, R10 ;  /* 0x000000021c067825 */ /* 0x004fc600078e020a */
[----:B------:R-:W-:Y:S01]  /*3810*/  STL [R1+0x7f8], R2 ;  /* 0x0007f80201007387 */ /* 0x000fe20000100800 */
[----:B------:R-:W-:-:S03]  /*3820*/  IMAD R8, R27, 0x3c, RZ ;  /* 0x0000003c1b087824 */ /* 0x000fc600078e02ff */
[----:B------:R2:W-:Y:S01]  /*3830*/  STL [R1+0x7f0], R3 ;  /* 0x0007f00301007387 */ /* 0x0005e20000100800 */
[----:B-1----:R-:W-:-:S03]  /*3840*/  IMAD.WIDE R4, R0, 0x2, R12 ;  /* 0x0000000200047825 */ /* 0x002fc600078e020c */
[----:B------:R1:W-:Y:S04]  /*3850*/  STL [R1+0x7f4], R6 ;  /* 0x0007f40601007387 */ /* 0x0003e80000100800 */
[----:B------:R-:W-:Y:S01]  /*3860*/  STL [R1+0x418], R7 ;  /* 0x0004180701007387 */ /* 0x000fe20000100800 */
[----:B--2---:R-:W-:-:S03]  /*3870*/  IMAD.WIDE R2, R0, 0x2, R10 ;  /* 0x0000000200027825 */ /* 0x004fc600078e020a */
[----:B------:R-:W-:Y:S04]  /*3880*/  STL [R1+0x7e8], R4 ;  /* 0x0007e80401007387 */ /* 0x000fe80000100800 */
[----:B------:R2:W-:Y:S01]  /*3890*/  STL [R1+0x7e0], R5 ;  /* 0x0007e00501007387 */ /* 0x0005e20000100800 */
[----:B-1----:R-:W-:-:S03]  /*38a0*/  IMAD R6, R27, 0x3b, RZ ;  /* 0x0000003b1b067824 */ /* 0x002fc600078e02ff */
[----:B------:R-:W-:Y:S01]  /*38b0*/  STL [R1+0x7e4], R2 ;  /* 0x0007e40201007387 */ /* 0x000fe20000100800 */
[----:B--2---:R-:W-:-:S03]  /*38c0*/  IMAD.WIDE R4, R8, 0x2, R12 ;  /* 0x0000000208047825 */ /* 0x004fc600078e020c */
[----:B------:R1:W-:Y:S04]  /*38d0*/  STL [R1+0x7d8], R3 ;  /* 0x0007d80301007387 */ /* 0x0003e80000100800 */
[----:B------:R-:W-:Y:S01]  /*38e0*/  STL [R1+0x7dc], R4 ;  /* 0x0007dc0401007387 */ /* 0x000fe20000100800 */
[----:B------:R-:W-:-:S03]  /*38f0*/  IMAD R0, R27, 0x3a, RZ ;  /* 0x0000003a1b007824 */ /* 0x000fc600078e02ff */
[----:B------:R2:W-:Y:S01]  /*3900*/  STL [R1+0x41c], R5 ;  /* 0x00041c0501007387 */ /* 0x0005e20000100800 */
[----:B-1----:R-:W-:-:S05]  /*3910*/  IMAD.WIDE R2, R8, 0x2, R10 ;  /* 0x0000000208027825 */ /* 0x002fca00078e020a */
[----:B------:R-:W-:Y:S01]  /*3920*/  STL [R1+0x7d4], R2 ;  /* 0x0007d40201007387 */ /* 0x000fe20000100800 */
[----:B--2---:R-:W-:-:S03]  /*3930*/  IMAD.WIDE R4, R6, 0x2, R12 ;  /* 0x0000000206047825 */ /* 0x004fc600078e020c */
[----:B------:R1:W-:Y:S01]  /*3940*/  STL [R1+0x420], R3 ;  /* 0x0004200301007387 */ /* 0x0003e20000100800 */
[----:B------:R-:W-:-:S03]  /*3950*/  IMAD.WIDE R6, R6, 0x2, R10 ;  /* 0x0000000206067825 */ /* 0x000fc600078e020a */
[----:B------:R-:W-:Y:S04]  /*3960*/  STL [R1+0x428], R4 ;  /* 0x0004280401007387 */ /* 0x000fe80000100800 */
[----:B------:R2:W-:Y:S01]  /*3970*/  STL [R1+0x424], R5 ;  /* 0x0004240501007387 */ /* 0x0005e20000100800 */
[----:B-1----:R-:W-:-:S03]  /*3980*/  IMAD.WIDE R2, R0, 0x2, R12 ;  /* 0x0000000200027825 */ /* 0x002fc600078e020c */
[----:B------:R1:W-:Y:S04]  /*3990*/  STL [R1+0x430], R6 ;  /* 0x0004300601007387 */ /* 0x0003e80000100800 */
[----:B------:R-:W-:Y:S01]  /*39a0*/  STL [R1+0x42c], R7 ;  /* 0x00042c0701007387 */ /* 0x000fe20000100800 */
[----:B--2---:R-:W-:-:S03]  /*39b0*/  IMAD.WIDE R4, R0, 0x2, R10 ;  /* 0x0000000200047825 */ /* 0x004fc600078e020a */
[----:B------:R-:W-:Y:S01]  /*39c0*/  STL [R1+0x438], R2 ;  /* 0x0004380201007387 */ /* 0x000fe20000100800 */
[----:B-1----:R-:W-:-:S03]  /*39d0*/  IMAD R6, R27, 0x39, RZ ;  /* 0x000000391b067824 */ /* 0x002fc600078e02ff */
[----:B------:R1:W-:Y:S01]  /*39e0*/  STL [R1+0x434], R3 ;  /* 0x0004340301007387 */ /* 0x0003e20000100800 */
[----:B------:R-:W-:-:S03]  /*39f0*/  IMAD R0, R27, 0x38, RZ ;  /* 0x000000381b007824 */ /* 0x000fc600078e02ff */
[----:B------:R-:W-:Y:S01]  /*3a00*/  STL [R1+0x440], R4 ;  /* 0x0004400401007387 */ /* 0x000fe20000100800 */
[----:B-1----:R-:W-:-:S03]  /*3a10*/  IMAD.WIDE R2, R6, 0x2, R12 ;  /* 0x0000000206027825 */ /* 0x002fc600078e020c */
[----:B------:R1:W-:Y:S01]  /*3a20*/  STL [R1+0x43c], R5 ;  /* 0x00043c0501007387 */ /* 0x0003e20000100800 */
[----:B------:R-:W-:-:S03]  /*3a30*/  IMAD.WIDE R6, R6, 0x2, R10 ;  /* 0x0000000206067825 */ /* 0x000fc600078e020a */
[----:B------:R-:W-:Y:S04]  /*3a40*/  STL [R1+0x448], R2 ;  /* 0x0004480201007387 */ /* 0x000fe80000100800 */
[----:B------:R2:W-:Y:S04]  /*3a50*/  STL [R1+0x444], R3 ;  /* 0x0004440301007387 */ /* 0x0005e80000100800 */
[----:B------:R3:W-:Y:S01]  /*3a60*/  STL [R1+0x450], R6 ;  /* 0x0004500601007387 */ /* 0x0007e20000100800 */
[----:B-1----:R-:W-:-:S04]  /*3a70*/  IMAD.WIDE R4, R0, 0x2, R10 ;  /* 0x0000000200047825 */ /* 0x002fc800078e020a */
[----:B--2---:R-:W-:Y:S01]  /*3a80*/  IMAD.WIDE R2, R0, 0x2, R12 ;  /* 0x0000000200027825 */ /* 0x004fe200078e020c */
[----:B------:R-:W-:Y:S03]  /*3a90*/  STL [R1+0x44c], R7 ;  /* 0x00044c0701007387 */ /* 0x000fe60000100800 */
[C---:B---3--:R-:W-:Y:S01]  /*3aa0*/  IMAD R6, R27.reuse, 0x37, RZ ;  /* 0x000000371b067824 */ /* 0x048fe200078e02ff */
[----:B------:R-:W-:Y:S04]  /*3ab0*/  STL [R1+0x458], R2 ;  /* 0x0004580201007387 */ /* 0x000fe80000100800 */
        /* <DEDUP_REMOVED lines=155> */
[----:B------:R-:W-:-:S03]  /*4470*/  IMAD.SHL.U32 R0, R27, 0x20, RZ ;  /* 0x000000201b007824 */ /* 0x000fc600078e00ff */
        /* <DEDUP_REMOVED lines=215> */
[----:B------:R2:W-:Y:S01]  /*51f0*/  STL [R1+0x7a4], R3 ;  /* 0x0007a40301007387 */ /* 0x0005e20000100800 */
[----:B-1----:R-:W-:-:S03]  /*5200*/  IMAD.WIDE R4, R0, 0x2, R10 ;  /* 0x0000000200047825 */ /* 0x002fc600078e020a */
[----:B------:R-:W-:Y:S01]  /*5210*/  STL [R1+0x7b0], R6 ;  /* 0x0007b00601007387 */ /* 0x000fe20000100800 */
[----:B--2---:R-:W-:-:S03]  /*5220*/  IMAD.WIDE R2, R0, 0x2, R12 ;  /* 0x0000000200027825 */ /* 0x004fc600078e020c */
[----:B------:R1:W-:Y:S04]  /*5230*/  STL [R1+0x7ac], R7 ;  /* 0x0007ac0701007387 */ /* 0x0003e80000100800 */
[----:B------:R-:W-:Y:S04]  /*5240*/  STL [R1+0x7b8], R2 ;  /* 0x0007b80201007387 */ /* 0x000fe80000100800 */
[----:B------:R2:W-:Y:S01]  /*5250*/  STL [R1+0x7b4], R3 ;  /* 0x0007b40301007387 */ /* 0x0005e20000100800 */
[----:B-1----:R-:W-:-:S03]  /*5260*/  IMAD.WIDE R6, R27, 0x2, R12 ;  /* 0x000000021b067825 */ /* 0x002fc600078e020c */
[----:B------:R-:W-:Y:S04]  /*5270*/  STL [R1+0x7c0], R4 ;  /* 0x0007c00401007387 */ /* 0x000fe80000100800 */
[----:B------:R-:W-:Y:S01]  /*5280*/  STL [R1+0x7bc], R5 ;  /* 0x0007bc0501007387 */ /* 0x000fe20000100800 */
[----:B--2---:R-:W-:-:S03]  /*5290*/  IMAD.WIDE R2, R27, 0x2, R10 ;  /* 0x000000021b027825 */ /* 0x004fc600078e020a */
[----:B------:R-:W-:Y:S04]  /*52a0*/  STL [R1+0x7c8], R6 ;  /* 0x0007c80601007387 */ /* 0x000fe80000100800 */
[----:B------:R-:W-:Y:S04]  /*52b0*/  STL [R1+0x7c4], R7 ;  /* 0x0007c40701007387 */ /* 0x000fe80000100800 */
[----:B------:R1:W-:Y:S04]  /*52c0*/  STL [R1+0x7d0], R2 ;  /* 0x0007d00201007387 */ /* 0x0003e80000100800 */
[----:B------:R2:W-:Y:S04]  /*52d0*/  STL [R1+0x7cc], R3 ;  /* 0x0007cc0301007387 */ /* 0x0005e80000100800 */
[----:B------:R-:W-:Y:S04]  /*52e0*/  STL [R1+0x3fc], RZ ;  /* 0x0003fcff01007387 */ /* 0x000fe80000100800 */
        /* <DEDUP_REMOVED lines=54> */
[----:B------:R-:W3:Y:S04]  /*5650*/  S2R R10, SR_TID.X ;  /* 0x00000000000a7919 */ /* 0x000ee80000002100 */
        /* <DEDUP_REMOVED lines=20> */
[----:B------:R-:W-:Y:S01]  /*57a0*/  STL [R1+0x288], RZ ;  /* 0x000288ff01007387 */ /* 0x000fe20000100800 */
[----:B---3--:R-:W-:-:S03]  /*57b0*/  LOP3.LUT R10, R10, 0x7f, RZ, 0xc0, !PT ;  /* 0x0000007f0a0a7812 */ /* 0x008fc600078ec0ff */
[----:B------:R-:W-:Y:S04]  /*57c0*/  STL [R1+0x28c], RZ ;  /* 0x00028cff01007387 */ /* 0x000fe80000100800 */
[----:B------:R-:W-:Y:S04]  /*57d0*/  STL [R1+0x290], RZ ;  /* 0x000290ff01007387 */ /* 0x000fe80000100800 */
[----:B------:R-:W-:Y:S04]  /*57e0*/  STL [R1+0x294], RZ ;  /* 0x000294ff01007387 */ /* 0x000fe80000100800 */
[----:B------:R-:W-:Y:S04]  /*57f0*/  STL [R1+0x298], RZ ;  /* 0x000298ff01007387 */ /* 0x000fe80000100800 */
[----:B------:R-:W-:Y:S01]  /*5800*/  STL [R1+0x29c], RZ ;  /* 0x00029cff01007387 */ /* 0x000fe20000100800 */
[----:B------:R-:W-:-:S03]  /*5810*/  IMAD.SHL.U32 R28, R10, 0x2, RZ ;  /* 0x000000020a1c7824 */ /* 0x000fc600078e00ff */
[----:B------:R-:W-:Y:S04]  /*5820*/  STL [R1+0x200], RZ ;  /* 0x000200ff01007387 */ /* 0x000fe80000100800 */
[----:B------:R-:W-:Y:S04]  /*5830*/  STL [R1+0x204], RZ ;  /* 0x000204ff01007387 */ /* 0x000fe80000100800 */
[----:B------:R-:W-:Y:S04]  /*5840*/  STL [R1+0x208], RZ ;  /* 0x000208ff01007387 */ /* 0x000fe80000100800 */
[----:B------:R-:W-:Y:S04]  /*5850*/  STL [R1+0x20c], RZ ;  /* 0x00020cff01007387 */ /* 0x000fe80000100800 */
[----:B------:R-:W3:Y:S04]  /*5860*/  LDL R10, [R1+0x380] ;  /* 0x00038000010a7983 */ /* 0x000ee80000100800 */
[----:B------:R-:W2:Y:S04]  /*5870*/  LDL.LU R11, [R1+0x48] ;  /* 0x00004800010b7983 */ /* 0x000ea80000300800 */
        /* <DEDUP_REMOVED lines=24> */
[----:B-1----:R-:W-:-:S03]  /*5a00*/  IMAD.SHL.U32 R2, R27, 0x40, RZ ;  /* 0x000000401b027824 */ /* 0x002fc600078e00ff */
[----:B------:R-:W-:Y:S02]  /*5a10*/  STL [R1+0x190], RZ ;  /* 0x000190ff01007387 */ /* 0x000fe40000100800 */
[----:B------:R-:W-:-:S04]  /*5a20*/  SHF.R.S32.HI R0, RZ, 0x1f, R2 ;  /* 0x0000001fff007819 */ /* 0x000fc80000011402 */
[----:B------:R-:W-:Y:S02]  /*5a30*/  SHF.L.U64.HI R0, R2, 0x1, R0 ;  /* 0x0000000102007819 */ /* 0x000fe40000010200 */
[C---:B------:R-:W-:Y:S02]  /*5a40*/  LOP3.LUT R2, R28.reuse, 0x30, RZ, 0x3c, !PT ;  /* 0x000000301c027812 */ /* 0x040fe400078e3cff */
[C---:B------:R-:W-:Y:S02]  /*5a50*/  LOP3.LUT R2, R28.reuse, 0x50, RZ, 0x3c, !PT ;  /* 0x000000501c027812 */ /* 0x040fe400078e3cff */
[C---:B------:R-:W-:Y:S02]  /*5a60*/  LOP3.LUT R2, R28.reuse, 0x70, RZ, 0x3c, !PT ;  /* 0x000000701c027812 */ /* 0x040fe400078e3cff */
[----:B------:R-:W-:Y:S01]  /*5a70*/  LOP3.LUT R4, R28, 0x10, RZ, 0x3c, !PT ;  /* 0x000000101c047812 */ /* 0x000fe200078e3cff */
[----:B------:R-:W-:Y:S02]  /*5a80*/  ULDC UR4, c[0x0][0x18c] ;  /* 0x0000630000047ab9 */ /* 0x000fe40000000800 */
[----:B------:R-:W-:-:S04]  /*5a90*/  USHF.L.U32 UR4, UR4, 0x6, URZ ;  /* 0x0000000604047899 */ /* 0x000fc8000800063f */
[----:B------:R-:W-:Y:S02]  /*5aa0*/  USHF.R.S32.HI UR5, URZ, 0x1f, UR4 ;  /* 0x0000001f3f057899 */ /* 0x000fe40008011404 */
[----:B------:R-:W-:Y:S02]  /*5ab0*/  USHF.L.U32 UR8, UR4, 0x1, URZ ;  /* 0x0000000104087899 */ /* 0x000fe4000800063f */
[----:B------:R-:W-:Y:S01]  /*5ac0*/  USHF.L.U64.HI UR5, UR4, 0x1, UR5 ;  /* 0x0000000104057899 */ /* 0x000fe20008010205 */
[----:B--2---:R-:W-:Y:S01]  /*5ad0*/  SHF.R.S32.HI R3, RZ, 0x6, R11 ;  /* 0x00000006ff037819 */ /* 0x004fe2000001140b */
[----:B---3--:R-:W-:-:S04]  /*5ae0*/  IMAD.MOV.U32 R11, RZ, RZ, R10 ;  /* 0x000000ffff0b7224 */ /* 0x008fc800078e000a */
[----:B------:R1:W-:Y:S04]  /*5af0*/  STL [R1+0x8fc], R3 ;  /* 0x0008fc0301007387 */ /* 0x0003e80000100800 */
[----:B------:R-:W-:Y:S04]  /*5b00*/  STL [R1+0x194], RZ ;  /* 0x000194ff01007387 */ /* 0x000fe80000100800 */
[----:B------:R-:W-:Y:S04]  /*5b10*/  STL [R1+0x198], RZ ;  /* 0x000198ff01007387 */ /* 0x000fe80000100800 */
[----:B------:R-:W-:Y:S04]  /*5b20*/  STL [R1+0x19c], RZ ;  /* 0x00019cff01007387 */ /* 0x000fe80000100800 */
[----:B------:R-:W2:Y:S04]  /*5b30*/  S2R R10, SR_TID.X ;  /* 0x00000000000a7919 */ /* 0x000ea80000002100 */
        /* <DEDUP_REMOVED lines=8> */
[----:B------:R-:W-:-:S03]  /*5bc0*/  LOP3.LUT R2, R11, 0x20, RZ, 0x3c, !PT ;  /* 0x000000200b027812 */ /* 0x000fc600078e3cff */
[----:B------:R-:W-:Y:S01]  /*5bd0*/  STL [R1+0x150], RZ ;  /* 0x000150ff01007387 */ /* 0x000fe20000100800 */
[----:B------:R-:W-:-:S03]  /*5be0*/  LOP3.LUT R4, R11, 0x40, RZ, 0x3c, !PT ;  /* 0x000000400b047812 */ /* 0x000fc600078e3cff */
[----:B------:R-:W-:Y:S04]  /*5bf0*/  STL [R1+0x154], RZ ;  /* 0x000154ff01007387 */ /* 0x000fe80000100800 */
[----:B------:R-:W-:Y:S04]  /*5c00*/  STL [R1+0x158], RZ ;  /* 0x000158ff01007387 */ /* 0x000fe80000100800 */
[----:B------:R-:W-:Y:S04]  /*5c10*/  STL [R1+0x15c], RZ ;  /* 0x00015cff01007387 */ /* 0x000fe80000100800 */
[----:B------:R-:W-:Y:S04]  /*5c20*/  STL [R1+0x30], RZ ;  /* 0x000030ff01007387 */ /* 0x000fe80000100800 */
[----:B------:R-:W-:Y:S04]  /*5c30*/  STL [R1+0x34], RZ ;  /* 0x000034ff01007387 */ /* 0x000fe80000100800 */
[----:B------:R-:W-:Y:S04]  /*5c40*/  STL [R1+0x38], RZ ;  /* 0x000038ff01007387 */ /* 0x000fe80000100800 */
[----:B------:R-:W-:Y:S04]  /*5c50*/  STL [R1+0x3c], RZ ;  /* 0x00003cff01007387 */ /* 0x000fe80000100800 */
[----:B------:R3:W-:Y:S04]  /*5c60*/  STL [R1+0x928], R2 ;  /* 0x0009280201007387 */ /* 0x0007e80000100800 */
[----:B------:R0:W-:Y:S01]  /*5c70*/  STL [R1+0x924], R4 ;  /* 0x0009240401007387 */ /* 0x0001e20000100800 */
[C---:B--2---:R-:W-:Y:S01]  /*5c80*/  LOP3.LUT R27, R10.reuse, 0x7, RZ, 0xc0, !PT ;  /* 0x000000070a1b7812 */ /* 0x044fe200078ec0ff */
[----:B------:R-:W-:-:S04]  /*5c90*/  IMAD.SHL.U32 R10, R10, 0x2, RZ ;  /* 0x000000020a0a7824 */ /* 0x000fc800078e00ff */
[----:B------:R-:W-:Y:S01]  /*5ca0*/  IMAD R27, R27, 0x90, RZ ;  /* 0x000000901b1b7824 */ /* 0x000fe200078e02ff */
[C---:B-1----:R-:W-:Y:S02]  /*5cb0*/  LOP3.LUT R3, R28.reuse, 0x20, RZ, 0x3c, !PT ;  /* 0x000000201c037812 */ /* 0x042fe400078e3cff */
[C---:B------:R-:W-:Y:S02]  /*5cc0*/  LOP3.LUT R3, R28.reuse, 0x40, RZ, 0x3c, !PT ;  /* 0x000000401c037812 */ /* 0x040fe400078e3cff */
[----:B------:R-:W-:Y:S02]  /*5cd0*/  LOP3.LUT R10, R27, 0x30, R10, 0x78, !PT ;  /* 0x000000301b0a7812 */ /* 0x000fe400078e780a */
[----:B------:R-:W-:Y:S02]  /*5ce0*/  LOP3.LUT R3, R28, 0x60, RZ, 0x3c, !PT ;  /* 0x000000601c037812 */ /* 0x000fe400078e3cff */
[----:B------:R-:W-:Y:S02]  /*5cf0*/  LOP3.LUT R3, R11, 0x60, RZ, 0x3c, !PT ;  /* 0x000000600b037812 */ /* 0x000fe400078e3cff */
[----:B0--3--:R-:W-:-:S02]  /*5d00*/  LOP3.LUT R2, R10, 0x40, RZ, 0x3c, !PT ;  /* 0x000000400a027812 */ /* 0x009fc400078e3cff */
.L_x_3:
[----:B------:R0:W-:Y:S04]  /*5d10*/  STL [R1+0x147c], R21 ;  /* 0x00147c1501007387 */ /* 0x0001e80000100800 */
[----:B-----5:R-:W2:Y:S04]  /*5d20*/  LDL.64 R4, [R1+0x378] ;  /* 0x0003780001047983 */ /* 0x020ea80000100a00 */
[----:B0-----:R-:W3:Y:S04]  /*5d30*/  LDL R21, [R1+0x3fc] ;  /* 0x0003fc0001157983 */ /* 0x001ee80000100800 */
[----:B------:R-:W-:Y:S04]  /*5d40*/  STL [R1+0x1448], R18 ;  /* 0x0014481201007387 */ /* 0x000fe80000100800 */
[----:B------:R-:W-:Y:S04]  /*5d50*/  STL [R1+0x1450], R18 ;  /* 0x0014501201007387 */ /* 0x000fe80000100800 */
[----:B------:R-:W-:Y:S04]  /*5d60*/  STL [R1+0x1458], R18 ;  /* 0x0014581201007387 */ /* 0x000fe80000100800 */
[----:B------:R-:W-:Y:S04]  /*5d70*/  STL [R1+0x1460], R18 ;  /* 0x0014601201007387 */ /* 0x000fe80000100800 */
[----:B------:R-:W-:Y:S04]  /*5d80*/  STL [R1+0x1468], R18 ;  /* 0x0014681201007387 */ /* 0x000fe80000100800 */
[----:B------:R-:W-:Y:S04]  /*5d90*/  STL [R1+0x1470], R18 ;  /* 0x0014701201007387 */ /* 0x000fe80000100800 */
[----:B------:R0:W-:Y:S04]  /*5da0*/  STL [R1+0x1478], R18 ;  /* 0x0014781201007387 */ /* 0x0001e80000100800 */
[----:B------:R-:W-:Y:S04]  /*5db0*/  STL [R1+0x1444], R19 ;  /* 0x0014441301007387 */ /* 0x000fe80000100800 */
        /* <DEDUP_REMOVED lines=88> */
[----:B------:R-:W-:Y:S01]  /*6340*/  STL [R1+0x12c8], R28 ;  /* 0x0012c81c01007387 */ /* 0x000fe20000100800 */
[----:B------:R-:W-:-:S03]  /*6350*/  IMAD.MOV.U32 R2, RZ, RZ, -0x40 ;  /* 0xffffffc0ff027424 */ /* 0x000fc600078e00ff */
[----:B------:R-:W-:Y:S04]  /*6360*/  STL [R1+0x12cc], R28 ;  /* 0x0012cc1c01007387 */ /* 0x000fe80000100800 */
[----:B------:R-:W-:Y:S04]  /*6370*/  STL [R1+0x12d0], R28 ;  /* 0x0012d01c01007387 */ /* 0x000fe80000100800 */
[----:B------:R-:W-:Y:S04]  /*6380*/  STL [R1+0x12d4], R28 ;  /* 0x0012d41c01007387 */ /* 0x000fe80000100800 */
[----:B------:R-:W-:Y:S01]  /*6390*/  STL [R1+0x12d8], R28 ;  /* 0x0012d81c01007387 */ /* 0x000fe20000100800 */
[----:B---3--:R-:W-:-:S03]  /*63a0*/  IMAD R2, R21, R2, c[0x0][0x180] ;  /* 0x0000600015027624 */ /* 0x008fc600078e0202 */
[----:B------:R-:W-:Y:S04]  /*63b0*/  STL [R1+0x12dc], R28 ;  /* 0x0012dc1c01007387 */ /* 0x000fe80000100800 */
[----:B------:R-:W-:Y:S04]  /*63c0*/  STL [R1+0x12e0], R28 ;  /* 0x0012e01c01007387 */ /* 0x000fe80000100800 */
[----:B------:R-:W-:Y:S04]  /*63d0*/  STL [R1+0x12e4], R28 ;  /* 0x0012e41c01007387 */ /* 0x000fe80000100800 */
[----:B------:R-:W-:Y:S04]  /*63e0*/  STL [R1+0x12e8], R28 ;  /* 0x0012e81c01007387 */ /* 0x000fe80000100800 */
[----:B------:R-:W-:Y:S01]  /*63f0*/  STL [R1+0x12ec], R28 ;  /* 0x0012ec1c01007387 */ /* 0x000fe20000100800 */
[----:B------:R-:W-:-:S03]  /*6400*/  ISETP.GT.AND P0, PT, R2, RZ, PT ;  /* 0x000000ff0200720c */ /* 0x000fc60003f04270 */
[----:B------:R-:W-:Y:S04]  /*6410*/  STL [R1+0x12f0], R28 ;  /* 0x0012f01c01007387 */ /* 0x000fe80000100800 */
[----:B------:R-:W-:Y:S04]  /*6420*/  STL [R1+0x12f4], R28 ;  /* 0x0012f41c01007387 */ /* 0x000fe80000100800 */
[----:B------:R-:W-:Y:S04]  /*6430*/  STL [R1+0x12f8], R28 ;  /* 0x0012f81c01007387 */ /* 0x000fe80000100800 */
[----:B------:R-:W-:Y:S04]  /*6440*/  STL [R1+0x12c4], R27 ;  /* 0x0012c41b01007387 */ /* 0x000fe80000100800 */
[----:B------:R-:W-:Y:S04]  /*6450*/  STL [R1+0x12c0], R26 ;  /* 0x0012c01a01007387 */ /* 0x000fe80000100800 */
[----:B------:R-:W-:Y:S04]  /*6460*/  STL [R1+0x12bc], R25 ;  /* 0x0012bc1901007387 */ /* 0x000fe80000100800 */
[----:B------:R-:W-:Y:S01]  /*6470*/  STL [R1+0x12b8], R24 ;  /* 0x0012b81801007387 */ /* 0x000fe20000100800 */
[----:B------:R-:W-:-:S03]  /*6480*/  PRMT R20, RZ, 0x7610, R20 ;  /* 0x00007610ff147816 */ /* 0x000fc60000000014 */
[----:B------:R-:W-:Y:S04]  /*6490*/  STL [R1+0x12b4], R23 ;  /* 0x0012b41701007387 */ /* 0x000fe80000100800 */
[----:B------:R-:W-:Y:S04]  /*64a0*/  STL [R1+0x12b0], R22 ;  /* 0x0012b01601007387 */ /* 0x000fe80000100800 */
[----:B-----5:R-:W-:Y:S04]  /*64b0*/  STL [R1+0x1240], R29 ;  /* 0x0012401d01007387 */ /* 0x020fe80000100800 */
[----:B------:R-:W-:Y:S04]  /*64c0*/  STL [R1+0xa48], R0 ;  /* 0x000a480001007387 */ /* 0x000fe80000100800 */
[----:B------:R-:W3:Y:S04]  /*64d0*/  LDL.LU R21, [R1+0x147c] ;  /* 0x00147c0001157983 */ /* 0x000ee80000300800 */
[----:B--2---:R1:W2:Y:S04]  /*64e0*/  @P0 LDG.E.U16 R20, [R4.64] ;  /* 0x0000000604140981 */ /* 0x0042a8000c1e1500 */
[----:B-1----:R-:W4:Y:S01]  /*64f0*/  LDL.64 R4, [R1+0x370] ;  /* 0x0003700001047983 */ /* 0x002f220000100a00 */
[----:B---3--:R-:W-:-:S06]  /*6500*/  PRMT R21, RZ, 0x7610, R21 ;  /* 0x00007610ff157816 */ /* 0x008fcc0000000015 */
[----:B----4-:R1:W3:Y:S04]  /*6510*/  @P0 LDG.E.U16 R21, [R4.64] ;  /* 0x0000000604150981 */ /* 0x0102e8000c1e1500 */
[----:B-1----:R-:W4:Y:S04]  /*6520*/  LDL R4, [R1+0x7cc] ;  /* 0x0007cc0001047983 */ /* 0x002f280000100800 */
[----:B------:R-:W4:Y:S01]  /*6530*/  LDL R5, [R1+0x7d0] ;  /* 0x0007d00001057983 */ /* 0x000f220000100800 */
[----:B------:R-:W-:Y:S02]  /*6540*/  ISETP.GT.AND P1, PT, R2, 0x1, PT ;  /* 0x000000010200780c */ /* 0x000fe40003f24270 */
[----:B0-----:R-:W-:-:S11]  /*6550*/  PRMT R18, RZ, 0x7610, R18 ;  /* 0x00007610ff127816 */ /* 0x001fd60000000012 */
[----:B----4-:R-:W-:-:S04]  /*6560*/  @P1 LOP3.LUT R5, R5, R4, RZ, 0x3c, !PT ;  /* 0x0000000405051212 */ /* 0x010fc800078e3cff */
[----:B------:R-:W-:-:S04]  /*6570*/  @P1 LOP3.LUT R4, R5, R4, RZ, 0x3c, !PT ;  /* 0x0000000405041212 */ /* 0x000fc800078e3cff */
[----:B------:R-:W-:-:S05]  /*6580*/  @P1 LOP3.LUT R5, R5, R4, RZ, 0x3c, !PT ;  /* 0x0000000405051212 */ /* 0x000fca00078e3cff */
[----:B------:R-:W4:Y:S04]  /*6590*/  @P1 LDG.E.U16 R18, [R4.64] ;  /* 0x0000000604121981 */ /* 0x000f28000c1e1500 */
[----:B----4-:R0:W-:Y:S04]  /*65a0*/  STL [R1+0x3cc], R18 ;  /* 0x0003cc1201007387 */ /* 0x0101e80000100800 */
[----:B0-----:R-:W4:Y:S04]  /*65b0*/  LDL.LU R18, [R1+0x1478] ;  /* 0x0014780001127983 */ /* 0x001f280000300800 */
[----:B------:R-:W2:Y:S04]  /*65c0*/  LDL R4, [R1+0x7c4] ;  /* 0x0007c40001047983 */ /* 0x000ea80000100800 */
[----:B------:R-:W2:Y:S01]  /*65d0*/  LDL R5, [R1+0x7c8] ;  /* 0x0007c80001057983 */ /* 0x000ea20000100800 */
[----:B------:R-:W-:-:S02]  /*65e0*/  PRMT R19, RZ, 0x7610, R19 ;  /* 0x00007610ff137816 */ /* 0x000fc40000000013 */
[----:B--2---:R-:W-:-:S04]  /*65f0*/  @P1 LOP3.LUT R5, R5, R4, RZ, 0x3c, !PT ;  /* 0x0000000405051212 */ /* 0x004fc800078e3cff */
[----:B------:R-:W-:-:S04]  /*6600*/  @P1 LOP3.LUT R4, R5, R4, RZ, 0x3c, !PT ;  /* 0x0000000405041212 */ /* 0x000fc800078e3cff */
[----:B------:R-:W-:-:S05]  /*6610*/  @P1 LOP3.LUT R5, R5, R4, RZ, 0x3c, !PT ;  /* 0x0000000405051212 */ /* 0x000fca00078e3cff */
[----:B------:R-:W2:Y:S01]  /*6620*/  @P1 LDG.E.U16 R19, [R4.64] ;  /* 0x0000000604131981 */ /* 0x000ea2000c1e1500 */
[----:B------:R-:W-:-:S03]  /*6630*/  ISETP.GT.AND P2, PT, R2, 0x2, PT ;  /* 0x000000020200780c */ /* 0x000fc60003f44270 */
[----:B--2---:R0:W-:Y:S04]  /*6640*/  STL [R1+0x3d0], R19 ;  /* 0x0003d01301007387 */ /* 0x0041e80000100800 */
[----:B0-----:R-:W2:Y:S04]  /*6650*/  LDL.LU R19, [R1+0x1474] ;  /* 0x0014740001137983 */ /* 0x001ea80000300800 */
[----:B------:R-:W2:Y:S04]  /*6660*/  LDL R4, [R1+0x7bc] ;  /* 0x0007bc0001047983 */ /* 0x000ea80000100800 */
[----:B------:R-:W2:Y:S01]  /*6670*/  LDL R5, [R1+0x7c0] ;  /* 0x0007c00001057983 */ /* 0x000ea20000100800 */
[----:B----4-:R-:W-:-:S02]  /*6680*/  PRMT R18, RZ, 0x7610, R18 ;  /* 0x00007610ff127816 */ /* 0x010fc40000000012 */
[----:B--2---:R-:W-:-:S04]  /*6690*/  @P2 LOP3.LUT R5, R5, R4, RZ, 0x3c, !PT ;  /* 0x0000000405052212 */ /* 0x004fc800078e3cff */
[----:B------:R-:W-:-:S04]  /*66a0*/  @P2 LOP3.LUT R4, R5, R4, RZ, 0x3c, !PT ;  /* 0x0000000405042212 */ /* 0x000fc800078e3cff */
[----:B------:R-:W-:-:S05]  /*66b0*/  @P2 LOP3.LUT R5, R5, R4, RZ, 0x3c, !PT ;  /* 0x0000000405052212 */ /* 0x000fca00078e3cff */
[----:B------:R-:W2:Y:S04]  /*66c0*/  @P2 LDG.E.U16 R18, [R4.64] ;  /* 0x0000000604122981 */ /* 0x000ea8000c1e1500 */
[----:B--2---:R0:W-:Y:S04]  /*66d0*/  STL [R1+0x3f8], R18 ;  /* 0x0003f81201007387 */ /* 0x0041e80000100800 */
[----:B0-----:R-:W2:Y:S04]  /*66e0*/  LDL.LU R18, [R1+0x1470] ;  /* 0x0014700001127983 */ /* 0x001ea80000300800 */
[----:B------:R-:W4:Y:S04]  /*66f0*/  LDL R4, [R1+0x7b4] ;  /* 0x0007b40001047983 */ /* 0x000f280000100800 */
[----:B------:R-:W4:Y:S01]  /*6700*/  LDL R5, [R1+0x7b8] ;  /* 0x0007b80001057983 */ /* 0x000f220000100800 */
[----:B------:R-:W-:-:S02]  /*6710*/  PRMT R19, RZ, 0x7610, R19 ;  /* 0x00007610ff137816 */ /* 0x000fc40000000013 */
[----:B----4-:R-:W-:-:S04]  /*6720*/  @P2 LOP3.LUT R5, R5, R4, RZ, 0x3c, !PT ;  /* 0x0000000405052212 */ /* 0x010fc800078e3cff */
[----:B------:R-:W-:-:S04]  /*6730*/  @P2 LOP3.LUT R4, R5, R4, RZ, 0x3c, !PT ;  /* 0x0000000405042212 */ /* 0x000fc800078e3cff */
[----:B------:R-:W-:-:S05]  /*6740*/  @P2 LOP3.LUT R5, R5, R4, RZ, 0x3c, !PT ;  /* 0x0000000405052212 */ /* 0x000fca00078e3cff */
[----:B------:R-:W4:Y:S01]  /*6750*/  @P2 LDG.E.U16 R19, [R4.64] ;  /* 0x0000000604132981 */ /* 0x000f22000c1e1500 */
[----:B------:R-:W-:-:S03]  /*6760*/  ISETP.GT.AND P0, PT, R2, 0x3, PT ;  /* 0x000000030200780c */ /* 0x000fc60003f04270 */
[----:B----4-:R0:W-:Y:S04]  /*6770*/  STL [R1+0x3f4], R19 ;  /* 0x0003f41301007387 */ /* 0x0101e80000100800 */
[----:B0-----:R-:W4:Y:S04]  /*6780*/  LDL.LU R19, [R1+0x146c] ;  /* 0x00146c0001137983 */ /* 0x001f280000300800 */
[----:B------:R-:W3:Y:S04]  /*6790*/  LDL R4, [R1+0x7ac] ;  /* 0x0007ac0001047983 */ /* 0x000ee80000100800 */
[----:B------:R-:W3:Y:S01]  /*67a0*/  LDL R5, [R1+0x7b0] ;  /* 0x0007b00001057983 */ /* 0x000ee20000100800 */
[----:B--2---:R-:W-:-:S02]  /*67b0*/  PRMT R18, RZ, 0x7610, R18 ;  /* 0x00007610ff127816 */ /* 0x004fc40000000012 */
[----:B---3--:R-:W-:-:S04]  /*67c0*/  @P0 LOP3.LUT R5, R5, R4, RZ, 0x3c, !PT ;  /* 0x0000000405050212 */ /* 0x008fc800078e3cff */
[----:B------:R-:W-:-:S04]  /*67d0*/  @P0 LOP3.LUT R4, R5, R4, RZ, 0x3c, !PT ;  /* 0x0000000405040212 */ /* 0x000fc800078e3cff */
[----:B------:R-:W-:-:S05]  /*67e0*/  @P0 LOP3.LUT R5, R5, R4, RZ, 0x3c, !PT ;  /* 0x0000000405050212 */ /* 0x000fca00078e3cff */
[----:B------:R-:W2:Y:S04]  /*67f0*/  @P0 LDG.E.U16 R18, [R4.64] ;  /* 0x0000000604120981 */ /* 0x000ea8000c1e1500 */
[----:B--2---:R0:W-:Y:S04]  /*6800*/  STL [R1+0x3f0], R18 ;  /* 0x0003f01201007387 */ /* 0x0041e80000100800 */
[----:B0-----:R-:W2:Y:S04]  /*6810*/  LDL.LU R18, [R1+0x1468] ;  /* 0x0014680001127983 */ /* 0x001ea80000300800 */
[----:B------:R-:W3:Y:S04]  /*6820*/  LDL R4, [R1+0x7a4] ;  /* 0x0007a40001047983 */ /* 0x000ee80000100800 */
[----:B------:R-:W3:Y:S01]  /*6830*/  LDL R5, [R1+0x7a8] ;  /* 0x0007a80001057983 */ /* 0x000ee20000100800 */
[----:B----4-:R-:W-:-:S02]  /*6840*/  PRMT R19, RZ, 0x7610, R19 ;  /* 0x00007610ff137816 */ /* 0x010fc40000000013 */
[----:B---3--:R-:W-:-:S04]  /*6850*/  @P0 LOP3.LUT R5, R5, R4, RZ, 0x3c, !PT ;  /* 0x0000000405050212 */ /* 0x008fc800078e3cff */
[----:B------:R-:W-:-:S04]  /*6860*/  @P0 LOP3.LUT R4, R5, R4, RZ, 0x3c, !PT ;  /* 0x0000000405040212 */ /* 0x000fc800078e3cff */
[----:B------:R-:W-:-:S05]  /*6870*/  @P0 LOP3.LUT R5, R5, R4, RZ, 0x3c, !PT ;  /* 0x0000000405050212 */ /* 0x000fca00078e3cff */
[----:B------:R-:W3:Y:S01]  /*6880*/  @P0 LDG.E.U16 R19, [R4.64] ;  /* 0x0000000604130981 */ /* 0x000ee2000c1e1500 */
[----:B------:R-:W-:-:S03]  /*6890*/  ISETP.GT.AND P1, PT, R2, 0x4, PT ;  /* 0x000000040200780c */ /* 0x000fc60003f24270 */
[----:B---3--:R0:W-:Y:S04]  /*68a0*/  STL [R1+0x3ec], R19 ;  /* 0x0003ec1301007387 */ /* 0x0081e80000100800 */
[----:B0-----:R-:W3:Y:S04]  /*68b0*/  LDL.LU R19, [R1+0x1464] ;  /* 0x0014640001137983 */ /* 0x001ee80000300800 */
[----:B------:R-:W4:Y:S04]  /*68c0*/  LDL R4, [R1+0x79c] ;  /* 0x00079c0001047983 */ /* 0x000f280000100800 */
[----:B------:R-:W4:Y:S01]  /*68d0*/  LDL R5, [R1+0x7a0] ;  /* 0x0007a00001057983 */ /* 0x000f220000100800 */
[----:B--2---:R-:W-:-:S02]  /*68e0*/  PRMT R18, RZ, 0x7610, R18 ;  /* 0x00007610ff127816 */ /* 0x004fc40000000012 */
[----:B----4-:R-:W-:-:S04]  /*68f0*/  @P1 LOP3.LUT R5, R5, R4, RZ, 0x3c, !PT ;  /* 0x0000000405051212 */ /* 0x010fc800078e3cff */
[----:B------:R-:W-:-:S04]  /*6900*/  @P1 LOP3.LUT R4, R5, R4, RZ, 0x3c, !PT ;  /* 0x0000000405041212 */ /* 0x000fc800078e3cff */
[----:B------:R-:W-:-:S05]  /*6910*/  @P1 LOP3.LUT R5, R5, R4, RZ, 0x3c, !PT ;  /* 0x0000000405051212 */ /* 0x000fca00078e3cff */
[----:B------:R-:W2:Y:S04]  /*6920*/  @P1 LDG.E.U16 R18, [R4.64] ;  /* 0x0000000604121981 */ /* 0x000ea8000c1e1500 */
[----:B--2---:R0:W-:Y:S04]  /*6930*/  STL [R1+0x3e8], R18 ;  /* 0x0003e81201007387 */ /* 0x0041e80000100800 */
[----:B0-----:R-:W2:Y:S04]  /*6940*/  LDL.LU R18, [R1+0x1460] ;  /* 0x0014600001127983 */ /* 0x001ea80000300800 */
[----:B------:R-:W4:Y:S04]  /*6950*/  LDL R4, [R1+0x794] ;  /* 0x0007940001047983 */ /* 0x000f280000100800 */
[----:B------:R-:W4:Y:S01]  /*6960*/  LDL R5, [R1+0x798] ;  /* 0x0007980001057983 */ /* 0x000f220000100800 */
[----:B---3--:R-:W-:-:S02]  /*6970*/  PRMT R19, RZ, 0x7610, R19 ;  /* 0x00007610ff137816 */ /* 0x008fc40000000013 */
[----:B----4-:R-:W-:-:S04]  /*6980*/  @P1 LOP3.LUT R5, R5, R4, RZ, 0x3c, !PT ;  /* 0x0000000405051212 */ /* 0x010fc800078e3cff */
        /* <DEDUP_REMOVED lines=69> */
[----:B------:R0:W2:Y:S04]  /*6de0*/  @P2 LDG.E.U16 R18, [R4.64] ;  /* 0x0000000604122981 */ /* 0x0000a8000c1e1500 */
[----:B0-----:R-:W4:Y:S04]  /*6df0*/  LDL R4, [R1+0x754] ;  /* 0x0007540001047983 */ /* 0x001f280000100800 */
[----:B------:R-:W4:Y:S01]  /*6e00*/  LDL R5, [R1+0x758] ;  /* 0x0007580001057983 */ /* 0x000f220000100800 */
[----:B---3--:R-:W-:Y:S02]  /*6e10*/  PRMT R19, RZ, 0x7610, R19 ;  /* 0x00007610ff137816 */ /* 0x008fe40000000013 */
[----:B----4-:R-:W-:-:S04]  /*6e20*/  @P2 LOP3.LUT R5, R5, R4, RZ, 0x3c, !PT ;  /* 0x0000000405052212 */ /* 0x010fc800078e3cff */
[----:B------:R-:W-:-:S04]  /*6e30*/  @P2 LOP3.LUT R4, R5, R4, RZ, 0x3c, !PT ;  /* 0x0000000405042212 */ /* 0x000fc800078e3cff */
[----:B------:R-:W-:-:S05]  /*6e40*/  @P2 LOP3.LUT R5, R5, R4, RZ, 0x3c, !PT ;  /* 0x0000000405052212 */ /* 0x000fca00078e3cff */
[----:B------:R0:W3:Y:S04]  /*6e50*/  @P2 LDG.E.U16 R19, [R4.64] ;  /* 0x0000000604132981 */ /* 0x0000e8000c1e1500 */
[----:B0-----:R-:W4:Y:S04]  /*6e60*/  LDL R4, [R1+0x74c] ;  /* 0x00074c0001047983 */ /* 0x001f280000100800 */
[----:B------:R-:W4:Y:S01]  /*6e70*/  LDL R5, [R1+0x750] ;  /* 0x0007500001057983 */ /* 0x000f220000100800 */
[----:B------:R-:W-:Y:S02]  /*6e80*/  ISETP.GT.AND P0, PT, R2, 0x9, PT ;  /* 0x000000090200780c */ /* 0x000fe40003f04270 */
[----:B------:R-:W-:-:S11]  /*6e90*/  PRMT R16, RZ, 0x7610, R16 ;  /* 0x00007610ff107816 */ /* 0x000fd60000000010 */
        /* <DEDUP_REMOVED lines=748> */
[----:B----4-:R-:W-:-:S02]  /*9d60*/  PRMT R6, RZ, 0x7610, R6 ;  /* 0x00007610ff067816 */ /* 0x010fc40000000006 */
[----:B--2---:R-:W-:-:S04]  /*9d70*/  @P1 LOP3.LUT R5, R5, R4, RZ, 0x3c, !PT ;  /* 0x0000000405051212 */ /* 0x004fc800078e3cff */
[----:B------:R-:W-:-:S04]  /*9d80*/  @P1 LOP3.LUT R4, R5, R4, RZ, 0x3c, !PT ;  /* 0x0000000405041212 */ /* 0x000fc800078e3cff */
[----:B------:R-:W-:-:S05]  /*9d90*/  @P1 LOP3.LUT R5, R5, R4, RZ, 0x3c, !PT ;  /* 0x0000000405051212 */ /* 0x000fca00078e3cff */
[----:B------:R-:W2:Y:S01]  /*9da0*/  @P1 LDG.E.U16 R6, [R4.64] ;  /* 0x0000000604061981 */ /* 0x000ea2000c1e1500 */
[----:B------:R-:W-:-:S03]  /*9db0*/  ISETP.GT.AND P0, PT, R2, 0x32, PT ;  /* 0x000000320200780c */ /* 0x000fc60003f04270 */
[----:B--2---:R0:W-:Y:S04]  /*9dc0*/  STL [R1+0x98], R6 ;  /* 0x0000980601007387 */ /* 0x0041e80000100800 */
[----:B0-----:R-:W2:Y:S04]  /*9dd0*/  LDL.LU R6, [R1+0x1324] ;  /* 0x0013240001067983 */ /* 0x001ea80000300800 */
        /* <DEDUP_REMOVED lines=63> */
[----:B------:R0:W2:Y:S04]  /*a1d0*/  @P1 LDG.E.U16 R6, [R4.64] ;  /* 0x0000000604061981 */ /* 0x0000a8000c1e1500 */
[----:B0-----:R-:W3:Y:S04]  /*a1e0*/  LDL R4, [R1+0x454] ;  /* 0x0004540001047983 */ /* 0x001ee80000100800 */
[----:B------:R-:W3:Y:S01]  /*a1f0*/  LDL R5, [R1+0x458] ;  /* 0x0004580001057983 */ /* 0x000ee20000100800 */
[----:B----4-:R-:W-:Y:S02]  /*a200*/  PRMT R7, RZ, 0x7610, R7 ;  /* 0x00007610ff077816 */ /* 0x010fe40000000007 */
[----:B---3--:R-:W-:-:S04]  /*a210*/  @P1 LOP3.LUT R5, R5, R4, RZ, 0x3c, !PT ;  /* 0x0000000405051212 */ /* 0x008fc800078e3cff */
        /* <DEDUP_REMOVED lines=51> */
[----:B------:R-:W-:Y:S02]  /*a550*/  PRMT R28, RZ, 0x7610, R28 ;  /* 0x00007610ff1c7816 */ /* 0x000fe4000000001c */
[----:B----4-:R-:W-:-:S04]  /*a560*/  @P0 LOP3.LUT R5, R5, R4, RZ, 0x3c, !PT ;  /* 0x0000000405050212 */ /* 0x010fc800078e3cff */
[----:B------:R-:W-:-:S04]  /*a570*/  @P0 LOP3.LUT R4, R5, R4, RZ, 0x3c, !PT ;  /* 0x0000000405040212 */ /* 0x000fc800078e3cff */
[----:B------:R-:W-:-:S05]  /*a580*/  @P0 LOP3.LUT R5, R5, R4, RZ, 0x3c, !PT ;  /* 0x0000000405050212 */ /* 0x000fca00078e3cff */
[----:B------:R-:W4:Y:S04]  /*a590*/  @P0 LDG.E.U16 R28, [R4.64] ;  /* 0x00000006041c0981 */ /* 0x000f28000c1e1500 */
[----:B--2---:R0:W-:Y:S04]  /*a5a0*/  STL [R1+0x6c], R3 ;  /* 0x00006c0301007387 */ /* 0x0041e80000100800 */
[----:B0-----:R-:W2:Y:S04]  /*a5b0*/  LDL R3, [R1+0x438] ;  /* 0x0004380001037983 */ /* 0x001ea80000100800 */
[----:B----4-:R0:W-:Y:S04]  /*a5c0*/  STL [R1+0x68], R28 ;  /* 0x0000681c01007387 */ /* 0x0101e80000100800 */
[----:B0-----:R-:W4:Y:S04]  /*a5d0*/  LDL.LU R28, [R1+0x12f8] ;  /* 0x0012f800011c7983 */ /* 0x001f280000300800 */
[----:B------:R-:W2:Y:S04]  /*a5e0*/  LDL R4, [R1+0x44c] ;  /* 0x00044c0001047983 */ /* 0x000ea80000100800 */
[----:B------:R-:W2:Y:S01]  /*a5f0*/  LDL R5, [R1+0x450] ;  /* 0x0004500001057983 */ /* 0x000ea20000100800 */
[----:B------:R-:W-:-:S02]  /*a600*/  ISETP.GT.AND P1, PT, R2, 0x39, PT ;  /* 0x000000390200780c */ /* 0x000fc40003f24270 */
[----:B----4-:R-:W-:-:S11]  /*a610*/  PRMT R28, RZ, 0x7610, R28 ;  /* 0x00007610ff1c7816 */ /* 0x010fd6000000001c */
        /* <DEDUP_REMOVED lines=25> */
[----:B------:R-:W4:Y:S01]  /*a7b0*/  LDL R5, [R1+0x434] ;  /* 0x0004340001057983 */ /* 0x000f220000100800 */
[----:B------:R-:W-:-:S03]  /*a7c0*/  @P0 IMAD.MOV.U32 R4, RZ, RZ, R3 ;  /* 0x000000ffff040224 */ /* 0x000fc600078e0003 */
[----:B------:R-:W3:Y:S01]  /*a7d0*/  LDL R3, [R1+0x7e4] ;  /* 0x0007e40001037983 */ /* 0x000ee20000100800 */
[----:B--2---:R-:W-:-:S06]  /*a7e0*/  PRMT R28, RZ, 0x7610, R28 ;  /* 0x00007610ff1c7816 */ /* 0x004fcc000000001c */
[----:B----4-:R-:W2:Y:S01]  /*a7f0*/  @P0 LDG.E.U16 R28, [R4.64] ;  /* 0x00000006041c0981 */ /* 0x010ea2000c1e1500 */
        /* <DEDUP_REMOVED lines=41> */
[----:B------:R-:W4:Y:S02]  /*aa90*/  LDL R5, [R1+0x7d8] ;  /* 0x0007d80001057983 */ /* 0x000f240000100800 */
[----:B---3--:R-:W-:-:S02]  /*aaa0*/  @P1 IMAD.MOV.U32 R4, RZ, RZ, R3 ;  /* 0x000000ffff041224 */ /* 0x008fc400078e0003 */
[----:B------:R-:W3:Y:S01]  /*aab0*/  LDL R3, [R1+0x7fc] ;  /* 0x0007fc0001037983 */ /* 0x000ee20000100800 */
[----:B--2---:R-:W-:-:S06]  /*aac0*/  PRMT R28, RZ, 0x7610, R28 ;  /* 0x00007610ff1c7816 */ /* 0x004fcc000000001c */
[----:B----4-:R-:W2:Y:S04]  /*aad0*/  @P1 LDG.E.U16 R28, [R4.64] ;  /* 0x00000006041c1981 */ /* 0x010ea8000c1e1500 */
        /* <DEDUP_REMOVED lines=18> */
[----:B------:R-:W4:Y:S04]  /*ac00*/  @P0 LDG.E.U16 R0, [R4.64] ;  /* 0x0000000604000981 */ /* 0x000f28000c1e1500 */
[----:B----4-:R0:W-:Y:S04]  /*ac10*/  STL [R1+0x2c], R0 ;  /* 0x00002c0001007387 */ /* 0x0101e80000100800 */
[----:B------:R-:W4:Y:S04]  /*ac20*/  LDL R4, [R1+0x7f0] ;  /* 0x0007f00001047983 */ /* 0x000f280000100800 */
[----:B------:R-:W4:Y:S01]  /*ac30*/  LDL R5, [R1+0x7f8] ;  /* 0x0007f80001057983 */ /* 0x000f220000100800 */
[----:B--2---:R-:W-:-:S03]  /*ac40*/  PRMT R28, RZ, 0x7610, R28 ;  /* 0x00007610ff1c7816 */ /* 0x004fc6000000001c */
[----:B0-----:R-:W0:Y:S01]  /*ac50*/  S2R R0, SR_TID.X ;  /* 0x0000000000007919 */ /* 0x001e220000002100 */
[----:B----4-:R-:W-:-:S04]  /*ac60*/  @P0 LOP3.LUT R5, R5, R4, RZ, 0x3c, !PT ;  /* 0x0000000405050212 */ /* 0x010fc800078e3cff */
[----:B------:R-:W-:-:S04]  /*ac70*/  @P0 LOP3.LUT R4, R5, R4, RZ, 0x3c, !PT ;  /* 0x0000000405040212 */ /* 0x000fc800078e3cff */
[----:B------:R-:W-:-:S05]  /*ac80*/  @P0 LOP3.LUT R5, R5, R4, RZ, 0x3c, !PT ;  /* 0x0000000405050212 */ /* 0x000fca00078e3cff */
[----:B------:R-:W2:Y:S01]  /*ac90*/  @P0 LDG.E.U16 R28, [R4.64] ;  /* 0x00000006041c0981 */ /* 0x000ea2000c1e1500 */
[----:B0-----:R-:W-:Y:S02]  /*aca0*/  LOP3.LUT R0, R0, 0x3f, RZ, 0xc0, !PT ;  /* 0x0000003f00007812 */ /* 0x001fe400078ec0ff */
[----:B------:R-:W-:Y:S02]  /*acb0*/  ISETP.GT.AND P1, PT, R2, 0x3f, PT ;  /* 0x0000003f0200780c */ /* 0x000fe40003f24270 */
[----:B------:R-:W-:Y:S01]  /*acc0*/  ISETP.GE.AND P0, PT, R0, R2, PT ;  /* 0x000000020000720c */ /* 0x000fe20003f06270 */
[----:B--2---:R0:W-:Y:S04]  /*acd0*/  STL [R1+0x28], R28 ;  /* 0x0000281c01007387 */ /* 0x0041e80000100800 */
[----:B0-----:R-:W2:Y:S04]  /*ace0*/  LDL.LU R28, [R1+0x12cc] ;  /* 0x0012cc00011c7983 */ /* 0x001ea80000300800 */
[----:B------:R-:W3:Y:S02]  /*acf0*/  LDL R2, [R1+0x7ec] ;  /* 0x0007ec0001027983 */ /* 0x000ee40000100800 */
[----:B---3--:R-:W-:-:S04]  /*ad00*/  @P1 LOP3.LUT R3, R3, R2, RZ, 0x3c, !PT ;  /* 0x0000000203031212 */ /* 0x008fc800078e3cff */
[C---:B------:R-:W-:Y:S02]  /*ad10*/  @P1 LOP3.LUT R2, R3.reuse, R2, RZ, 0x3c, !PT ;  /* 0x0000000203021212 */ /* 0x040fe400078e3cff */
[----:B--2---:R-:W-:Y:S02]  /*ad20*/  PRMT R28, RZ, 0x7610, R28 ;  /* 0x00007610ff1c7816 */ /* 0x004fe4000000001c */
[----:B------:R-:W-:-:S05]  /*ad30*/  @P1 LOP3.LUT R3, R3, R2, RZ, 0x3c, !PT ;  /* 0x0000000203031212 */ /* 0x000fca00078e3cff */
[----:B------:R-:W2:Y:S04]  /*ad40*/  @P1 LDG.E.U16 R28, [R2.64] ;  /* 0x00000006021c1981 */ /* 0x000ea8000c1e1500 */
[----:B------:R-:W-:Y:S04]  /*ad50*/  STL [R1+0x1244], R0 ;  /* 0x0012440001007387 */ /* 0x000fe80000100800 */
[----:B--2---:R0:W-:Y:S04]  /*ad60*/  STL [R1+0x24], R28 ;  /* 0x0000241c01007387 */ /* 0x0041e80000100800 */
[----:B0-----:R-:W2:Y:S04]  /*ad70*/  LDL.LU R28, [R1+0x12c8] ;  /* 0x0012c800011c7983 */ /* 0x001ea80000300800 */
[----:B------:R-:W3:Y:S04]  /*ad80*/  LDL R2, [R1+0x410] ;  /* 0x0004100001027983 */ /* 0x000ee80000100800 */
[----:B------:R-:W3:Y:S01]  /*ad90*/  LDL R3, [R1+0x414] ;  /* 0x0004140001037983 */ /* 0x000ee20000100800 */
[----:B------:R-:W-:-:S02]  /*ada0*/  PRMT R27, RZ, 0x7610, R27 ;  /* 0x00007610ff1b7816 */ /* 0x000fc4000000001b */
[----:B---3--:R-:W-:-:S04]  /*adb0*/  @P1 LOP3.LUT R3, R3, R2, RZ, 0x3c, !PT ;  /* 0x0000000203031212 */ /* 0x008fc800078e3cff */
[----:B------:R-:W-:-:S04]  /*adc0*/  @P1 LOP3.LUT R2, R3, R2, RZ, 0x3c, !PT ;  /* 0x0000000203021212 */ /* 0x000fc800078e3cff */
[----:B------:R-:W-:-:S05]  /*add0*/  @P1 LOP3.LUT R3, R3, R2, RZ, 0x3c, !PT ;  /* 0x0000000203031212 */ /* 0x000fca00078e3cff */
[----:B------:R-:W3:Y:S01]  /*ade0*/  @P1 LDG.E.U16 R27, [R2.64] ;  /* 0x00000006021b1981 */ /* 0x000ee2000c1e1500 */
[----:B------:R-:W-:-:S03]  /*adf0*/  PRMT R26, RZ, 0x7610, R26 ;  /* 0x00007610ff1a7816 */ /* 0x000fc6000000001a */
[----:B------:R-:W-:Y:S06]  /*ae00*/  BAR.SYNC.DEFER_BLOCKING 0x0 ;  /* 0x0000000000007b1d */ /* 0x000fec0000010000 */
[----:B---3--:R0:W-:Y:S04]  /*ae10*/  STL [R1+0x20], R27 ;  /* 0x0000201b01007387 */ /* 0x0081e80000100800 */
[----:B0-----:R-:W3:Y:S04]  /*ae20*/  LDL.LU R27, [R1+0x12c4] ;  /* 0x0012c400011b7983 */ /* 0x001ee80000300800 */
[----:B------:R-:W4:Y:S04]  /*ae30*/  LDL R2, [R1+0x40c] ;  /* 0x00040c0001027983 */ /* 0x000f280000100800 */
[----:B------:R-:W4:Y:S02]  /*ae40*/  LDL R3, [R1+0x814] ;  /* 0x0008140001037983 */ /* 0x000f240000100800 */
[----:B----4-:R-:W-:-:S04]  /*ae50*/  @!P0 LOP3.LUT R3, R3, R2, RZ, 0x3c, !PT ;  /* 0x0000000203038212 */ /* 0x010fc800078e3cff */
[----:B------:R-:W-:-:S04]  /*ae60*/  @!P0 LOP3.LUT R2, R3, R2, RZ, 0x3c, !PT ;  /* 0x0000000203028212 */ /* 0x000fc800078e3cff */
[----:B------:R-:W-:-:S05]  /*ae70*/  @!P0 LOP3.LUT R3, R3, R2, RZ, 0x3c, !PT ;  /* 0x0000000203038212 */ /* 0x000fca00078e3cff */
[----:B------:R-:W4:Y:S04]  /*ae80*/  @!P0 LDG.E.U16 R26, [R2.64] ;  /* 0x00000006021a8981 */ /* 0x000f28000c1e1500 */
[----:B----4-:R0:W-:Y:S04]  /*ae90*/  STL [R1+0x1c], R26 ;  /* 0x00001c1a01007387 */ /* 0x0101e80000100800 */
[----:B0-----:R-:W4:Y:S04]  /*aea0*/  LDL.LU R26, [R1+0x12c0] ;  /* 0x0012c000011a7983 */ /* 0x001f280000300800 */
[----:B------:R-:W2:Y:S04]  /*aeb0*/  LDL R2, [R1+0x810] ;  /* 0x0008100001027983 */ /* 0x000ea80000100800 */
[----:B------:R-:W2:Y:S01]  /*aec0*/  LDL R3, [R1+0x8d4] ;  /* 0x0008d40001037983 */ /* 0x000ea20000100800 */
[----:B------:R-:W-:-:S02]  /*aed0*/  PRMT R25, RZ, 0x7610, R25 ;  /* 0x00007610ff197816 */ /* 0x000fc40000000019 */
[----:B--2---:R-:W-:-:S04]  /*aee0*/  @!P0 LOP3.LUT R3, R3, R2, RZ, 0x3c, !PT ;  /* 0x0000000203038212 */ /* 0x004fc800078e3cff */
[----:B------:R-:W-:-:S04]  /*aef0*/  @!P0 LOP3.LUT R2, R3, R2, RZ, 0x3c, !PT ;  /* 0x0000000203028212 */ /* 0x000fc800078e3cff */
[----:B------:R-:W-:-:S05]  /*af00*/  @!P0 LOP3.LUT R3, R3, R2, RZ, 0x3c, !PT ;  /* 0x0000000203038212 */ /* 0x000fca00078e3cff */
[----:B------:R-:W2:Y:S04]  /*af10*/  @!P0 LDG.E.U16 R25, [R2.64] ;  /* 0x0000000602198981 */ /* 0x000ea8000c1e1500 */
[----:B--2---:R0:W-:Y:S04]  /*af20*/  STL [R1+0x18], R25 ;  /* 0x0000181901007387 */ /* 0x0041e80000100800 */
[----:B0-----:R-:W2:Y:S04]  /*af30*/  LDL.LU R25, [R1+0x12bc] ;  /* 0x0012bc0001197983 */ /* 0x001ea80000300800 */
        /* <DEDUP_REMOVED lines=33> */
[----:B------:R0:W2:Y:S04]  /*b150*/  @!P0 LDG.E.U16 R0, [R2.64] ;  /* 0x0000000602008981 */ /* 0x0000a8000c1e1500 */
[----:B0-----:R-:W2:Y:S04]  /*b160*/  LDL R2, [R1+0x8bc] ;  /* 0x0008bc0001027983 */ /* 0x001ea80000100800 */
[----:B------:R-:W2:Y:S01]  /*b170*/  LDL R3, [R1+0x8c0] ;  /* 0x0008c00001037983 */ /* 0x000ea20000100800 */
[----:B------:R-:W-:Y:S02]  /*b180*/  PRMT R28, RZ, 0x7610, R28 ;  /* 0x00007610ff1c7816 */ /* 0x000fe4000000001c */
[----:B--2---:R-:W-:-:S04]  /*b190*/  @!P0 LOP3.LUT R3, R3, R2, RZ, 0x3c, !PT ;  /* 0x0000000203038212 */ /* 0x004fc800078e3cff */
[----:B------:R-:W-:-:S04]  /*b1a0*/  @!P0 LOP3.LUT R2, R3, R2, RZ, 0x3c, !PT ;  /* 0x0000000203028212 */ /* 0x000fc800078e3cff */
[----:B------:R-:W-:-:S05]  /*b1b0*/  @!P0 LOP3.LUT R3, R3, R2, RZ, 0x3c, !PT ;  /* 0x0000000203038212 */ /* 0x000fca00078e3cff */
[----:B------:R-:W2:Y:S04]  /*b1c0*/  @!P0 LDG.E.U16 R28, [R2.64] ;  /* 0x00000006021c8981 */ /* 0x000ea8000c1e1500 */
[----:B------:R0:W-:Y:S04]  /*b1d0*/  STL [R1+0x1248], R0 ;  /* 0x0012480001007387 */ /* 0x0001e80000100800 */
[----:B0-----:R-:W3:Y:S04]  /*b1e0*/  LDL R0, [R1+0x8b8] ;  /* 0x0008b80001007983 */ /* 0x001ee80000100800 */
[----:B--2---:R-:W-:Y:S04]  /*b1f0*/  STL [R1+0x4], R28 ;  /* 0x0000041c01007387 */ /* 0x004fe80000100800 */
[----:B------:R-:W2:Y:S01]  /*b200*/  LDL R3, [R1+0x8b4] ;  /* 0x0008b40001037983 */ /* 0x000ea20000100800 */
[----:B------:R-:W-:Y:S01]  /*b210*/  PRMT R29, RZ, 0x7610, R29 ;  /* 0x00007610ff1d7816 */ /* 0x000fe2000000001d */
[----:B---3--:R-:W-:Y:S01]  /*b220*/  @!P0 IMAD.MOV.U32 R2, RZ, RZ, R0 ;  /* 0x000000ffff028224 */ /* 0x008fe200078e0000 */
[----:B------:R-:W-:Y:S01]  /*b230*/  PRMT R27, RZ, 0x7610, R27 ;  /* 0x00007610ff1b7816 */ /* 0x000fe2000000001b */
[----:B------:R-:W3:Y:S04]  /*b240*/  LDL R0, [R1+0x8a0] ;  /* 0x0008a00001007983 */ /* 0x000ee80000100800 */
[----:B--2---:R0:W2:Y:S04]  /*b250*/  @!P0 LDG.E.U16 R29, [R2.64] ;  /* 0x00000006021d8981 */ /* 0x0040a8000c1e1500 */
[----:B0-----:R-:W3:Y:S04]  /*b260*/  LDL R2, [R1+0x8ac] ;  /* 0x0008ac0001027983 */ /* 0x001ee80000100800 */
[----:B------:R-:W3:Y:S04]  /*b270*/  LDL R3, [R1+0x8b0] ;  /* 0x0008b00001037983 */ /* 0x000ee80000100800 */
[----:B--2---:R0:W-:Y:S04]  /*b280*/  STL [R1+0x124c], R29 ;  /* 0x00124c1d01007387 */ /* 0x0041e80000100800 */
[----:B0-----:R-:W2:Y:S01]  /*b290*/  LDL R29, [R1+0x8a8] ;  /* 0x0008a800011d7983 */ /* 0x001ea20000100800 */
[----:B---3--:R-:W-:-:S04]  /*b2a0*/  @!P0 LOP3.LUT R3, R3, R2, RZ, 0x3c, !PT ;  /* 0x0000000203038212 */ /* 0x008fc800078e3cff */
[----:B------:R-:W-:-:S04]  /*b2b0*/  @!P0 LOP3.LUT R2, R3, R2, RZ, 0x3c, !PT ;  /* 0x0000000203028212 */ /* 0x000fc800078e3cff */
[----:B------:R-:W-:-:S05]  /*b2c0*/  @!P0 LOP3.LUT R3, R3, R2, RZ, 0x3c, !PT ;  /* 0x0000000203038212 */ /* 0x000fca00078e3cff */
[----:B------:R0:W3:Y:S04]  /*b2d0*/  @!P0 LDG.E.U16 R27, [R2.64] ;  /* 0x00000006021b8981 */ /* 0x0000e8000c1e1500 */
[----:B0-----:R-:W3:Y:S01]  /*b2e0*/  LDL R3, [R1+0x8a4] ;  /* 0x0008a40001037983 */ /* 0x001ee20000100800 */
[----:B----4-:R-:W-:Y:S01]  /*b2f0*/  PRMT R26, RZ, 0x7610, R26 ;  /* 0x00007610ff1a7816 */ /* 0x010fe2000000001a */
[----:B--2---:R-:W-:Y:S02]  /*b300*/  @!P0 IMAD.MOV.U32 R2, RZ, RZ, R29 ;  /* 0x000000ffff028224 */ /* 0x004fe400078e001d */
[----:B---3--:R0:W-:Y:S01]  /*b310*/  STL [R1+0x1250], R27 ;  /* 0x0012501b01007387 */ /* 0x0081e20000100800 */
[----:B------:R-:W-:-:S03]  /*b320*/  PRMT R25, RZ, 0x7610, R25 ;  /* 0x00007610ff197816 */ /* 0x000fc60000000019 */
[----:B------:R-:W2:Y:S04]  /*b330*/  LDL R29, [R1+0x890] ;  /* 0x00089000011d7983 */ /* 0x000ea80000100800 */
[----:B0-----:R-:W3:Y:S04]  /*b340*/  LDL R27, [R1+0x89c] ;  /* 0x00089c00011b7983 */ /* 0x001ee80000100800 */
[----:B------:R0:W4:Y:S02]  /*b350*/  @!P0 LDG.E.U16 R26, [R2.64] ;  /* 0x00000006021a8981 */ /* 0x000124000c1e1500 */
[----:B0-----:R-:W-:-:S02]  /*b360*/  @!P0 IMAD.MOV.U32 R2, RZ, RZ, R0 ;  /* 0x000000ffff028224 */ /* 0x001fc400078e0000 */
[----:B---3--:R-:W-:Y:S01]  /*b370*/  @!P0 IMAD.MOV.U32 R3, RZ, RZ, R27 ;  /* 0x000000ffff038224 */ /* 0x008fe200078e001b */
[----:B----4-:R0:W-:Y:S04]  /*b380*/  STL [R1+0x1254], R26 ;  /* 0x0012541a01007387 */ /* 0x0101e80000100800 */
[----:B------:R1:W3:Y:S01]  /*b390*/  @!P0 LDG.E.U16 R25, [R2.64] ;  /* 0x0000000602198981 */ /* 0x0002e2000c1e1500 */
[----:B------:R-:W-:-:S03]  /*b3a0*/  PRMT R24, RZ, 0x7610, R24 ;  /* 0x00007610ff187816 */ /* 0x000fc60000000018 */
[----:B------:R-:W4:Y:S04]  /*b3b0*/  LDL R27, [R1+0x884] ;  /* 0x00088400011b7983 */ /* 0x000f280000100800 */
[----:B0-----:R-:W2:Y:S04]  /*b3c0*/  LDL R26, [R1+0x898] ;  /* 0x00089800011a7983 */ /* 0x001ea80000100800 */
[----:B-1----:R-:W4:Y:S04]  /*b3d0*/  LDL R3, [R1+0x894] ;  /* 0x0008940001037983 */ /* 0x002f280000100800 */
[----:B------:R-:W4:Y:S04]  /*b3e0*/  LDL R0, [R1+0x888] ;  /* 0x0008880001007983 */ /* 0x000f280000100800 */
[----:B---3--:R0:W-:Y:S01]  /*b3f0*/  STL [R1+0x1258], R25 ;  /* 0x0012581901007387 */ /* 0x0081e20000100800 */
[----:B--2---:R-:W-:Y:S01]  /*b400*/  @!P0 IMAD.MOV.U32 R2, RZ, RZ, R26 ;  /* 0x000000ffff028224 */ /* 0x004fe200078e001a */
[----:B------:R-:W-:-:S02]  /*b410*/  PRMT R23, RZ, 0x7610, R23 ;  /* 0x00007610ff177816 */ /* 0x000fc40000000017 */
[----:B------:R-:W2:Y:S04]  /*b420*/  LDL R26, [R1+0x87c] ;  /* 0x00087c00011a7983 */ /* 0x000ea80000100800 */
[----:B----4-:R1:W3:Y:S01]  /*b430*/  @!P0 LDG.E.U16 R24, [R2.64] ;  /* 0x0000000602188981 */ /* 0x0102e2000c1e1500 */
[----:B------:R-:W-:-:S03]  /*b440*/  PRMT R22, RZ, 0x7610, R22 ;  /* 0x00007610ff167816 */ /* 0x000fc60000000016 */
[----:B0-----:R-:W4:Y:S04]  /*b450*/  LDL R25, [R1+0x880] ;  /* 0x0008800001197983 */ /* 0x001f280000100800 */
[----:B-1----:R-:W2:Y:S01]  /*b460*/  LDL R3, [R1+0x88c] ;  /* 0x00088c0001037983 */ /* 0x002ea20000100800 */
[----:B------:R-:W-:-:S03]  /*b470*/  @!P0 IMAD.MOV.U32 R2, RZ, RZ, R29 ;  /* 0x000000ffff028224 */ /* 0x000fc600078e001d */
[----:B------:R-:W0:Y:S04]  /*b480*/  S2R R28, SR_TID.X ;  /* 0x00000000001c7919 */ /* 0x000e280000002100 */
[----:B--2---:R1:W2:Y:S02]  /*b490*/  @!P0 LDG.E.U16 R23, [R2.64] ;  /* 0x0000000602178981 */ /* 0x0042a4000c1e1500 */
[----:B-1----:R-:W-:Y:S02]  /*b4a0*/  @!P0 IMAD.MOV.U32 R2, RZ, RZ, R0 ;  /* 0x000000ffff028224 */ /* 0x002fe400078e0000 */
[----:B------:R-:W-:-:S05]  /*b4b0*/  @!P0 IMAD.MOV.U32 R3, RZ, RZ, R27 ;  /* 0x000000ffff038224 */ /* 0x000fca00078e001b */
[----:B------:R4:W2:Y:S01]  /*b4c0*/  @!P0 LDG.E.U16 R22, [R2.64] ;  /* 0x0000000602168981 */ /* 0x0008a2000c1e1500 */
[----:B0-----:R-:W-:-:S03]  /*b4d0*/  LOP3.LUT R28, R28, 0x7f, RZ, 0xc0, !PT ;  /* 0x0000007f1c1c7812 */ /* 0x001fc600078ec0ff */
[----:B---3--:R0:W-:Y:S04]  /*b4e0*/  STL [R1+0x125c], R24 ;  /* 0x00125c1801007387 */ /* 0x0081e80000100800 */
[----:B------:R-:W3:Y:S01]  /*b4f0*/  LDL R29, [R1+0x874] ;  /* 0x00087400011d7983 */ /* 0x000ee20000100800 */
[----:B------:R-:W-:-:S03]  /*b500*/  IMAD.SHL.U32 R28, R28, 0x2, RZ ;  /* 0x000000021c1c7824 */ /* 0x000fc600078e00ff */
[----:B0-----:R-:W3:Y:S01]  /*b510*/  LDL R24, [R1+0x878] ;  /* 0x0008780001187983 */ /* 0x001ee20000100800 */
[----:B----4-:R-:W-:-:S03]  /*b520*/  @!P0 IMAD.MOV.U32 R2, RZ, RZ, R25 ;  /* 0x000000ffff028224 */ /* 0x010fc600078e0019 */
[----:B------:R0:W-:Y:S01]  /*b530*/  STS.U16 [R28+0x100], R21 ;  /* 0x000100151c007388 */ /* 0x0001e20000000400 */
[----:B------:R-:W-:Y:S01]  /*b540*/  @!P0 IMAD.MOV.U32 R3, RZ, RZ, R26 ;  /* 0x000000ffff038224 */ /* 0x000fe200078e001a */
[----:B0-----:R-:W-:-:S06]  /*b550*/  PRMT R21, RZ, 0x7610, R21 ;  /* 0x00007610ff157816 */ /* 0x001fcc0000000015 */
[----:B------:R3:W4:Y:S04]  /*b560*/  @!P0 LDG.E.U16 R21, [R2.64] ;  /* 0x0000000602158981 */ /* 0x000728000c1e1500 */
[----:B--2---:R-:W-:Y:S04]  /*b570*/  STL [R1+0x1260], R23 ;  /* 0x0012601701007387 */ /* 0x004fe80000100800 */
[----:B------:R-:W2:Y:S04]  /*b580*/  LDL R27, [R1+0x86c] ;  /* 0x00086c00011b7983 */ /* 0x000ea80000100800 */
[----:B------:R-:W2:Y:S04]  /*b590*/  LDL R0, [R1+0x870] ;  /* 0x0008700001007983 */ /* 0x000ea80000100800 */
[----:B------:R-:W-:Y:S04]  /*b5a0*/  STL [R1+0x1264], R22 ;  /* 0x0012641601007387 */ /* 0x000fe80000100800 */
[----:B------:R-:W2:Y:S04]  /*b5b0*/  LDL R26, [R1+0x864] ;  /* 0x00086400011a7983 */ /* 0x000ea80000100800 */
[----:B------:R-:W2:Y:S01]  /*b5c0*/  LDL R25, [R1+0x868] ;  /* 0x0008680001197983 */ /* 0x000ea20000100800 */
[----:B---3--:R-:W-:-:S03]  /*b5d0*/  @!P0 IMAD.MOV.U32 R3, RZ, RZ, R29 ;  /* 0x000000ffff038224 */ /* 0x008fc600078e001d */
[----:B------:R0:W-:Y:S01]  /*b5e0*/  STS.U16 [R28], R20 ;  /* 0x000000141c007388 */ /* 0x0001e20000000400 */
[----:B------:R-:W-:-:S03]  /*b5f0*/  @!P0 IMAD.MOV.U32 R2, RZ, RZ, R24 ;  /* 0x000000ffff028224 */ /* 0x000fc600078e0018 */
[----:B------:R1:W-:Y:S01]  /*b600*/  STS.U16 [R28+0x1100], R19 ;  /* 0x001100131c007388 */ /* 0x0003e20000000400 */
[----:B0-----:R-:W-:Y:S02]  /*b610*/  PRMT R20, RZ, 0x7610, R20 ;  /* 0x00007610ff147816 */ /* 0x001fe40000000014 */
[----:B-1----:R-:W-:-:S04]  /*b620*/  PRMT R19, RZ, 0x7610, R19 ;  /* 0x00007610ff137816 */ /* 0x002fc80000000013 */
[----:B------:R2:W3:Y:S04]  /*b630*/  @!P0 LDG.E.U16 R20, [R2.64] ;  /* 0x0000000602148981 */ /* 0x0004e8000c1e1500 */
[----:B------:R0:W-:Y:S04]  /*b640*/  STS.U16 [R28+0x1000], R18 ;  /* 0x001000121c007388 */ /* 0x0001e80000000400 */
[----:B----4-:R-:W-:Y:S04]  /*b650*/  STL [R1+0x1268], R21 ;  /* 0x0012681501007387 */ /* 0x010fe80000100800 */
[----:B------:R-:W4:Y:S01]  /*b660*/  LDL R24, [R1+0x85c] ;  /* 0x00085c0001187983 */ /* 0x000f220000100800 */
[----:B0-----:R-:W-:-:S03]  /*b670*/  PRMT R18, RZ, 0x7610, R18 ;  /* 0x00007610ff127816 */ /* 0x001fc60000000012 */
[----:B------:R-:W4:Y:S01]  /*b680*/  LDL R23, [R1+0x860] ;  /* 0x0008600001177983 */ /* 0x000f220000100800 */
[----:B--2---:R-:W-:Y:S02]  /*b690*/  @!P0 IMAD.MOV.U32 R3, RZ, RZ, R27 ;  /* 0x000000ffff038224 */ /* 0x004fe400078e001b */
[----:B------:R-:W-:-:S05]  /*b6a0*/  @!P0 IMAD.MOV.U32 R2, RZ, RZ, R0 ;  /* 0x000000ffff028224 */ /* 0x000fca00078e0000 */
[----:B------:R0:W2:Y:S02]  /*b6b0*/  @!P0 LDG.E.U16 R19, [R2.64] ;  /* 0x0000000602138981 */ /* 0x0000a4000c1e1500 */
[----:B0-----:R-:W-:Y:S02]  /*b6c0*/  @!P0 IMAD.MOV.U32 R3, RZ, RZ, R26 ;  /* 0x000000ffff038224 */ /* 0x001fe400078e001a */
[----:B------:R-:W-:-:S05]  /*b6d0*/  @!P0 IMAD.MOV.U32 R2, RZ, RZ, R25 ;  /* 0x000000ffff028224 */ /* 0x000fca00078e0019 */
[----:B------:R4:W2:Y:S04]  /*b6e0*/  @!P0 LDG.E.U16 R18, [R2.64] ;  /* 0x0000000602128981 */ /* 0x0008a8000c1e1500 */
[----:B------:R0:W-:Y:S04]  /*b6f0*/  STS.U16 [R28+0x2100], R17 ;  /* 0x002100111c007388 */ /* 0x0001e80000000400 */
[----:B---3--:R1:W-:Y:S04]  /*b700*/  STL [R1+0x126c], R20 ;  /* 0x00126c1401007387 */ /* 0x0083e80000100800 */
[----:B------:R-:W3:Y:S04]  /*b710*/  LDL R22, [R1+0x854] ;  /* 0x0008540001167983 */ /* 0x000ee80000100800 */
[----:B------:R-:W3:Y:S01]  /*b720*/  LDL R0, [R1+0x858] ;  /* 0x0008580001007983 */ /* 0x000ee20000100800 */
[----:B0-----:R-:W-:Y:S01]  /*b730*/  PRMT R17, RZ, 0x7610, R17 ;  /* 0x00007610ff117816 */ /* 0x001fe20000000011 */
[----:B----4-:R-:W-:-:S02]  /*b740*/  @!P0 IMAD.MOV.U32 R3, RZ, RZ, R24 ;  /* 0x000000ffff038224 */ /* 0x010fc400078e0018 */
[----:B------:R-:W-:-:S05]  /*b750*/  @!P0 IMAD.MOV.U32 R2, RZ, RZ, R23 ;  /* 0x000000ffff028224 */ /* 0x000fca00078e0017 */
[----:B------:R3:W4:Y:S04]  /*b760*/  @!P0 LDG.E.U16 R17, [R2.64] ;  /* 0x0000000602118981 */ /* 0x000728000c1e1500 */
[----:B--2---:R0:W-:Y:S04]  /*b770*/  STL [R1+0x1270], R19 ;  /* 0x0012701301007387 */ /* 0x0041e80000100800 */
[----:B------:R-:W2:Y:S04]  /*b780*/  LDL R21, [R1+0x84c] ;  /* 0x00084c0001157983 */ /* 0x000ea80000100800 */
[----:B-1----:R-:W2:Y:S04]  /*b790*/  LDL R20, [R1+0x850] ;  /* 0x0008500001147983 */ /* 0x002ea80000100800 */
[----:B------:R1:W-:Y:S04]  /*b7a0*/  STL [R1+0x1274], R18 ;  /* 0x0012741201007387 */ /* 0x0003e80000100800 */
[----:B0-----:R-:W2:Y:S04]  /*b7b0*/  LDL R19, [R1+0x844] ;  /* 0x0008440001137983 */ /* 0x001ea80000100800 */
[----:B-1----:R-:W2:Y:S04]  /*b7c0*/  LDL R18, [R1+0x848] ;  /* 0x0008480001127983 */ /* 0x002ea80000100800 */
[----:B------:R0:W-:Y:S01]  /*b7d0*/  STS.U16 [R28+0x2000], R16 ;  /* 0x002000101c007388 */ /* 0x0001e20000000400 */
[----:B---3--:R-:W-:-:S02]  /*b7e0*/  @!P0 IMAD.MOV.U32 R3, RZ, RZ, R22 ;  /* 0x000000ffff038224 */ /* 0x008fc400078e0016 */
[----:B------:R-:W-:Y:S01]  /*b7f0*/  @!P0 IMAD.MOV.U32 R2, RZ, RZ, R0 ;  /* 0x000000ffff028224 */ /* 0x000fe200078e0000 */
[----:B0-----:R-:W-:Y:S01]  /*b800*/  PRMT R16, RZ, 0x7610, R16 ;  /* 0x00007610ff107816 */ /* 0x001fe20000000010 */
[----:B------:R0:W-:Y:S05]  /*b810*/  STS.U16 [R28+0x3100], R15 ;  /* 0x0031000f1c007388 */ /* 0x0001ea0000000400 */
[----:B------:R2:W3:Y:S01]  /*b820*/  @!P0 LDG.E.U16 R16, [R2.64] ;  /* 0x0000000602108981 */ /* 0x0004e2000c1e1500 */
[----:B0-----:R-:W-:-:S03]  /*b830*/  PRMT R15, RZ, 0x7610, R15 ;  /* 0x00007610ff0f7816 */ /* 0x001fc6000000000f */
[----:B------:R0:W-:Y:S04]  /*b840*/  STS.U16 [R28+0x3000], R14 ;  /* 0x0030000e1c007388 */ /* 0x0001e80000000400 */
[----:B----4-:R1:W-:Y:S04]  /*b850*/  STL [R1+0x1278], R17 ;  /* 0x0012781101007387 */ /* 0x0103e80000100800 */
[----:B------:R-:W4:Y:S01]  /*b860*/  LDL R0, [R1+0x840] ;  /* 0x0008400001007983 */ /* 0x000f220000100800 */
[----:B0-----:R-:W-:-:S03]  /*b870*/  PRMT R14, RZ, 0x7610, R14 ;  /* 0x00007610ff0e7816 */ /* 0x001fc6000000000e */
[----:B-1----:R-:W4:Y:S04]  /*b880*/  LDL R17, [R1+0x83c] ;  /* 0x00083c0001117983 */ /* 0x002f280000100800 */
[----:B------:R-:W4:Y:S01]  /*b890*/  LDL.LU R29, [R1+0x3cc] ;  /* 0x0003cc00011d7983 */ /* 0x000f220000300800 */
        /* <DEDUP_REMOVED lines=8> */
[----:B0-----:R-:W3:Y:S04]  /*b920*/  LDL R8, [R1+0x838] ;  /* 0x0008380001087983 */ /* 0x001ee80000100800 */
[----:B-1----:R-:W3:Y:S04]  /*b930*/  LDL R16, [R1+0x834] ;  /* 0x0008340001107983 */ /* 0x002ee80000100800 */
[----:B------:R-:W3:Y:S01]  /*b940*/  LDL.LU R27, [R1+0x3d0] ;  /* 0x0003d000011b7983 */ /* 0x000ee20000300800 */
[----:B----4-:R-:W-:Y:S01]  /*b950*/  @!P0 IMAD.MOV.U32 R2, RZ, RZ, R0 ;  /* 0x000000ffff028224 */ /* 0x010fe200078e0000 */
[----:B------:R-:W-:Y:S01]  /*b960*/  PRMT R5, RZ, 0x7610, R5 ;  /* 0x00007610ff057816 */ /* 0x000fe20000000005 */
[----:B------:R-:W-:-:S05]  /*b970*/  @!P0 IMAD.MOV.U32 R3, RZ, RZ, R17 ;  /* 0x000000ffff038224 */ /* 0x000fca00078e0011 */
[----:B------:R0:W4:Y:S04]  /*b980*/  @!P0 LDG.E.U16 R5, [R2.64] ;  /* 0x0000000602058981 */ /* 0x000128000c1e1500 */
[----:B--2---:R1:W-:Y:S04]  /*b990*/  STL [R1+0x1280], R15 ;  /* 0x0012800f01007387 */ /* 0x0043e80000100800 */
[----:B------:R-:W2:Y:S04]  /*b9a0*/  LDL.LU R24, [R1+0x3a0] ;  /* 0x0003a00001187983 */ /* 0x000ea80000300800 */
[----:B------:R-:W-:Y:S04]  /*b9b0*/  STL [R1+0x1284], R14 ;  /* 0x0012840e01007387 */ /* 0x000fe80000100800 */
[----:B-1----:R-:W2:Y:S04]  /*b9c0*/  LDL R15, [R1+0x830] ;  /* 0x00083000010f7983 */ /* 0x002ea80000100800 */
[----:B------:R-:W2:Y:S01]  /*b9d0*/  LDL R0, [R1+0x8dc] ;  /* 0x0008dc0001007983 */ /* 0x000ea20000100800 */
[----:B0-----:R-:W-:-:S03]  /*b9e0*/  PRMT R3, RZ, 0x7610, R3 ;  /* 0x00007610ff037816 */ /* 0x001fc60000000003 */
[----:B------:R3:W-:Y:S04]  /*b9f0*/  STS.U16 [R28+0x7000], R6 ;  /* 0x007000061c007388 */ /* 0x0007e80000000400 */
[----:B------:R0:W-:Y:S04]  /*ba00*/  STS.U16 [R28+0x7100], R7 ;  /* 0x007100071c007388 */ /* 0x0001e80000000400 */
[----:B------:R1:W-:Y:S01]  /*ba10*/  STS.U16 [R28+0x5000], R10 ;  /* 0x0050000a1c007388 */ /* 0x0003e20000000400 */
[----:B---3--:R-:W-:-:S03]  /*ba20*/  @!P0 IMAD.MOV.U32 R6, RZ, RZ, R8 ;  /* 0x000000ffff068224 */ /* 0x008fc600078e0008 */
[----:B------:R-:W3:Y:S01]  /*ba30*/  LDL.LU R25, [R1+0x3a4] ;  /* 0x0003a40001197983 */ /* 0x000ee20000300800 */
[----:B0-----:R-:W-:Y:S01]  /*ba40*/  @!P0 IMAD.MOV.U32 R7, RZ, RZ, R16 ;  /* 0x000000ffff078224 */ /* 0x001fe200078e0010 */
[----:B-1----:R-:W-:-:S04]  /*ba50*/  PRMT R10, RZ, 0x7610, R10 ;  /* 0x00007610ff0a7816 */ /* 0x002fc8000000000a */
[----:B------:R2:W3:Y:S04]  /*ba60*/  @!P0 LDG.E.U16 R3, [R6.64] ;  /* 0x0000000606038981 */ /* 0x0004e8000c1e1500 */
[----:B------:R0:W-:Y:S04]  /*ba70*/  STS.U16 [R28+0x6100], R9 ;  /* 0x006100091c007388 */ /* 0x0001e80000000400 */
[----:B----4-:R-:W-:Y:S04]  /*ba80*/  STL [R1+0x1288], R5 ;  /* 0x0012880501007387 */ /* 0x010fe80000100800 */
[----:B------:R-:W4:Y:S04]  /*ba90*/  LDL R8, [R1+0x8f8] ;  /* 0x0008f80001087983 */ /* 0x000f280000100800 */
[----:B0-----:R-:W4:Y:S04]  /*baa0*/  LDL R9, [R1+0x82c] ;  /* 0x00082c0001097983 */ /* 0x001f280000100800 */
[----:B------:R-:W3:Y:S04]  /*bab0*/  LDL R17, [R1+0x828] ;  /* 0x0008280001117983 */ /* 0x000ee80000100800 */
[----:B------:R-:W3:Y:S01]  /*bac0*/  LDL R16, [R1+0x8f4] ;  /* 0x0008f40001107983 */ /* 0x000ee20000100800 */
[----:B--2---:R-:W-:-:S02]  /*bad0*/  @!P0 IMAD.MOV.U32 R7, RZ, RZ, R15 ;  /* 0x000000ffff078224 */ /* 0x004fc400078e000f */
[----:B------:R-:W-:-:S05]  /*bae0*/  @!P0 IMAD.MOV.U32 R6, RZ, RZ, R0 ;  /* 0x000000ffff068224 */ /* 0x000fca00078e0000 */
[----:B------:R0:W2:Y:S04]  /*baf0*/  @!P0 LDG.E.U16 R10, [R6.64] ;  /* 0x00000006060a8981 */ /* 0x0000a8000c1e1500 */
[----:B------:R-:W1:Y:S04]  /*bb00*/  S2R R26, SR_TID.X ;  /* 0x00000000001a7919 */ /* 0x000e680000002100 */
[----:B------:R-:W-:Y:S04]  /*bb10*/  STS.U16 [R28+0x4000], R12 ;  /* 0x0040000c1c007388 */ /* 0x000fe80000000400 */
[----:B------:R-:W-:Y:S01]  /*bb20*/  STS.U16 [R28+0x4100], R13 ;  /* 0x0041000d1c007388 */ /* 0x000fe20000000400 */
[----:B-1----:R-:W-:-:S05]  /*bb30*/  LOP3.LUT R26, R26, 0x7f, RZ, 0xc0, !PT ;  /* 0x0000007f1a1a7812 */ /* 0x002fca00078ec0ff */
[----:B------:R-:W-:Y:S01]  /*bb40*/  IMAD.SHL.U32 R14, R26, 0x2, RZ ;  /* 0x000000021a0e7824 */ /* 0x000fe200078e00ff */
[----:B------:R-:W-:Y:S04]  /*bb50*/  STS.U16 [R28+0x5100], R11 ;  /* 0x0051000b1c007388 */ /* 0x000fe80000000400 */
[----:B------:R-:W-:Y:S01]  /*bb60*/  LOP3.LUT R14, R14, 0x10, RZ, 0x3c, !PT ;  /* 0x000000100e0e7812 */ /* 0x000fe200078e3cff */
[----:B------:R-:W2:Y:S04]  /*bb70*/  LDL.LU R26, [R1+0x358] ;  /* 0x00035800011a7983 */ /* 0x000ea80000300800 */
[----:B---3--:R-:W-:Y:S04]  /*bb80*/  STL [R1+0x128c], R3 ;  /* 0x00128c0301007387 */ /* 0x008fe80000100800 */
[----:B------:R1:W-:Y:S04]  /*bb90*/  STS.U16 [R14+0x200], R29 ;  /* 0x0002001d0e007388 */ /* 0x0003e80000000400 */
[----:B------:R3:W-:Y:S04]  /*bba0*/  STS.U16 [R14+0x300], R27 ;  /* 0x0003001b0e007388 */ /* 0x0007e80000000400 */
[----:B-1----:R-:W2:Y:S04]  /*bbb0*/  LDL.LU R29, [R1+0x35c] ;  /* 0x00035c00011d7983 */ /* 0x002ea80000300800 */
[----:B------:R-:W2:Y:S04]  /*bbc0*/  LDL R5, [R1+0x824] ;  /* 0x0008240001057983 */ /* 0x000ea80000100800 */
[----:B------:R-:W2:Y:S01]  /*bbd0*/  LDL R0, [R1+0x8f0] ;  /* 0x0008f00001007983 */ /* 0x000ea20000100800 */
[----:B0-----:R-:W-:-:S06]  /*bbe0*/  PRMT R6, RZ, 0x7610, R6 ;  /* 0x00007610ff067816 */ /* 0x001fcc0000000006 */
[----:B----4-:R0:W4:Y:S01]  /*bbf0*/  @!P0 LDG.E.U16 R6, [R8.64] ;  /* 0x0000000608068981 */ /* 0x010122000c1e1500 */
[----:B------:R-:W-:Y:S01]  /*bc00*/  PRMT R4, RZ, 0x7610, R4 ;  /* 0x00007610ff047816 */ /* 0x000fe20000000004 */
[----:B0-----:R-:W-:Y:S02]  /*bc10*/  @!P0 IMAD.MOV.U32 R8, RZ, RZ, R16 ;  /* 0x000000ffff088224 */ /* 0x001fe400078e0010 */
[----:B------:R-:W-:-:S05]  /*bc20*/  @!P0 IMAD.MOV.U32 R9, RZ, RZ, R17 ;  /* 0x000000ffff098224 */ /* 0x000fca00078e0011 */
[----:B------:R0:W4:Y:S04]  /*bc30*/  @!P0 LDG.E.U16 R4, [R8.64] ;  /* 0x0000000608048981 */ /* 0x000128000c1e1500 */
[----:B--2---:R1:W-:Y:S04]  /*bc40*/  STL [R1+0x1290], R10 ;  /* 0x0012900a01007387 */ /* 0x0043e80000100800 */
[----:B---3--:R-:W2:Y:S04]  /*bc50*/  LDL.LU R27, [R1+0x13c] ;  /* 0x00013c00011b7983 */ /* 0x008ea80000300800 */
[----:B------:R-:W3:Y:S04]  /*bc60*/  LDL R15, [R1+0x820] ;  /* 0x00082000010f7983 */ /* 0x000ee80000100800 */
[----:B-1----:R-:W2:Y:S01]  /*bc70*/  LDL R10, [R1+0x8ec] ;  /* 0x0008ec00010a7983 */ /* 0x002ea20000100800 */
[----:B------:R-:W-:-:S02]  /*bc80*/  PRMT R2, RZ, 0x7610, R2 ;  /* 0x00007610ff027816 */ /* 0x000fc40000000002 */
[----:B------:R-:W-:Y:S01]  /*bc90*/  PRMT R7, RZ, 0x7610, R7 ;  /* 0x00007610ff077816 */ /* 0x000fe20000000007 */
[----:B0-----:R-:W-:Y:S02]  /*bca0*/  @!P0 IMAD.MOV.U32 R9, RZ, RZ, R5 ;  /* 0x000000ffff098224 */ /* 0x001fe400078e0005 */
[----:B------:R-:W-:-:S05]  /*bcb0*/  @!P0 IMAD.MOV.U32 R8, RZ, RZ, R0 ;  /* 0x000000ffff088224 */ /* 0x000fca00078e0000 */
[----:B------:R3:W2:Y:S04]  /*bcc0*/  @!P0 LDG.E.U16 R2, [R8.64] ;  /* 0x0000000608028981 */ /* 0x0006a8000c1e1500 */
[----:B----4-:R0:W-:Y:S04]  /*bcd0*/  STL [R1+0x1294], R6 ;  /* 0x0012940601007387 */ /* 0x0101e80000100800 */
[----:B------:R-:W4:Y:S04]  /*bce0*/  LDL R3, [R1+0x8e8] ;  /* 0x0008e80001037983 */ /* 0x000f280000100800 */
[----:B0-----:R-:W4:Y:S04]  /*bcf0*/  LDL R6, [R1+0x81c] ;  /* 0x00081c0001067983 */ /* 0x001f280000100800 */
[----:B------:R0:W-:Y:S04]  /*bd00*/  STL [R1+0x1298], R4 ;  /* 0x0012980401007387 */ /* 0x0001e80000100800 */
[----:B------:R-:W4:Y:S04]  /*bd10*/  LDL.LU R28, [R1+0x8d8] ;  /* 0x0008d800011c7983 */ /* 0x000f280000300800 */
[----:B------:R-:W4:Y:S04]  /*bd20*/  LDL R5, [R1+0x818] ;  /* 0x0008180001057983 */ /* 0x000f280000100800 */
[----:B0-----:R-:W4:Y:S04]  /*bd30*/  LDL R4, [R1+0x8e4] ;  /* 0x0008e40001047983 */ /* 0x001f280000100800 */
[----:B------:R-:W-:Y:S01]  /*bd40*/  STS.U16 [R14+0x1200], R24 ;  /* 0x001200180e007388 */ /* 0x000fe20000000400 */
[----:B---3--:R-:W-:-:S02]  /*bd50*/  @!P0 IMAD.MOV.U32 R9, RZ, RZ, R15 ;  /* 0x000000ffff098224 */ /* 0x008fc400078e000f */
[----:B--2---:R-:W-:Y:S01]  /*bd60*/  @!P0 IMAD.MOV.U32 R8, RZ, RZ, R10 ;  /* 0x000000ffff088224 */ /* 0x004fe200078e000a */
[----:B------:R-:W2:Y:S04]  /*bd70*/  LDL.LU R0, [R1+0x140] ;  /* 0x0001400001007983 */ /* 0x000ea80000300800 */
[----:B------:R4:W3:Y:S04]  /*bd80*/  @!P0 LDG.E.U16 R7, [R8.64] ;  /* 0x0000000608078981 */ /* 0x0008e8000c1e1500 */
[----:B------:R-:W-:Y:S04]  /*bd90*/  STS.U16 [R14+0x1300], R25 ;  /* 0x001300190e007388 */ /* 0x000fe80000000400 */
[----:B------:R-:W-:Y:S04]  /*bda0*/  STS.U16 [R14+0x2200], R26 ;  /* 0x0022001a0e007388 */ /* 0x000fe80000000400 */
[----:B------:R0:W-:Y:S01]  /*bdb0*/  STS.U16 [R14+0x2300], R29 ;  /* 0x0023001d0e007388 */ /* 0x0001e20000000400 */
[----:B------:R-:W-:-:S03]  /*bdc0*/  PRMT R11, RZ, 0x7610, R11 ;  /* 0x00007610ff0b7816 */ /* 0x000fc6000000000b */
[----:B------:R1:W-:Y:S01]  /*bdd0*/  STL [R1+0x129c], R2 ;  /* 0x00129c0201007387 */ /* 0x0003e20000100800 */
[----:B----4-:R-:W-:Y:S02]  /*bde0*/  @!P0 IMAD.MOV.U32 R8, RZ, RZ, R3 ;  /* 0x000000ffff088224 */ /* 0x010fe400078e0003 */
[----:B------:R-:W-:-:S05]  /*bdf0*/  @!P0 IMAD.MOV.U32 R9, RZ, RZ, R6 ;  /* 0x000000ffff098224 */ /* 0x000fca00078e0006 */
[----:B------:R4:W2:Y:S01]  /*be00*/  @!P0 LDG.E.U16 R11, [R8.64] ;  /* 0x00000006080b8981 */ /* 0x0008a2000c1e1500 */
[----:B------:R-:W-:Y:S01]  /*be10*/  PRMT R12, RZ, 0x7610, R12 ;  /* 0x00007610ff0c7816 */ /* 0x000fe2000000000c */
[----:B----4-:R-:W-:Y:S02]  /*be20*/  @!P0 IMAD.MOV.U32 R9, RZ, RZ, R5 ;  /* 0x000000ffff098224 */ /* 0x010fe400078e0005 */
[----:B------:R-:W-:-:S05]  /*be30*/  @!P0 IMAD.MOV.U32 R8, RZ, RZ, R4 ;  /* 0x000000ffff088224 */ /* 0x000fca00078e0004 */
[----:B------:R4:W2:Y:S04]  /*be40*/  @!P0 LDG.E.U16 R12, [R8.64] ;  /* 0x00000006080c8981 */ /* 0x0008a8000c1e1500 */
[----:B---3--:R-:W-:Y:S04]  /*be50*/  STL [R1+0x12a0], R7 ;  /* 0x0012a00701007387 */ /* 0x008fe80000100800 */
[----:B0-----:R-:W3:Y:S04]  /*be60*/  LDL.LU R29, [R1+0x10c] ;  /* 0x00010c00011d7983 */ /* 0x001ee80000300800 */
[----:B-1----:R-:W3:Y:S01]  /*be70*/  LDL R2, [R1+0x8e0] ;  /* 0x0008e00001027983 */ /* 0x002ee20000100800 */
[----:B------:R-:W-:Y:S01]  /*be80*/  PRMT R13, RZ, 0x7610, R13 ;  /* 0x00007610ff0d7816 */ /* 0x000fe2000000000d */
[----:B----4-:R-:W-:-:S02]  /*be90*/  @!P0 IMAD.MOV.U32 R9, RZ, RZ, R28 ;  /* 0x000000ffff098224 */ /* 0x010fc400078e001c */
[----:B------:R-:W4:Y:S04]  /*bea0*/  LDL.LU R3, [R1+0x108] ;  /* 0x0001080001037983 */ /* 0x000f280000300800 */
[----:B------:R-:W-:Y:S04]  /*beb0*/  STS.U16 [R14+0x3200], R27 ;  /* 0x0032001b0e007388 */ /* 0x000fe80000000400 */
[----:B--2---:R0:W-:Y:S04]  /*bec0*/  STS.U16 [R14+0x3300], R0 ;  /* 0x003300000e007388 */ /* 0x0041e80000000400 */
[----:B------:R-:W-:Y:S04]  /*bed0*/  STL [R1+0x12a4], R11 ;  /* 0x0012a40b01007387 */ /* 0x000fe80000100800 */
[----:B------:R-:W2:Y:S04]  /*bee0*/  LDL.LU R6, [R1+0xd4] ;  /* 0x0000d40001067983 */ /* 0x000ea80000300800 */
        /* <DEDUP_REMOVED lines=11> */
[----:B------:R-:W-:Y:S04]  /*bfa0*/  STL [R1+0x12a8], R12 ;  /* 0x0012a80c01007387 */ /* 0x000fe80000100800 */
[----:B0-----:R-:W2:Y:S04]  /*bfb0*/  LDL.LU R0, [R1+0x144] ;  /* 0x0001440001007983 */ /* 0x001ea80000300800 */
[----:B------:R-:W2:Y:S04]  /*bfc0*/  LDL.LU R26, [R1+0x138] ;  /* 0x00013800011a7983 */ /* 0x000ea80000300800 */
[----:B------:R-:W2:Y:S01]  /*bfd0*/  LDL.LU R27, [R1+0x104] ;  /* 0x00010400011b7983 */ /* 0x000ea20000300800 */
[----:B---3--:R-:W-:-:S05]  /*bfe0*/  @!P0 IMAD.MOV.U32 R8, RZ, RZ, R2 ;  /* 0x000000ffff088224 */ /* 0x008fca00078e0002 */
[----:B------:R-:W3:Y:S04]  /*bff0*/  @!P0 LDG.E.U16 R13, [R8.64] ;  /* 0x00000006080d8981 */ /* 0x000ee8000c1e1500 */
[----:B------:R-:W-:Y:S04]  /*c000*/  STL [R1+0x930], R28 ;  /* 0x0009301c01007387 */ /* 0x000fe80000100800 */
[----:B------:R-:W-:Y:S04]  /*c010*/  STS.U16 [R14+0x4200], R29 ;  /* 0x0042001d0e007388 */ /* 0x000fe80000000400 */
[----:B------:R-:W0:Y:S04]  /*c020*/  S2R R23, SR_TID.X ;  /* 0x0000000000177919 */ /* 0x000e280000002100 */
[----:B----4-:R0:W-:Y:S02]  /*c030*/  STS.U16 [R14+0x4300], R3 ;  /* 0x004300030e007388 */ /* 0x0101e40000000400 */
[----:B0-----:R-:W-:-:S05]  /*c040*/  LOP3.LUT R3, R23, 0x7f, RZ, 0xc0, !PT ;  /* 0x0000007f17037812 */ /* 0x001fca00078ec0ff */
[----:B------:R-:W-:-:S05]  /*c050*/  IMAD.SHL.U32 R7, R3, 0x2, RZ ;  /* 0x0000000203077824 */ /* 0x000fca00078e00ff */
[----:B------:R-:W-:Y:S01]  /*c060*/  LOP3.LUT R7, R7, 0x20, RZ, 0x3c, !PT ;  /* 0x0000002007077812 */ /* 0x000fe200078e3cff */
[----:B--2---:R-:W-:Y:S04]  /*c070*/  STS.U16 [R14+0x5200], R6 ;  /* 0x005200060e007388 */ /* 0x004fe80000000400 */
[----:B------:R0:W-:Y:S04]  /*c080*/  STS.U16 [R14+0x5300], R21 ;  /* 0x005300150e007388 */ /* 0x0001e80000000400 */
[----:B------:R1:W-:Y:S04]  /*c090*/  STS.U16 [R14+0x6200], R24 ;  /* 0x006200180e007388 */ /* 0x0003e80000000400 */
[----:B------:R-:W-:Y:S04]  /*c0a0*/  STS.U16 [R14+0x6300], R10 ;  /* 0x0063000a0e007388 */ /* 0x000fe80000000400 */
[----:B------:R-:W-:Y:S04]  /*c0b0*/  STS.U16 [R14+0x7200], R5 ;  /* 0x007200050e007388 */ /* 0x000fe80000000400 */
[----:B------:R-:W-:Y:S04]  /*c0c0*/  STS.U16 [R14+0x7300], R15 ;  /* 0x0073000f0e007388 */ /* 0x000fe80000000400 */
[----:B------:R-:W-:Y:S04]  /*c0d0*/  STS.U16 [R7+0x400], R16 ;  /* 0x0004001007007388 */ /* 0x000fe80000000400 */
[----:B------:R-:W-:Y:S04]  /*c0e0*/  STS.U16 [R7+0x500], R17 ;  /* 0x0005001107007388 */ /* 0x000fe80000000400 */
[----:B------:R-:W-:Y:S04]  /*c0f0*/  STS.U16 [R7+0x1400], R18 ;  /* 0x0014001207007388 */ /* 0x000fe80000000400 */
[----:B------:R-:W-:Y:S04]  /*c100*/  STS.U16 [R7+0x1500], R19 ;  /* 0x0015001307007388 */ /* 0x000fe80000000400 */
[----:B------:R2:W-:Y:S04]  /*c110*/  STS.U16 [R7+0x2400], R22 ;  /* 0x0024001607007388 */ /* 0x0005e80000000400 */
[----:B------:R4:W-:Y:S04]  /*c120*/  STS.U16 [R7+0x2500], R25 ;  /* 0x0025001907007388 */ /* 0x0009e80000000400 */
[----:B------:R0:W-:Y:S04]  /*c130*/  STS.U16 [R7+0x3400], R0 ;  /* 0x0034000007007388 */ /* 0x0001e80000000400 */
[----:B------:R0:W-:Y:S04]  /*c140*/  STS.U16 [R7+0x3500], R26 ;  /* 0x0035001a07007388 */ /* 0x0001e80000000400 */
[----:B------:R0:W-:Y:S04]  /*c150*/  STS.U16 [R7+0x4400], R27 ;  /* 0x0044001b07007388 */ /* 0x0001e80000000400 */
[----:B---3--:R-:W-:Y:S04]  /*c160*/  STL [R1+0x12ac], R13 ;  /* 0x0012ac0d01007387 */ /* 0x008fe80000100800 */
[----:B------:R-:W3:Y:S04]  /*c170*/  LDL.LU R20, [R1+0x100] ;  /* 0x0001000001147983 */ /* 0x000ee80000300800 */
[----:B------:R-:W3:Y:S04]  /*c180*/  LDL.LU R29, [R1+0xcc] ;  /* 0x0000cc00011d7983 */ /* 0x000ee80000300800 */
[----:B------:R-:W3:Y:S04]  /*c190*/  LDL.LU R23, [R1+0xc8] ;  /* 0x0000c80001177983 */ /* 0x000ee80000300800 */
[----:B0-----:R-:W3:Y:S04]  /*c1a0*/  LDL.LU R21, [R1+0x94] ;  /* 0x0000940001157983 */ /* 0x001ee80000300800 */
[----:B-1----:R-:W3:Y:S04]  /*c1b0*/  LDL.LU R24, [R1+0x90] ;  /* 0x0000900001187983 */ /* 0x002ee80000300800 */
[----:B--2---:R-:W2:Y:S04]  /*c1c0*/  LDL.LU R22, [R1+0x5c] ;  /* 0x00005c0001167983 */ /* 0x004ea80000300800 */
[----:B----4-:R-:W4:Y:S04]  /*c1d0*/  LDL.LU R25, [R1+0x58] ;  /* 0x0000580001197983 */ /* 0x010f280000300800 */
[----:B------:R-:W2:Y:S04]  /*c1e0*/  LDL.LU R0, [R1+0x3f0] ;  /* 0x0003f00001007983 */ /* 0x000ea80000300800 */
[----:B------:R-:W2:Y:S04]  /*c1f0*/  LDL.LU R2, [R1+0x3ec] ;  /* 0x0003ec0001027983 */ /* 0x000ea80000300800 */
[----:B------:R-:W2:Y:S04]  /*c200*/  LDL.LU R4, [R1+0x3b8] ;  /* 0x0003b80001047983 */ /* 0x000ea80000300800 */
[----:B------:R-:W2:Y:S04]  /*c210*/  LDL.LU R26, [R1+0x3b4] ;  /* 0x0003b400011a7983 */ /* 0x000ea80000300800 */
[----:B------:R-:W2:Y:S04]  /*c220*/  LDL.LU R27, [R1+0x364] ;  /* 0x00036400011b7983 */ /* 0x000ea80000300800 */
[----:B------:R-:W2:Y:S01]  /*c230*/  LDL.LU R6, [R1+0x360] ;  /* 0x0003600001067983 */ /* 0x000ea20000300800 */
[----:B------:R-:W-:-:S05]  /*c240*/  IMAD.SHL.U32 R3, R3, 0x2, RZ ;  /* 0x0000000203037824 */ /* 0x000fca00078e00ff */
[----:B------:R-:W-:Y:S01]  /*c250*/  LOP3.LUT R3, R3, 0x30, RZ, 0x3c, !PT ;  /* 0x0000003003037812 */ /* 0x000fe200078e3cff */
[----:B---3--:R-:W-:Y:S04]  /*c260*/  STS.U16 [R7+0x4500], R20 ;  /* 0x0045001407007388 */ /* 0x008fe80000000400 */
[----:B------:R0:W-:Y:S04]  /*c270*/  STS.U16 [R7+0x5400], R29 ;  /* 0x0054001d07007388 */ /* 0x0001e80000000400 */
[----:B0-----:R-:W3:Y:S04]  /*c280*/  LDL.LU R29, [R1+0x134] ;  /* 0x00013400011d7983 */ /* 0x001ee80000300800 */
[----:B------:R-:W3:Y:S04]  /*c290*/  LDL.LU R10, [R1+0x130] ;  /* 0x00013000010a7983 */ /* 0x000ee80000300800 */
[----:B------:R0:W-:Y:S04]  /*c2a0*/  STS.U16 [R7+0x5500], R23 ;  /* 0x0055001707007388 */ /* 0x0001e80000000400 */
[----:B------:R-:W3:Y:S04]  /*c2b0*/  LDL.LU R5, [R1+0xfc] ;  /* 0x0000fc0001057983 */ /* 0x000ee80000300800 */
[----:B0-----:R-:W3:Y:S04]  /*c2c0*/  LDL.LU R23, [R1+0xf8] ;  /* 0x0000f80001177983 */ /* 0x001ee80000300800 */
[----:B------:R-:W3:Y:S04]  /*c2d0*/  LDL.LU R14, [R1+0xc4] ;  /* 0x0000c400010e7983 */ /* 0x000ee80000300800 */
[----:B------:R-:W3:Y:S04]  /*c2e0*/  LDL.LU R15, [R1+0xc0] ;  /* 0x0000c000010f7983 */ /* 0x000ee80000300800 */
[----:B------:R-:W3:Y:S04]  /*c2f0*/  LDL.LU R16, [R1+0x8c] ;  /* 0x00008c0001107983 */ /* 0x000ee80000300800 */
[----:B------:R-:W3:Y:S04]  /*c300*/  LDL.LU R17, [R1+0x88] ;  /* 0x0000880001117983 */ /* 0x000ee80000300800 */
[----:B------:R-:W3:Y:S04]  /*c310*/  LDL.LU R18, [R1+0x54] ;  /* 0x0000540001127983 */ /* 0x000ee80000300800 */
[----:B------:R-:W3:Y:S04]  /*c320*/  LDL.LU R19, [R1+0x50] ;  /* 0x0000500001137983 */ /* 0x000ee80000300800 */
[----:B------:R0:W-:Y:S04]  /*c330*/  STS.U16 [R7+0x6400], R21 ;  /* 0x0064001507007388 */ /* 0x0001e80000000400 */
[----:B------:R-:W3:Y:S04]  /*c340*/  LDL.LU R20, [R1+0x3e8] ;  /* 0x0003e80001147983 */ /* 0x000ee80000300800 */
[----:B------:R1:W-:Y:S04]  /*c350*/  STS.U16 [R7+0x6500], R24 ;  /* 0x0065001807007388 */ /* 0x0003e80000000400 */
[----:B0-----:R-:W3:Y:S04]  /*c360*/  LDL.LU R21, [R1+0x3e4] ;  /* 0x0003e40001157983 */ /* 0x001ee80000300800 */
[----:B-1----:R-:W3:Y:S04]  /*c370*/  LDL.LU R24, [R1+0x3b0] ;  /* 0x0003b00001187983 */ /* 0x002ee80000300800 */
[----:B--2---:R0:W-:Y:S04]  /*c380*/  STS.U16 [R7+0x7400], R22 ;  /* 0x0074001607007388 */ /* 0x0041e80000000400 */
[----:B----4-:R1:W-:Y:S04]  /*c390*/  STS.U16 [R7+0x7500], R25 ;  /* 0x0075001907007388 */ /* 0x0103e80000000400 */
[----:B------:R2:W-:Y:S04]  /*c3a0*/  STS.U16 [R3+0x600], R0 ;  /* 0x0006000003007388 */ /* 0x0005e80000000400 */
[----:B0-----:R-:W4:Y:S04]  /*c3b0*/  LDL.LU R22, [R1+0x3ac] ;  /* 0x0003ac0001167983 */ /* 0x001f280000300800 */
[----:B-1----:R-:W4:Y:S04]  /*c3c0*/  LDL.LU R25, [R1+0x354] ;  /* 0x0003540001197983 */ /* 0x002f280000300800 */
[----:B--2---:R-:W2:Y:S04]  /*c3d0*/  LDL.LU R0, [R1+0x350] ;  /* 0x0003500001007983 */ /* 0x004ea80000300800 */
[----:B------:R-:W-:Y:S04]  /*c3e0*/  STS.U16 [R3+0x700], R2 ;  /* 0x0007000203007388 */ /* 0x000fe80000000400 */
[----:B------:R-:W-:Y:S04]  /*c3f0*/  STS.U16 [R3+0x1600], R4 ;  /* 0x0016000403007388 */ /* 0x000fe80000000400 */
[----:B------:R0:W-:Y:S04]  /*c400*/  STS.U16 [R3+0x1700], R26 ;  /* 0x0017001a03007388 */ /* 0x0001e80000000400 */
[----:B------:R1:W-:Y:S04]  /*c410*/  STS.U16 [R3+0x2600], R27 ;  /* 0x0026001b03007388 */ /* 0x0003e80000000400 */
[----:B0-----:R-:W2:Y:S04]  /*c420*/  LDL.LU R26, [R1+0x12c] ;  /* 0x00012c00011a7983 */ /* 0x001ea80000300800 */
[----:B-1----:R-:W2:Y:S04]  /*c430*/  LDL.LU R27, [R1+0x128] ;  /* 0x00012800011b7983 */ /* 0x002ea80000300800 */
[----:B------:R-:W-:Y:S04]  /*c440*/  STS.U16 [R3+0x2700], R6 ;  /* 0x0027000603007388 */ /* 0x000fe80000000400 */
[----:B---3--:R0:W-:Y:S04]  /*c450*/  STS.U16 [R3+0x3600], R29 ;  /* 0x0036001d03007388 */ /* 0x0081e80000000400 */
[----:B0-----:R-:W0:Y:S04]  /*c460*/  S2R R29, SR_TID.X ;  /* 0x00000000001d7919 */ /* 0x001e280000002100 */
[----:B------:R-:W-:Y:S04]  /*c470*/  STS.U16 [R3+0x3700], R10 ;  /* 0x0037000a03007388 */ /* 0x000fe80000000400 */
[----:B------:R-:W-:Y:S04]  /*c480*/  STS.U16 [R3+0x4600], R5 ;  /* 0x0046000503007388 */ /* 0x000fe80000000400 */
[----:B------:R1:W-:Y:S01]  /*c490*/  STS.U16 [R3+0x4700], R23 ;  /* 0x0047001703007388 */ /* 0x0003e20000000400 */
[----:B0-----:R-:W-:-:S03]  /*c4a0*/  LOP3.LUT R2, R29, 0x7f, RZ, 0xc0, !PT ;  /* 0x0000007f1d027812 */ /* 0x001fc600078ec0ff */
[----:B------:R-:W-:Y:S02]  /*c4b0*/  STS.U16 [R3+0x5600], R14 ;  /* 0x0056000e03007388 */ /* 0x000fe40000000400 */
[----:B------:R-:W-:Y:S02]  /*c4c0*/  IMAD.SHL.U32 R4, R2, 0x2, RZ ;  /* 0x0000000202047824 */ /* 0x000fe400078e00ff */
[----:B-1----:R-:W3:Y:S04]  /*c4d0*/  LDL.LU R23, [R1+0xf4] ;  /* 0x0000f40001177983 */ /* 0x002ee80000300800 */
[----:B------:R-:W-:Y:S01]  /*c4e0*/  STS.U16 [R3+0x5700], R15 ;  /* 0x0057000f03007388 */ /* 0x000fe20000000400 */
[----:B------:R-:W-:-:S03]  /*c4f0*/  LOP3.LUT R4, R4, 0x40, RZ, 0x3c, !PT ;  /* 0x0000004004047812 */ /* 0x000fc600078e3cff */
[----:B------:R-:W3:Y:S04]  /*c500*/  LDL.LU R29, [R1+0xf0] ;  /* 0x0000f000011d7983 */ /* 0x000ee80000300800 */
[----:B------:R-:W-:Y:S04]  /*c510*/  STS.U16 [R3+0x6600], R16 ;  /* 0x0066001003007388 */ /* 0x000fe80000000400 */
[----:B------:R-:W-:Y:S04]  /*c520*/  STS.U16 [R3+0x6700], R17 ;  /* 0x0067001103007388 */ /* 0x000fe80000000400 */
[----:B------:R-:W-:Y:S04]  /*c530*/  STS.U16 [R3+0x7600], R18 ;  /* 0x0076001203007388 */ /* 0x000fe80000000400 */
[----:B------:R-:W-:Y:S04]  /*c540*/  STS.U16 [R3+0x7700], R19 ;  /* 0x0077001303007388 */ /* 0x000fe80000000400 */
[----:B------:R-:W-:Y:S04]  /*c550*/  STS.U16 [R4+0x800], R20 ;  /* 0x0008001404007388 */ /* 0x000fe80000000400 */
[----:B------:R-:W-:Y:S04]  /*c560*/  STS.U16 [R4+0x900], R21 ;  /* 0x0009001504007388 */ /* 0x000fe80000000400 */
[----:B------:R0:W-:Y:S04]  /*c570*/  STS.U16 [R4+0x1800], R24 ;  /* 0x0018001804007388 */ /* 0x0001e80000000400 */
[----:B----4-:R-:W-:Y:S04]  /*c580*/  STS.U16 [R4+0x1900], R22 ;  /* 0x0019001604007388 */ /* 0x010fe80000000400 */
[----:B0-----:R-:W4:Y:S04]  /*c590*/  LDL.LU R24, [R1+0xbc] ;  /* 0x0000bc0001187983 */ /* 0x001f280000300800 */
[----:B------:R-:W4:Y:S04]  /*c5a0*/  LDL.LU R28, [R1+0xb8] ;  /* 0x0000b800011c7983 */ /* 0x000f280000300800 */
[----:B------:R-:W4:Y:S04]  /*c5b0*/  LDL.LU R12, [R1+0x84] ;  /* 0x00008400010c7983 */ /* 0x000f280000300800 */
[----:B------:R-:W4:Y:S04]  /*c5c0*/  LDL.LU R11, [R1+0x80] ;  /* 0x00008000010b7983 */ /* 0x000f280000300800 */
[----:B------:R0:W-:Y:S04]  /*c5d0*/  STS.U16 [R4+0x2800], R25 ;  /* 0x0028001904007388 */ /* 0x0001e80000000400 */
[----:B------:R-:W4:Y:S04]  /*c5e0*/  LDL.LU R7, [R1+0x4c] ;  /* 0x00004c0001077983 */ /* 0x000f280000300800 */
[----:B--2---:R1:W-:Y:S04]  /*c5f0*/  STS.U16 [R4+0x2900], R0 ;  /* 0x0029000004007388 */ /* 0x0043e80000000400 */
[----:B0-----:R-:W2:Y:S04]  /*c600*/  LDL.LU R25, [R1+0x48] ;  /* 0x0000480001197983 */ /* 0x001ea80000300800 */
[----:B-1----:R-:W2:Y:S04]  /*c610*/  LDL.LU R0, [R1+0x3e0] ;  /* 0x0003e00001007983 */ /* 0x002ea80000300800 */
[----:B------:R-:W2:Y:S04]  /*c620*/  LDL.LU R6, [R1+0x3dc] ;  /* 0x0003dc0001067983 */ /* 0x000ea80000300800 */
[----:B------:R-:W2:Y:S04]  /*c630*/  LDL.LU R10, [R1+0x3a8] ;  /* 0x0003a800010a7983 */ /* 0x000ea80000300800 */
[----:B------:R-:W2:Y:S04]  /*c640*/  LDL.LU R3, [R1+0x39c] ;  /* 0x00039c0001037983 */ /* 0x000ea80000300800 */
[----:B------:R0:W-:Y:S04]  /*c650*/  STS.U16 [R4+0x3800], R26 ;  /* 0x0038001a04007388 */ /* 0x0001e80000000400 */
[----:B------:R-:W2:Y:S04]  /*c660*/  LDL.LU R5, [R1+0x34c] ;  /* 0x00034c0001057983 */ /* 0x000ea80000300800 */
[----:B------:R1:W-:Y:S04]  /*c670*/  STS.U16 [R4+0x3900], R27 ;  /* 0x0039001b04007388 */ /* 0x0003e80000000400 */
[----:B0-----:R-:W2:Y:S04]  /*c680*/  LDL.LU R26, [R1+0x348] ;  /* 0x00034800011a7983 */ /* 0x001ea80000300800 */
[----:B-1----:R-:W2:Y:S04]  /*c690*/  LDL.LU R27, [R1+0x124] ;  /* 0x00012400011b7983 */ /* 0x002ea80000300800 */
        /* <DEDUP_REMOVED lines=11> */
[----:B---3--:R0:W-:Y:S04]  /*c750*/  STS.U16 [R4+0x4800], R23 ;  /* 0x0048001704007388 */ /* 0x0081e80000000400 */
[----:B------:R1:W-:Y:S04]  /*c760*/  STS.U16 [R4+0x4900], R29 ;  /* 0x0049001d04007388 */ /* 0x0003e80000000400 */
[----:B0-----:R-:W3:Y:S04]  /*c770*/  LDL.LU R23, [R1+0x3d8] ;  /* 0x0003d80001177983 */ /* 0x001ee80000300800 */
[----:B-1----:R-:W3:Y:S04]  /*c780*/  LDL.LU R29, [R1+0x3d4] ;  /* 0x0003d400011d7983 */ /* 0x002ee80000300800 */
[----:B----4-:R0:W-:Y:S04]  /*c790*/  STS.U16 [R4+0x5800], R24 ;  /* 0x0058001804007388 */ /* 0x0101e80000000400 */
[----:B------:R-:W-:Y:S04]  /*c7a0*/  STS.U16 [R4+0x5900], R28 ;  /* 0x0059001c04007388 */ /* 0x000fe80000000400 */
[----:B------:R-:W-:Y:S04]  /*c7b0*/  STS.U16 [R4+0x6800], R12 ;  /* 0x0068000c04007388 */ /* 0x000fe80000000400 */
[----:B------:R-:W-:Y:S04]  /*c7c0*/  STS.U16 [R4+0x6900], R11 ;  /* 0x0069000b04007388 */ /* 0x000fe80000000400 */
[----:B0-----:R-:W4:Y:S04]  /*c7d0*/  LDL.LU R24, [R1+0x398] ;  /* 0x0003980001187983 */ /* 0x001f280000300800 */
[----:B------:R-:W-:Y:S04]  /*c7e0*/  STS.U16 [R4+0x7800], R7 ;  /* 0x0078000704007388 */ /* 0x000fe80000000400 */
[----:B--2---:R0:W-:Y:S04]  /*c7f0*/  STS.U16 [R4+0x7900], R25 ;  /* 0x0079001904007388 */ /* 0x0041e80000000400 */
[----:B------:R1:W-:Y:S04]  /*c800*/  STS.U16 [R2+0xa00], R0 ;  /* 0x000a000002007388 */ /* 0x0003e80000000400 */
[----:B0-----:R-:W2:Y:S04]  /*c810*/  LDL.LU R25, [R1+0x394] ;  /* 0x0003940001197983 */ /* 0x001ea80000300800 */
[----:B-1----:R-:W2:Y:S04]  /*c820*/  LDL.LU R0, [R1+0x344] ;  /* 0x0003440001007983 */ /* 0x002ea80000300800 */
[----:B------:R-:W-:Y:S04]  /*c830*/  STS.U16 [R2+0xb00], R6 ;  /* 0x000b000602007388 */ /* 0x000fe80000000400 */
[----:B------:R-:W-:Y:S04]  /*c840*/  STS.U16 [R2+0x1a00], R10 ;  /* 0x001a000a02007388 */ /* 0x000fe80000000400 */
[----:B------:R-:W-:Y:S04]  /*c850*/  STS.U16 [R2+0x1b00], R3 ;  /* 0x001b000302007388 */ /* 0x000fe80000000400 */
[----:B------:R-:W-:Y:S04]  /*c860*/  STS.U16 [R2+0x2a00], R5 ;  /* 0x002a000502007388 */ /* 0x000fe80000000400 */
[----:B------:R-:W-:Y:S04]  /*c870*/  STS.U16 [R2+0x2b00], R26 ;  /* 0x002b001a02007388 */ /* 0x000fe80000000400 */
[----:B------:R0:W-:Y:S04]  /*c880*/  STS.U16 [R2+0x3a00], R27 ;  /* 0x003a001b02007388 */ /* 0x0001e80000000400 */
[----:B0-----:R-:W2:Y:S04]  /*c890*/  LDL.LU R27, [R1+0x340] ;  /* 0x00034000011b7983 */ /* 0x001ea80000300800 */
[----:B------:R-:W0:Y:S04]  /*c8a0*/  S2R R26, SR_TID.X ;  /* 0x00000000001a7919 */ /* 0x000e280000002100 */
[----:B------:R-:W-:Y:S04]  /*c8b0*/  STS.U16 [R2+0x3b00], R14 ;  /* 0x003b000e02007388 */ /* 0x000fe80000000400 */
[----:B------:R-:W-:Y:S04]  /*c8c0*/  STS.U16 [R2+0x4a00], R15 ;  /* 0x004a000f02007388 */ /* 0x000fe80000000400 */
[----:B------:R-:W-:Y:S01]  /*c8d0*/  STS.U16 [R2+0x4b00], R16 ;  /* 0x004b001002007388 */ /* 0x000fe20000000400 */
[----:B0-----:R-:W-:-:S03]  /*c8e0*/  LOP3.LUT R26, R26, 0x7f, RZ, 0xc0, !PT ;  /* 0x0000007f1a1a7812 */ /* 0x001fc600078ec0ff */
[----:B------:R-:W-:Y:S02]  /*c8f0*/  STS.U16 [R2+0x5a00], R17 ;  /* 0x005a001102007388 */ /* 0x000fe40000000400 */
[C---:B------:R-:W-:Y:S02]  /*c900*/  IMAD.SHL.U32 R3, R26.reuse, 0x2, RZ ;  /* 0x000000021a037824 */ /* 0x040fe400078e00ff */
[----:B------:R-:W-:Y:S03]  /*c910*/  STS.U16 [R2+0x5b00], R18 ;  /* 0x005b001202007388 */ /* 0x000fe60000000400 */
[----:B------:R-:W-:Y:S01]  /*c920*/  LOP3.LUT R3, R3, 0x60, RZ, 0x3c, !PT ;  /* 0x0000006003037812 */ /* 0x000fe200078e3cff */
[----:B------:R-:W-:Y:S04]  /*c930*/  STS.U16 [R2+0x6a00], R19 ;  /* 0x006a001302007388 */ /* 0x000fe80000000400 */
[----:B------:R-:W-:Y:S04]  /*c940*/  STS.U16 [R2+0x6b00], R20 ;  /* 0x006b001402007388 */ /* 0x000fe80000000400 */
[----:B------:R-:W-:Y:S04]  /*c950*/  STS.U16 [R2+0x7a00], R21 ;  /* 0x007a001502007388 */ /* 0x000fe80000000400 */
[----:B------:R-:W-:Y:S04]  /*c960*/  STS.U16 [R2+0x7b00], R22 ;  /* 0x007b001602007388 */ /* 0x000fe80000000400 */
[----:B---3--:R-:W-:Y:S04]  /*c970*/  STS.U16 [R3+0xc00], R23 ;  /* 0x000c001703007388 */ /* 0x008fe80000000400 */
[----:B------:R0:W-:Y:S04]  /*c980*/  STS.U16 [R3+0xd00], R29 ;  /* 0x000d001d03007388 */ /* 0x0001e80000000400 */
[----:B0-----:R-:W3:Y:S04]  /*c990*/  LDL.LU R29, [R1+0x11c] ;  /* 0x00011c00011d7983 */ /* 0x001ee80000300800 */
[----:B------:R-:W3:Y:S04]  /*c9a0*/  LDL.LU R13, [R1+0x118] ;  /* 0x00011800010d7983 */ /* 0x000ee80000300800 */
        /* <DEDUP_REMOVED lines=8> */
[----:B----4-:R-:W-:Y:S04]  /*ca30*/  STS.U16 [R3+0x1c00], R24 ;  /* 0x001c001803007388 */ /* 0x010fe80000000400 */
[----:B------:R-:W4:Y:S04]  /*ca40*/  LDL.LU R14, [R1+0x3c8] ;  /* 0x0003c800010e7983 */ /* 0x000f280000300800 */
[----:B------:R-:W4:Y:S04]  /*ca50*/  LDL.LU R15, [R1+0x3c4] ;  /* 0x0003c400010f7983 */ /* 0x000f280000300800 */
[----:B--2---:R-:W-:Y:S04]  /*ca60*/  STS.U16 [R3+0x1d00], R25 ;  /* 0x001d001903007388 */ /* 0x004fe80000000400 */
[----:B------:R0:W-:Y:S04]  /*ca70*/  STS.U16 [R3+0x2c00], R0 ;  /* 0x002c000003007388 */ /* 0x0001e80000000400 */
[----:B0-----:R-:W4:Y:S04]  /*ca80*/  LDL.LU R0, [R1+0x390] ;  /* 0x0003900001007983 */ /* 0x001f280000300800 */
[----:B------:R-:W4:Y:S04]  /*ca90*/  LDL.LU R9, [R1+0x38c] ;  /* 0x00038c0001097983 */ /* 0x000f280000300800 */
        /* <DEDUP_REMOVED lines=10> */
[----:B------:R0:W-:Y:S04]  /*cb40*/  STS.U16 [R3+0x2d00], R27 ;  /* 0x002d001b03007388 */ /* 0x0001e80000000400 */
[----:B------:R-:W4:Y:S04]  /*cb50*/  LDL.LU R25, [R1+0x24] ;  /* 0x0000240001197983 */ /* 0x000f280000300800 */
[----:B0-----:R-:W4:Y:S01]  /*cb60*/  LDL.LU R27, [R1+0x20] ;  /* 0x00002000011b7983 */ /* 0x001f220000300800 */
[----:B------:R-:W-:-:S03]  /*cb70*/  IMAD.SHL.U32 R26, R26, 0x2, RZ ;  /* 0x000000021a1a7824 */ /* 0x000fc600078e00ff */
[----:B------:R-:W4:Y:S02]  /*cb80*/  LDL.LU R8, [R1+0x1c] ;  /* 0x00001c0001087983 */ /* 0x000f240000300800 */
[----:B------:R-:W-:Y:S02]  /*cb90*/  LOP3.LUT R26, R26, 0x70, RZ, 0x3c, !PT ;  /* 0x000000701a1a7812 */ /* 0x000fe400078e3cff */
[----:B---3--:R0:W-:Y:S04]  /*cba0*/  STS.U16 [R3+0x3c00], R29 ;  /* 0x003c001d03007388 */ /* 0x0081e80000000400 */
[----:B------:R1:W-:Y:S04]  /*cbb0*/  STS.U16 [R3+0x3d00], R13 ;  /* 0x003d000d03007388 */ /* 0x0003e80000000400 */
[----:B------:R3:W-:Y:S04]  /*cbc0*/  STS.U16 [R3+0x4c00], R12 ;  /* 0x004c000c03007388 */ /* 0x0007e80000000400 */
[----:B0-----:R-:W2:Y:S04]  /*cbd0*/  LDL.LU R29, [R1+0xc] ;  /* 0x00000c00011d7983 */ /* 0x001ea80000300800 */
[----:B-1----:R-:W2:Y:S04]  /*cbe0*/  LDL.LU R13, [R1+0x12ac] ;  /* 0x0012ac00010d7983 */ /* 0x002ea80000300800 */
[----:B---3--:R-:W3:Y:S04]  /*cbf0*/  LDL.LU R12, [R1+0x12a8] ;  /* 0x0012a800010c7983 */ /* 0x008ee80000300800 */
[----:B------:R0:W-:Y:S04]  /*cc00*/  STS.U16 [R3+0x4d00], R11 ;  /* 0x004d000b03007388 */ /* 0x0001e80000000400 */
[----:B------:R1:W-:Y:S04]  /*cc10*/  STS.U16 [R3+0x5c00], R7 ;  /* 0x005c000703007388 */ /* 0x0003e80000000400 */
[----:B------:R1:W-:Y:S04]  /*cc20*/  STS.U16 [R3+0x5d00], R2 ;  /* 0x005d000203007388 */ /* 0x0003e80000000400 */
[----:B0-----:R-:W2:Y:S04]  /*cc30*/  LDL.LU R11, [R1+0x12a4] ;  /* 0x0012a400010b7983 */ /* 0x001ea80000300800 */
[----:B-1----:R-:W2:Y:S04]  /*cc40*/  LDL.LU R7, [R1+0x12a0] ;  /* 0x0012a00001077983 */ /* 0x002ea80000300800 */
[----:B------:R-:W2:Y:S04]  /*cc50*/  LDL.LU R2, [R1+0x129c] ;  /* 0x00129c0001027983 */ /* 0x000ea80000300800 */
[----:B------:R0:W-:Y:S04]  /*cc60*/  STS.U16 [R3+0x6c00], R4 ;  /* 0x006c000403007388 */ /* 0x0001e80000000400 */
[----:B------:R1:W-:Y:S04]  /*cc70*/  STS.U16 [R3+0x6d00], R6 ;  /* 0x006d000603007388 */ /* 0x0003e80000000400 */
[----:B------:R1:W-:Y:S04]  /*cc80*/  STS.U16 [R3+0x7c00], R10 ;  /* 0x007c000a03007388 */ /* 0x0003e80000000400 */
[----:B0-----:R-:W2:Y:S04]  /*cc90*/  LDL.LU R4, [R1+0x1298] ;  /* 0x0012980001047983 */ /* 0x001ea80000300800 */
[----:B-1----:R-:W2:Y:S04]  /*cca0*/  LDL.LU R6, [R1+0x1294] ;  /* 0x0012940001067983 */ /* 0x002ea80000300800 */
[----:B------:R-:W2:Y:S04]  /*ccb0*/  LDL.LU R10, [R1+0x1290] ;  /* 0x00129000010a7983 */ /* 0x000ea80000300800 */
[----:B------:R0:W-:Y:S04]  /*ccc0*/  STS.U16 [R3+0x7d00], R5 ;  /* 0x007d000503007388 */ /* 0x0001e80000000400 */
[----:B----4-:R1:W-:Y:S04]  /*ccd0*/  STS.U16 [R26+0xe00], R14 ;  /* 0x000e000e1a007388 */ /* 0x0103e80000000400 */
[----:B------:R4:W-:Y:S04]  /*cce0*/  STS.U16 [R26+0xf00], R15 ;  /* 0x000f000f1a007388 */ /* 0x0009e80000000400 */
[----:B0-----:R-:W2:Y:S04]  /*ccf0*/  LDL.LU R3, [R1+0x128c] ;  /* 0x00128c0001037983 */ /* 0x001ea80000300800 */
[----:B------:R-:W2:Y:S04]  /*cd00*/  LDL.LU R5, [R1+0x1288] ;  /* 0x0012880001057983 */ /* 0x000ea80000300800 */
[----:B-1----:R-:W2:Y:S04]  /*cd10*/  LDL.LU R14, [R1+0x1284] ;  /* 0x00128400010e7983 */ /* 0x002ea80000300800 */
[----:B----4-:R-:W4:Y:S04]  /*cd20*/  LDL.LU R15, [R1+0x1280] ;  /* 0x00128000010f7983 */ /* 0x010f280000300800 */
[----:B------:R0:W-:Y:S04]  /*cd30*/  STS.U16 [R26+0x1e00], R0 ;  /* 0x001e00001a007388 */ /* 0x0001e80000000400 */
[----:B------:R1:W-:Y:S04]  /*cd40*/  STS.U16 [R26+0x1f00], R9 ;  /* 0x001f00091a007388 */ /* 0x0003e80000000400 */
[----:B------:R1:W-:Y:S04]  /*cd50*/  STS.U16 [R26+0x2e00], R28 ;  /* 0x002e001c1a007388 */ /* 0x0003e80000000400 */
[----:B0-----:R-:W2:Y:S04]  /*cd60*/  LDL R0, [R1+0x380] ;  /* 0x0003800001007983 */ /* 0x001ea80000100800 */
[----:B-1----:R-:W3:Y:S04]  /*cd70*/  LDL.LU R9, [R1+0x14] ;  /* 0x0000140001097983 */ /* 0x002ee80000300800 */
[----:B------:R-:W3:Y:S04]  /*cd80*/  LDL.LU R28, [R1+0x4] ;  /* 0x00000400011c7983 */ /* 0x000ee80000300800 */
[----:B------:R0:W-:Y:S04]  /*cd90*/  STS.U16 [R26+0x2f00], R16 ;  /* 0x002f00101a007388 */ /* 0x0001e80000000400 */
[----:B------:R1:W-:Y:S04]  /*cda0*/  STS.U16 [R26+0x3e00], R17 ;  /* 0x003e00111a007388 */ /* 0x0003e80000000400 */
[----:B------:R1:W-:Y:S04]  /*cdb0*/  STS.U16 [R26+0x3f00], R18 ;  /* 0x003f00121a007388 */ /* 0x0003e80000000400 */
[----:B0-----:R-:W3:Y:S04]  /*cdc0*/  LDL.LU R16, [R1+0x127c] ;  /* 0x00127c0001107983 */ /* 0x001ee80000300800 */
        /* <DEDUP_REMOVED lines=16> */
[----:B0-----:R-:W3:Y:S04]  /*ced0*/  LDL.LU R25, [R1+0x1258] ;  /* 0x0012580001197983 */ /* 0x001ee80000300800 */
[----:B-1----:R-:W3:Y:S04]  /*cee0*/  LDL.LU R26, [R1+0x1254] ;  /* 0x00125400011a7983 */ /* 0x002ee80000300800 */
[----:B------:R-:W3:Y:S04]  /*cef0*/  LDL.LU R27, [R1+0x1250] ;  /* 0x00125000011b7983 */ /* 0x000ee80000300800 */
[----:B--2---:R0:W-:Y:S04]  /*cf00*/  STS.U16 [R0+0x8000], R8 ;  /* 0x0080000800007388 */ /* 0x0041e80000000400 */
[----:B------:R1:W-:Y:S04]  /*cf10*/  STS.U16 [R0+0x8400], R29 ;  /* 0x0084001d00007388 */ /* 0x0003e80000000400 */
[----:B0-----:R-:W2:Y:S04]  /*cf20*/  LDL.LU R8, [R1+0x10] ;  /* 0x0000100001087983 */ /* 0x001ea80000300800 */
[----:B-1----:R-:W2:Y:S04]  /*cf30*/  LDL.LU R29, [R1+0x124c] ;  /* 0x00124c00011d7983 */ /* 0x002ea80000300800 */
[----:B---3--:R0:W-:Y:S04]  /*cf40*/  STS.U16 [R0+0x8800], R27 ;  /* 0x0088001b00007388 */ /* 0x0081e80000000400 */
[----:B------:R1:W-:Y:S04]  /*cf50*/  STS.U16 [R0+0x8c00], R23 ;  /* 0x008c001700007388 */ /* 0x0003e80000000400 */
[----:B------:R3:W-:Y:S04]  /*cf60*/  STS.U16 [R0+0x9000], R19 ;  /* 0x0090001300007388 */ /* 0x0007e80000000400 */
[----:B0-----:R-:W2:Y:S04]  /*cf70*/  LDL R27, [R1+0x924] ;  /* 0x00092400011b7983 */ /* 0x001ea80000100800 */
[----:B-1----:R-:W2:Y:S04]  /*cf80*/  LDL R23, [R1+0x928] ;  /* 0x0009280001177983 */ /* 0x002ea80000100800 */
[----:B---3--:R-:W2:Y:S04]  /*cf90*/  LDL.LU R19, [R1+0x18] ;  /* 0x0000180001137983 */ /* 0x008ea80000300800 */
[----:B----4-:R0:W-:Y:S04]  /*cfa0*/  STS.U16 [R0+0x9400], R15 ;  /* 0x0094000f00007388 */ /* 0x0101e80000000400 */
[----:B0-----:R-:W3:Y:S04]  /*cfb0*/  LDL.LU R0, [R1+0x1248] ;  /* 0x0012480001007983 */ /* 0x001ee80000300800 */
[----:B------:R-:W4:Y:S04]  /*cfc0*/  LDL R15, [R1+0x380] ;  /* 0x00038000010f7983 */ /* 0x000f280000100800 */
[----:B----4-:R-:W-:Y:S04]  /*cfd0*/  STS.U16 [R15+0x9800], R10 ;  /* 0x0098000a0f007388 */ /* 0x010fe80000000400 */
[----:B------:R-:W-:Y:S04]  /*cfe0*/  STS.U16 [R15+0x9c00], R7 ;  /* 0x009c00070f007388 */ /* 0x000fe80000000400 */
[----:B--2---:R-:W-:Y:S04]  /*cff0*/  STS.U16 [R23+0x8100], R19 ;  /* 0x0081001317007388 */ /* 0x004fe80000000400 */
[----:B---3--:R0:W-:Y:S04]  /*d000*/  STS.U16 [R23+0x8500], R0 ;  /* 0x0085000017007388 */ /* 0x0081e80000000400 */
[----:B0-----:R-:W2:Y:S04]  /*d010*/  LDL.LU R0, [R1+0x1244] ;  /* 0x0012440001007983 */ /* 0x001ea80000300800 */
[----:B------:R-:W-:Y:S04]  /*d020*/  STS.U16 [R23+0x8900], R26 ;  /* 0x0089001a17007388 */ /* 0x000fe80000000400 */
[----:B------:R-:W-:Y:S04]  /*d030*/  STS.U16 [R23+0x8d00], R22 ;  /* 0x008d001617007388 */ /* 0x000fe80000000400 */
[----:B------:R-:W-:Y:S04]  /*d040*/  STS.U16 [R23+0x9100], R18 ;  /* 0x0091001217007388 */ /* 0x000fe80000000400 */
[----:B------:R-:W-:Y:S04]  /*d050*/  STS.U16 [R23+0x9500], R14 ;  /* 0x0095000e17007388 */ /* 0x000fe80000000400 */
[----:B------:R-:W-:Y:S04]  /*d060*/  STS.U16 [R23+0x9900], R6 ;  /* 0x0099000617007388 */ /* 0x000fe80000000400 */
[----:B------:R-:W-:Y:S04]  /*d070*/  STS.U16 [R23+0x9d00], R11 ;  /* 0x009d000b17007388 */ /* 0x000fe80000000400 */
[----:B------:R0:W-:Y:S04]  /*d080*/  STS.U16 [R27+0x8200], R9 ;  /* 0x008200091b007388 */ /* 0x0001e80000000400 */
[----:B0-----:R-:W0:Y:S04]  /*d090*/  S2R R9, SR_TID.X ;  /* 0x0000000000097919 */ /* 0x001e280000002100 */
[----:B------:R-:W-:Y:S04]  /*d0a0*/  STS.U16 [R27+0x8600], R28 ;  /* 0x0086001c1b007388 */ /* 0x000fe80000000400 */
[----:B------:R-:W-:Y:S04]  /*d0b0*/  STS.U16 [R27+0x8a00], R25 ;  /* 0x008a00191b007388 */ /* 0x000fe80000000400 */
[----:B------:R-:W-:Y:S01]  /*d0c0*/  STS.U16 [R27+0x8e00], R21 ;  /* 0x008e00151b007388 */ /* 0x000fe20000000400 */
[----:B0-----:R-:W-:-:S04]  /*d0d0*/  SHF.R.S32.HI R7, RZ, 0x6, R9 ;  /* 0x00000006ff077819 */ /* 0x001fc80000011409 */
[----:B------:R-:W-:Y:S01]  /*d0e0*/  SGXT R7, R7, 0x1 ;  /* 0x000000010707781a */ /* 0x000fe20000000200 */
[----:B------:R-:W-:Y:S04]  /*d0f0*/  STS.U16 [R27+0x9200], R17 ;  /* 0x009200111b007388 */ /* 0x000fe80000000400 */
[----:B------:R-:W-:Y:S04]  /*d100*/  STS.U16 [R27+0x9600], R5 ;  /* 0x009600051b007388 */ /* 0x000fe80000000400 */
[----:B------:R-:W-:Y:S04]  /*d110*/  STS.U16 [R27+0x9a00], R4 ;  /* 0x009a00041b007388 */ /* 0x000fe80000000400 */
[----:B------:R-:W-:Y:S01]  /*d120*/  STS.U16 [R27+0x9e00], R12 ;  /* 0x009e000c1b007388 */ /* 0x000fe20000000400 */
[----:B--2---:R-:W-:-:S05]  /*d130*/  IMAD.SHL.U32 R0, R0, 0x2, RZ ;  /* 0x0000000200007824 */ /* 0x004fca00078e00ff */
[----:B------:R-:W-:-:S04]  /*d140*/  LOP3.LUT R0, R0, 0x90, R7, 0x78, !PT ;  /* 0x0000009000007812 */ /* 0x000fc800078e7807 */
[----:B------:R-:W-:-:S05]  /*d150*/  LOP3.LUT R0, R0, 0x60, RZ, 0x3c, !PT ;  /* 0x0000006000007812 */ /* 0x000fca00078e3cff */
[----:B------:R-:W-:Y:S04]  /*d160*/  STS.U16 [R0+0x8300], R8 ;  /* 0x0083000800007388 */ /* 0x000fe80000000400 */
[----:B------:R0:W-:Y:S04]  /*d170*/  STS.U16 [R0+0x8700], R29 ;  /* 0x0087001d00007388 */ /* 0x0001e80000000400 */
[----:B0-----:R-:W2:Y:S04]  /*d180*/  LDL.LU R29, [R1+0x1240] ;  /* 0x00124000011d7983 */ /* 0x001ea80000300800 */
[----:B------:R-:W-:Y:S04]  /*d190*/  STS.U16 [R0+0x8b00], R24 ;  /* 0x008b001800007388 */ /* 0x000fe80000000400 */
[----:B------:R-:W-:Y:S04]  /*d1a0*/  STS.U16 [R0+0x8f00], R20 ;  /* 0x008f001400007388 */ /* 0x000fe80000000400 */
[----:B------:R-:W-:Y:S04]  /*d1b0*/  STS.U16 [R0+0x9300], R16 ;  /* 0x0093001000007388 */ /* 0x000fe80000000400 */
[----:B------:R-:W-:Y:S04]  /*d1c0*/  STS.U16 [R0+0x9700], R3 ;  /* 0x0097000300007388 */ /* 0x000fe80000000400 */
[----:B------:R-:W-:Y:S04]  /*d1d0*/  STS.U16 [R0+0x9b00], R2 ;  /* 0x009b000200007388 */ /* 0x000fe80000000400 */
[----:B------:R-:W-:Y:S04]  /*d1e0*/  STS.U16 [R0+0x9f00], R13 ;  /* 0x009f000d00007388 */ /* 0x000fe80000000400 */
[----:B------:R-:W-:Y:S06]  /*d1f0*/  BAR.SYNC.DEFER_BLOCKING 0x0 ;  /* 0x0000000000007b1d */ /* 0x000fec0000010000 */
[----:B------:R-:W0:Y:S01]  /*d200*/  S2R R28, SR_TID.X ;  /* 0x00000000001c7919 */ /* 0x000e220000002100 */
[----:B------:R-:W-:Y:S01]  /*d210*/  IMAD.SHL.U32 R14, R9, 0x2, RZ ;  /* 0x00000002090e7824 */ /* 0x000fe200078e00ff */
[----:B0-----:R-:W-:-:S05]  /*d220*/  LOP3.LUT R28, R28, 0x7, RZ, 0xc0, !PT ;  /* 0x000000071c1c7812 */ /* 0x001fca00078ec0ff */
[----:B------:R-:W-:-:S05]  /*d230*/  IMAD R28, R28, 0x90, RZ ;  /* 0x000000901c1c7824 */ /* 0x000fca00078e02ff */
[----:B------:R-:W-:-:S05]  /*d240*/  LOP3.LUT R14, R28, 0x30, R14, 0x78, !PT ;  /* 0x000000301c0e7812 */ /* 0x000fca00078e780e */
[----:B------:R-:W-:Y:S04]  /*d250*/  LDSM.16.M88.4 R8, [R14+0x8000] ;  /* 0x008000000e08783b */ /* 0x000fe80000000200 */
[----:B------:R-:W-:Y:S04]  /*d260*/  LDSM.16.M88.4 R16, [R14+0x8800] ;  /* 0x008800000e10783b */ /* 0x000fe80000000200 */
[----:B------:R-:W-:Y:S04]  /*d270*/  LDSM.16.M88.4 R24, [R14+0x8c00] ;  /* 0x008c00000e18783b */ /* 0x000fe80000000200 */
[----:B--2---:R-:W0:Y:S04]  /*d280*/  LDSM.16.MT88.4 R4, [R29] ;  /* 0x000000001d04783b */ /* 0x004e280000004200 */
[----:B0-----:R-:W-:Y:S04]  /*d290*/  STL.64 [R1+0x1238], R6 ;  /* 0x0012380601007387 */ /* 0x001fe80000100a00 */
[----:B------:R-:W-:Y:S04]  /*d2a0*/  STL.64 [R1+0x1230], R4 ;  /* 0x0012300401007387 */ /* 0x000fe80000100a00 */
[----:B------:R-:W0:Y:S04]  /*d2b0*/  LDSM.16.M88.4 R4, [R14+0x8400] ;  /* 0x008400000e04783b */ /* 0x000e280000000200 */
[----:B------:R-:W-:Y:S04]  /*d2c0*/  STL.64 [R1+0xe0], R8 ;  /* 0x0000e00801007387 */ /* 0x000fe80000100a00 */
[----:B------:R-:W-:Y:S04]  /*d2d0*/  STL.64 [R1+0xe8], R10 ;  /* 0x0000e80a01007387 */ /* 0x000fe80000100a00 */
[----:B0-----:R-:W-:Y:S01]  /*d2e0*/  STL.64 [R1+0xd0], R4 ;  /* 0x0000d00401007387 */ /* 0x001fe20000100a00 */
[----:B------:R-:W-:-:S02]  /*d2f0*/  IMAD.MOV.U32 R2, RZ, RZ, R4 ;  /* 0x000000ffff027224 */ /* 0x000fc400078e0004 */
[----:B------:R-:W-:Y:S01]  /*d300*/  IMAD.MOV.U32 R0, RZ, RZ, R5 ;  /* 0x000000ffff007224 */ /* 0x000fe200078e0005 */
[----:B------:R-:W-:Y:S04]  /*d310*/  STL.64 [R1+0xd8], R6 ;  /* 0x0000d80601007387 */ /* 0x000fe80000100a00 */
[----:B------:R-:W0:Y:S04]  /*d320*/  LDSM.16.M88.4 R4, [R14+0x9000] ;  /* 0x009000000e04783b */ /* 0x000e280000000200 */
[----:B0-----:R-:W-:Y:S04]  /*d330*/  STL.64 [R1+0xa0], R4 ;  /* 0x0000a00401007387 */ /* 0x001fe80000100a00 */
[----:B------:R-:W-:Y:S04]  /*d340*/  STL.64 [R1+0xa8], R6 ;  /* 0x0000a80601007387 */ /* 0x000fe80000100a00 */
[----:B------:R-:W2:Y:S04]  /*d350*/  LDL.LU.64 R20, [R1+0x2f0] ;  /* 0x0002f00001147983 */ /* 0x000ea80000300a00 */
[----:B------:R-:W3:Y:S01]  /*d360*/  LDL.LU.64 R22, [R1+0x2f8] ;  /* 0x0002f80001167983 */ /* 0x000ee20000300a00 */
[----:B------:R-:W-:-:S03]  /*d370*/  IMAD.MOV.U32 R28, RZ, RZ, R7 ;  /* 0x000000ffff1c7224 */ /* 0x000fc600078e0007 */
[----:B------:R-:W0:Y:S04]  /*d380*/  LDSM.16.M88.4 R4, [R14+0x9400] ;  /* 0x009400000e04783b */ /* 0x000e280000000200 */
[----:B---3--:R-:W-:Y:S04]  /*d390*/  STL.64 [R1+0x1208], R22 ;  /* 0x0012081601007387 */ /* 0x008fe80000100a00 */
[----:B--2---:R1:W-:Y:S02]  /*d3a0*/  STL.64 [R1+0x1200], R20 ;  /* 0x0012001401007387 */ /* 0x0043e40000100a00 */
[----:B-1----:R-:W-:-:S02]  /*d3b0*/  IMAD.MOV.U32 R20, RZ, RZ, R2 ;  /* 0x000000ffff147224 */ /* 0x002fc400078e0002 */
[----:B------:R-:W-:-:S05]  /*d3c0*/  IMAD.MOV.U32 R21, RZ, RZ, R0 ;  /* 0x000000ffff157224 */ /* 0x000fca00078e0000 */
[----:B------:R1:W-:Y:S04]  /*d3d0*/  STL.64 [R1+0x1218], R20 ;  /* 0x0012181401007387 */ /* 0x0003e80000100a00 */
[----:B-1----:R-:W2:Y:S04]  /*d3e0*/  LDL.64 R20, [R1+0xe0] ;  /* 0x0000e00001147983 */ /* 0x002ea80000100a00 */
[----:B------:R-:W-:Y:S04]  /*d3f0*/  STL.64 [R1+0xc0], R16 ;  /* 0x0000c01001007387 */ /* 0x000fe80000100a00 */
[----:B------:R-:W-:Y:S04]  /*d400*/  STL.64 [R1+0xc8], R18 ;  /* 0x0000c81201007387 */ /* 0x000fe80000100a00 */
[----:B------:R1:W-:Y:S04]  /*d410*/  STL.64 [R1+0x1210], R16 ;  /* 0x0012101001007387 */ /* 0x0003e80000100a00 */
[----:B-1----:R-:W3:Y:S04]  /*d420*/  LDL.LU.64 R16, [R1+0x2b0] ;  /* 0x0002b00001107983 */ /* 0x002ee80000300a00 */
[----:B------:R-:W4:Y:S04]  /*d430*/  LDL.LU.64 R18, [R1+0x2b8] ;  /* 0x0002b80001127983 */ /* 0x000f280000300a00 */
[----:B----4-:R-:W-:Y:S04]  /*d440*/  STL.64 [R1+0x1228], R18 ;  /* 0x0012281201007387 */ /* 0x010fe80000100a00 */
[----:B---3--:R1:W-:Y:S04]  /*d450*/  STL.64 [R1+0x1220], R16 ;  /* 0x0012201001007387 */ /* 0x0083e80000100a00 */
[----:B-1----:R-:W3:Y:S04]  /*d460*/  LDL.LU.64 R16, [R1+0x2c0] ;  /* 0x0002c00001107983 */ /* 0x002ee80000300a00 */
[----:B------:R-:W3:Y:S04]  /*d470*/  LDL.LU.64 R18, [R1+0x2c8] ;  /* 0x0002c80001127983 */ /* 0x000ee80000300a00 */
[----:B------:R-:W4:Y:S04]  /*d480*/  LDL.LU.64 R8, [R1+0x2e0] ;  /* 0x0002e00001087983 */ /* 0x000f280000300a00 */
[----:B------:R-:W4:Y:S04]  /*d490*/  LDL.LU.64 R10, [R1+0x2e8] ;  /* 0x0002e800010a7983 */ /* 0x000f280000300a00 */
[----:B------:R-:W-:Y:S04]  /*d4a0*/  STL [R1+0x10b8], R28 ;  /* 0x0010b81c01007387 */ /* 0x000fe80000100800 */
[----:B------:R-:W-:Y:S04]  /*d4b0*/  STL.64 [R1+0xb0], R24 ;  /* 0x0000b01801007387 */ /* 0x000fe80000100a00 */
[----:B------:R1:W-:Y:S04]  /*d4c0*/  STL.64 [R1+0xb8], R26 ;  /* 0x0000b81a01007387 */ /* 0x0003e80000100a00 */
[----:B0-----:R-:W-:Y:S04]  /*d4d0*/  STL.64 [R1+0x90], R4 ;  /* 0x0000900401007387 */ /* 0x001fe80000100a00 */
[----:B------:R0:W-:Y:S01]  /*d4e0*/  STL.64 [R1+0x98], R6 ;  /* 0x0000980601007387 */ /* 0x0001e20000100a00 */
[----:B-1----:R-:W-:-:S02]  /*d4f0*/  IMAD.MOV.U32 R27, RZ, RZ, R4 ;  /* 0x000000ffff1b7224 */ /* 0x002fc400078e0004 */
[----:B------:R-:W-:Y:S01]  /*d500*/  IMAD.MOV.U32 R26, RZ, RZ, R5 ;  /* 0x000000ffff1a7224 */ /* 0x000fe200078e0005 */
[----:B0-----:R-:W3:Y:S04]  /*d510*/  LDL.LU.64 R6, [R1+0x1238] ;  /* 0x0012380001067983 */ /* 0x001ee80000300a00 */
[----:B------:R-:W3:Y:S01]  /*d520*/  LDL.LU.64 R4, [R1+0x1230] ;  /* 0x0012300001047983 */ /* 0x000ee20000300a00 */
[----:B--2---:R-:W-:Y:S02]  /*d530*/  IMAD.MOV.U32 R2, RZ, RZ, R20 ;  /* 0x000000ffff027224 */ /* 0x004fe400078e0014 */
[----:B------:R-:W-:Y:S01]  /*d540*/  IMAD.MOV.U32 R0, RZ, RZ, R21 ;  /* 0x000000ffff007224 */ /* 0x000fe200078e0015 */
[C---:B---3--:R-:W-:Y:S01]  /*d550*/  HMMA.16816.F32.BF16 R16, R4.reuse, R20, R16 ;  /* 0x000000140410723c */ /* 0x048fe20000041810 */
[----:B------:R-:W0:Y:S11]  /*d560*/  LDSM.16.M88.4 R20, [R14+0x9800] ;  /* 0x009800000e14783b */ /* 0x000e360000000200 */
[----:B------:R-:W-:Y:S11]  /*d570*/  @!UPT UIADD3 URZ, URZ, URZ, URZ ;  /* 0x0000003f3f3ff290 */ /* 0x000ff6000fffe03f */
[----:B------:R-:W-:Y:S04]  /*d580*/  STL.64 [R1+0x140], R16 ;  /* 0x0001401001007387 */ /* 0x000fe80000100a00 */
[----:B------:R1:W-:Y:S04]  /*d590*/  STL.64 [R1+0x148], R18 ;  /* 0x0001481201007387 */ /* 0x0003e80000100a00 */
[----:B-1----:R-:W2:Y:S04]  /*d5a0*/  LDL.LU.64 R18, [R1+0x1228] ;  /* 0x0012280001127983 */ /* 0x002ea80000300a00 */
[----:B------:R-:W2:Y:S04]  /*d5b0*/  LDL.LU.64 R16, [R1+0x1220] ;  /* 0x0012200001107983 */ /* 0x000ea80000300a00 */
[----:B0-----:R0:W-:Y:S04]  /*d5c0*/  STL.64 [R1+0x80], R20 ;  /* 0x0000801401007387 */ /* 0x0011e80000100a00 */
[----:B------:R2:W-:Y:S04]  /*d5d0*/  STL.64 [R1+0x88], R22 ;  /* 0x0000881601007387 */ /* 0x0005e80000100a00 */
[----:B0-----:R-:W2:Y:S02]  /*d5e0*/  LDL.LU.64 R20, [R1+0x1218] ;  /* 0x0012180001147983 */ /* 0x001ea40000300a00 */
[----:B--2---:R-:W-:Y:S02]  /*d5f0*/  HMMA.16816.F32.BF16 R20, R4, R20, R16 ;  /* 0x000000140414723c */ /* 0x004fe40000041810 */
[----:B------:R-:W2:Y:S11]  /*d600*/  LDL.LU.64 R16, [R1+0x1210] ;  /* 0x0012100001107983 */ /* 0x000eb60000300a00 */
[----:B------:R-:W-:Y:S10]  /*d610*/  @!UPT UIADD3 URZ, URZ, URZ, URZ ;  /* 0x0000003f3f3ff290 */ /* 0x000ff4000fffe03f */
[----:B------:R-:W-:Y:S01]  /*d620*/  STL.64 [R1+0x130], R20 ;  /* 0x0001301401007387 */ /* 0x000fe20000100a00 */
[----:B------:R-:W-:-:S03]  /*d630*/  IMAD.MOV.U32 R28, RZ, RZ, R23 ;  /* 0x000000ffff1c7224 */ /* 0x000fc600078e0017 */
[----:B------:R-:W-:Y:S04]  /*d640*/  STL [R1+0x138], R22 ;  /* 0x0001381601007387 */ /* 0x000fe80000100800 */
[----:B------:R-:W0:Y:S04]  /*d650*/  LDSM.16.M88.4 R20, [R14+0x9c00] ;  /* 0x009c00000e14783b */ /* 0x000e280000000200 */
[----:B------:R-:W-:Y:S04]  /*d660*/  STL [R1+0x1100], R28 ;  /* 0x0011001c01007387 */ /* 0x000fe80000100800 */
[----:B0-----:R-:W-:Y:S01]  /*d670*/  STL.64 [R1+0x70], R20 ;  /* 0x0000701401007387 */ /* 0x001fe20000100a00 */
[----:B------:R-:W-:-:S02]  /*d680*/  IMAD.MOV.U32 R13, RZ, RZ, R20 ;  /* 0x000000ffff0d7224 */ /* 0x000fc400078e0014 */
[----:B------:R-:W-:Y:S01]  /*d690*/  IMAD.MOV.U32 R12, RZ, RZ, R21 ;  /* 0x000000ffff0c7224 */ /* 0x000fe200078e0015 */
[----:B------:R0:W-:Y:S04]  /*d6a0*/  STL.64 [R1+0x78], R22 ;  /* 0x0000781601007387 */ /* 0x0001e80000100a00 */
[----:B0-----:R-:W2:Y:S04]  /*d6b0*/  LDL.LU.64 R22, [R1+0x1208] ;  /* 0x0012080001167983 */ /* 0x001ea80000300a00 */
[----:B------:R-:W2:Y:S01]  /*d6c0*/  LDL.LU.64 R20, [R1+0x1200] ;  /* 0x0012000001147983 */ /* 0x000ea20000300a00 */
[C---:B----4-:R-:W-:Y:S03]  /*d6d0*/  HMMA.16816.F32.BF16 R8, R4.reuse, R24, R8 ;  /* 0x000000180408723c */ /* 0x050fe60000041808 */
[----:B------:R0:W-:Y:S04]  /*d6e0*/  STL.64 [R1+0x11f8], R12 ;  /* 0x0011f80c01007387 */ /* 0x0001e80000100a00 */
[----:B0-----:R-:W3:Y:S01]  /*d6f0*/  LDL.64 R12, [R1+0xa0] ;  /* 0x0000a000010c7983 */ /* 0x001ee20000100a00 */
[----:B--2---:R-:W-:Y:S11]  /*d700*/  HMMA.16816.F32.BF16 R16, R4, R16, R20 ;  /* 0x000000100410723c */ /* 0x004ff60000041814 */
[----:B------:R-:W-:Y:S11]  /*d710*/  @!UPT UIADD3 URZ, URZ, URZ, URZ ;  /* 0x0000003f3f3ff290 */ /* 0x000ff6000fffe03f */
[----:B------:R-:W-:Y:S01]  /*d720*/  @!UPT UIADD3 URZ, URZ, URZ, URZ ;  /* 0x0000003f3f3ff290 */ /* 0x000fe2000fffe03f */
[----:B------:R0:W-:Y:S01]  /*d730*/  STL.64 [R1+0x120], R16 ;  /* 0x0001201001007387 */ /* 0x0001e20000100a00 */
[----:B------:R-:W-:-:S03]  /*d740*/  IMAD.MOV.U32 R28, RZ, RZ, R19 ;  /* 0x000000ffff1c7224 */ /* 0x000fc600078e0013 */
[----:B------:R1:W-:Y:S04]  /*d750*/  STL [R1+0x128], R18 ;  /* 0x0001281201007387 */ /* 0x0003e80000100800 */
[----:B0-----:R-:W2:Y:S04]  /*d760*/  LDL.LU.64 R16, [R1+0x210] ;  /* 0x0002100001107983 */ /* 0x001ea80000300a00 */
[----:B-1----:R-:W2:Y:S04]  /*d770*/  LDL.LU.64 R18, [R1+0x218] ;  /* 0x0002180001127983 */ /* 0x002ea80000300a00 */
[----:B------:R-:W-:Y:S04]  /*d780*/  STL.64 [R1+0x110], R8 ;  /* 0x0001100801007387 */ /* 0x000fe80000100a00 */
[----:B------:R-:W-:Y:S04]  /*d790*/  STL.64 [R1+0x118], R10 ;  /* 0x0001180a01007387 */ /* 0x000fe80000100a00 */
[----:B------:R-:W0:Y:S04]  /*d7a0*/  LDSM.16.MT88.4 R8, [R29+0x80] ;  /* 0x000080001d08783b */ /* 0x000e280000004200 */
[----:B------:R-:W4:Y:S04]  /*d7b0*/  LDL.LU.64 R20, [R1+0x240] ;  /* 0x0002400001147983 */ /* 0x000f280000300a00 */
[----:B------:R-:W4:Y:S04]  /*d7c0*/  LDL.LU.64 R22, [R1+0x248] ;  /* 0x0002480001167983 */ /* 0x000f280000300a00 */
[----:B------:R-:W-:Y:S04]  /*d7d0*/  STL.64 [R1+0x11c0], R24 ;  /* 0x0011c01801007387 */ /* 0x000fe80000100a00 */
[----:B0-----:R-:W-:Y:S04]  /*d7e0*/  STL.64 [R1+0x11e8], R10 ;  /* 0x0011e80a01007387 */ /* 0x001fe80000100a00 */
[----:B------:R0:W-:Y:S04]  /*d7f0*/  STL.64 [R1+0x11e0], R8 ;  /* 0x0011e00801007387 */ /* 0x0001e80000100a00 */
[----:B0-----:R-:W2:Y:S04]  /*d800*/  LDL.LU.64 R8, [R1+0x180] ;  /* 0x0001800001087983 */ /* 0x001ea80000300a00 */
[----:B------:R-:W2:Y:S01]  /*d810*/  LDL.LU.64 R10, [R1+0x188] ;  /* 0x00018800010a7983 */ /* 0x000ea20000300a00 */
[----:B---3--:R-:W-:Y:S01]  /*d820*/  IMAD.MOV.U32 R3, RZ, RZ, R13 ;  /* 0x000000ffff037224 */ /* 0x008fe200078e000d */
[----:B--2---:R-:W-:Y:S11]  /*d830*/  HMMA.16816.F32.BF16 R8, R4, R12, R8 ;  /* 0x0000000c0408723c */ /* 0x004ff60000041808 */
[----:B------:R-:W-:Y:S11]  /*d840*/  @!UPT UIADD3 URZ, URZ, URZ, URZ ;  /* 0x0000003f3f3ff290 */ /* 0x000ff6000fffe03f */
[----:B------:R-:W-:Y:S01]  /*d850*/  @!UPT UIADD3 URZ, URZ, URZ, URZ ;  /* 0x0000003f3f3ff290 */ /* 0x000fe2000fffe03f */
[----:B------:R-:W-:Y:S04]  /*d860*/  STL.64 [R1+0x100], R8 ;  /* 0x0001000801007387 */ /* 0x000fe80000100a00 */
[----:B------:R0:W-:Y:S02]  /*d870*/  STL.64 [R1+0x108], R10 ;  /* 0x0001080a01007387 */ /* 0x0001e40000100a00 */
[----:B0-----:R-:W-:Y:S02]  /*d880*/  IMAD.MOV.U32 R10, RZ, RZ, R12 ;  /* 0x000000ffff0a7224 */ /* 0x001fe400078e000c */
[----:B------:R-:W2:Y:S02]  /*d890*/  LDL.LU.64 R12, [R1+0x11f8] ;  /* 0x0011f800010c7983 */ /* 0x000ea40000300a00 */
[----:B--2---:R-:W-:-:S02]  /*d8a0*/  IMAD.MOV.U32 R8, RZ, RZ, R13 ;  /* 0x000000ffff087224 */ /* 0x004fc400078e000d */
[----:B------:R-:W-:Y:S02]  /*d8b0*/  IMAD.MOV.U32 R9, RZ, RZ, R12 ;  /* 0x000000ffff097224 */ /* 0x000fe400078e000c */
[----:B------:R-:W0:Y:S04]  /*d8c0*/  LDSM.16.MT88.4 R12, [R29+0x100] ;  /* 0x000100001d0c783b */ /* 0x000e280000004200 */
[----:B0-----:R-:W-:Y:S04]  /*d8d0*/  STL.64 [R1+0x1188], R14 ;  /* 0x0011880e01007387 */ /* 0x001fe80000100a00 */
[----:B------:R0:W-:Y:S02]  /*d8e0*/  STL.64 [R1+0x1180], R12 ;  /* 0x0011800c01007387 */ /* 0x0001e40000100a00 */
[----:B0-----:R-:W-:-:S02]  /*d8f0*/  IMAD.MOV.U32 R12, RZ, RZ, R27 ;  /* 0x000000ffff0c7224 */ /* 0x001fc400078e001b */
[----:B------:R-:W-:-:S07]  /*d900*/  IMAD.MOV.U32 R13, RZ, RZ, R26 ;  /* 0x000000ffff0d7224 */ /* 0x000fce00078e001a */
[----:B------:R-:W-:Y:S01]  /*d910*/  HMMA.16816.F32.BF16 R24, R4, R12, R16 ;  /* 0x0000000c0418723c */ /* 0x000fe20000041810 */
[----:B------:R-:W0:Y:S04]  /*d920*/  LDSM.16.MT88.4 R16, [R29+0x180] ;  /* 0x000180001d10783b */ /* 0x000e280000004200 */
[----:B------:R-:W-:Y:S11]  /*d930*/  STL.64 [R1+0x1198], R12 ;  /* 0x0011980c01007387 */ /* 0x000ff60000100a00 */
[----:B------:R-:W-:Y:S07]  /*d940*/  @!UPT UIADD3 URZ, URZ, URZ, URZ ;  /* 0x0000003f3f3ff290 */ /* 0x000fee000fffe03f */
[----:B------:R-:W-:Y:S04]  /*d950*/  STL.64 [R1+0xf0], R24 ;  /* 0x0000f01801007387 */ /* 0x000fe80000100a00 */
[----:B------:R-:W-:Y:S04]  /*d960*/  STL.64 [R1+0xf8], R26 ;  /* 0x0000f81a01007387 */ /* 0x000fe80000100a00 */
[----:B0-----:R-:W-:Y:S04]  /*d970*/  STL.64 [R1+0x1110], R18 ;  /* 0x0011101201007387 */ /* 0x001fe80000100a00 */
[----:B------:R0:W-:Y:S04]  /*d980*/  STL.64 [R1+0x1108], R16 ;  /* 0x0011081001007387 */ /* 0x0001e80000100a00 */
[----:B0-----:R-:W4:Y:S01]  /*d990*/  LDL.LU.64 R16, [R1+0x80] ;  /* 0x0000800001107983 */ /* 0x001f220000300a00 */
[----:B------:R-:W-:-:S02]  /*d9a0*/  IMAD.MOV.U32 R12, RZ, RZ, R10 ;  /* 0x000000ffff0c7224 */ /* 0x000fc400078e000a */
[----:B------:R-:W-:Y:S01]  /*d9b0*/  IMAD.MOV.U32 R13, RZ, RZ, R3 ;  /* 0x000000ffff0d7224 */ /* 0x000fe200078e0003 */
[----:B----4-:R-:W-:Y:S11]  /*d9c0*/  HMMA.16816.F32.BF16 R20, R4, R16, R20 ;  /* 0x000000100414723c */ /* 0x010ff60000041814 */
[----:B------:R-:W-:Y:S11]  /*d9d0*/  @!UPT UIADD3 URZ, URZ, URZ, URZ ;  /* 0x0000003f3f3ff290 */ /* 0x000ff6000fffe03f */
[----:B------:R-:W-:Y:S01]  /*d9e0*/  @!UPT UIADD3 URZ, URZ, URZ, URZ ;  /* 0x0000003f3f3ff290 */ /* 0x000fe2000fffe03f */
[----:B------:R-:W-:Y:S04]  /*d9f0*/  STL.64 [R1+0x60], R20 ;  /* 0x0000601401007387 */ /* 0x000fe80000100a00 */
[----:B------:R-:W-:Y:S04]  /*da00*/  STL.64 [R1+0x68], R22 ;  /* 0x0000681601007387 */ /* 0x000fe80000100a00 */
[----:B------:R0:W-:Y:S04]  /*da10*/  STL.64 [R1+0x11c8], R12 ;  /* 0x0011c80c01007387 */ /* 0x0001e80000100a00 */
[----:B------:R-:W1:Y:S01]  /*da20*/  LDSM.16.MT88.4 R20, [R29+0x2000] ;  /* 0x002000001d14783b */ /* 0x000e620000004200 */
[----:B0-----:R-:W-:-:S02]  /*da30*/  IMAD.MOV.U32 R12, RZ, RZ, R2 ;  /* 0x000000ffff0c7224 */ /* 0x001fc400078e0002 */
[----:B------:R-:W-:-:S05]  /*da40*/  IMAD.MOV.U32 R13, RZ, RZ, R0 ;  /* 0x000000ffff0d7224 */ /* 0x000fca00078e0000 */
[----:B------:R0:W-:Y:S04]  /*da50*/  STL.64 [R1+0x11f0], R12 ;  /* 0x0011f00c01007387 */ /* 0x0001e80000100a00 */
[----:B0-----:R-:W2:Y:S04]  /*da60*/  LDL.LU.64 R12, [R1+0x220] ;  /* 0x00022000010c7983 */ /* 0x001ea80000300a00 */
[----:B------:R-:W2:Y:S04]  /*da70*/  LDL.LU.64 R14, [R1+0x228] ;  /* 0x00022800010e7983 */ /* 0x000ea80000300a00 */
[----:B------:R-:W3:Y:S04]  /*da80*/  LDL.LU.64 R24, [R1+0x320] ;  /* 0x0003200001187983 */ /* 0x000ee80000300a00 */
[----:B------:R-:W4:Y:S01]  /*da90*/  LDL.LU.64 R26, [R1+0x328] ;  /* 0x00032800011a7983 */ /* 0x000f220000300a00 */
[----:B--2---:R-:W-:Y:S03]  /*daa0*/  HMMA.16816.F32.BF16 R4, R4, R8, R12 ;  /* 0x000000080404723c */ /* 0x004fe6000004180c */
[----:B----4-:R-:W-:Y:S04]  /*dab0*/  STL.64 [R1+0x11d8], R26 ;  /* 0x0011d81a01007387 */ /* 0x010fe80000100a00 */
[----:B---3--:R0:W-:Y:S04]  /*dac0*/  STL.64 [R1+0x11d0], R24 ;  /* 0x0011d01801007387 */ /* 0x0081e80000100a00 */
[----:B0-----:R-:W2:Y:S04]  /*dad0*/  LDL.LU.64 R24, [R1+0x330] ;  /* 0x0003300001187983 */ /* 0x001ea80000300a00 */
[----:B------:R-:W2:Y:S04]  /*dae0*/  LDL.LU.64 R26, [R1+0x338] ;  /* 0x00033800011a7983 */ /* 0x000ea80000300a00 */
[----:B------:R0:W-:Y:S04]  /*daf0*/  STL.64 [R1+0x1190], R16 ;  /* 0x0011901001007387 */ /* 0x0001e80000100a00 */
[----:B0-----:R-:W3:Y:S04]  /*db00*/  LDL.LU.64 R16, [R1+0xc0] ;  /* 0x0000c00001107983 */ /* 0x001ee80000300a00 */
[----:B-1----:R-:W-:Y:S04]  /*db10*/  STL.64 [R1+0x1058], R22 ;  /* 0x0010581601007387 */ /* 0x002fe80000100a00 */
[----:B------:R0:W-:Y:S04]  /*db20*/  STL.64 [R1+0x1050], R20 ;  /* 0x0010501401007387 */ /* 0x0001e80000100a00 */
[----:B0-----:R-:W4:Y:S04]  /*db30*/  LDL.LU.64 R20, [R1+0x310] ;  /* 0x0003100001147983 */ /* 0x001f280000300a00 */
[----:B------:R-:W4:Y:S04]  /*db40*/  LDL.LU.64 R22, [R1+0x318] ;  /* 0x0003180001167983 */ /* 0x000f280000300a00 */
[----:B------:R-:W2:Y:S04]  /*db50*/  LDL.LU.64 R12, [R1+0x11f0] ;  /* 0x0011f000010c7983 */ /* 0x000ea80000300a00 */
[----:B------:R-:W2:Y:S04]  /*db60*/  LDL.LU.64 R10, [R1+0x11e8] ;  /* 0x0011e800010a7983 */ /* 0x000ea80000300a00 */
[----:B------:R-:W2:Y:S04]  /*db70*/  LDL.LU.64 R8, [R1+0x11e0] ;  /* 0x0011e00001087983 */ /* 0x000ea80000300a00 */
[----:B------:R-:W-:Y:S04]  /*db80*/  STL.64 [R1+0x40], R4 ;  /* 0x0000400401007387 */ /* 0x000fe80000100a00 */
[----:B------:R-:W-:Y:S04]  /*db90*/  STL.64 [R1+0x48], R6 ;  /* 0x0000480601007387 */ /* 0x000fe80000100a00 */
[----:B------:R-:W0:Y:S04]  /*dba0*/  LDSM.16.MT88.4 R4, [R29+0x2080] ;  /* 0x002080001d04783b */ /* 0x000e280000004200 */
[----:B0-----:R-:W-:Y:S04]  /*dbb0*/  STL.64 [R1+0xfe0], R6 ;  /* 0x000fe00601007387 */ /* 0x001fe80000100a00 */
[----:B------:R0:W-:Y:S04]  /*dbc0*/  STL.64 [R1+0xfd8], R4 ;  /* 0x000fd80401007387 */ /* 0x0001e80000100a00 */
[----:B0-----:R-:W3:Y:S04]  /*dbd0*/  LDL.LU.64 R4, [R1+0x70] ;  /* 0x0000700001047983 */ /* 0x001ee80000300a00 */
[----:B------:R-:W3:Y:S01]  /*dbe0*/  LDL.LU.64 R6, [R1+0x78] ;  /* 0x0000780001067983 */ /* 0x000ee20000300a00 */
[----:B--2---:R-:W-:Y:S03]  /*dbf0*/  HMMA.16816.F32.BF16 R12, R8, R12, R24 ;  /* 0x0000000c080c723c */ /* 0x004fe60000041818 */
[----:B---3--:R-:W-:Y:S04]  /*dc00*/  STL.64 [R1+0x11a8], R6 ;  /* 0x0011a80601007387 */ /* 0x008fe80000100a00 */
[----:B------:R0:W-:Y:S04]  /*dc10*/  STL.64 [R1+0x11a0], R4 ;  /* 0x0011a00401007387 */ /* 0x0001e80000100a00 */
[----:B0-----:R-:W2:Y:S04]  /*dc20*/  LDL.64 R4, [R1+0xd0] ;  /* 0x0000d00001047983 */ /* 0x001ea80000100a00 */
[----:B------:R-:W-:Y:S04]  /*dc30*/  STL [R1+0xfd0], R29 ;  /* 0x000fd01d01007387 */ /* 0x000fe80000100800 */
[----:B------:R-:W3:Y:S04]  /*dc40*/  LDL.LU.64 R26, [R1+0x11d8] ;  /* 0x0011d800011a7983 */ /* 0x000ee80000300a00 */
[----:B------:R-:W3:Y:S04]  /*dc50*/  LDL.LU.64 R24, [R1+0x11d0] ;  /* 0x0011d00001187983 */ /* 0x000ee80000300a00 */
[----:B------:R0:W-:Y:S04]  /*dc60*/  STL.64 [R1+0x20], R12 ;  /* 0x0000200c01007387 */ /* 0x0001e80000100a00 */
[----:B------:R1:W-:Y:S04]  /*dc70*/  STL [R1+0x28], R14 ;  /* 0x0000280e01007387 */ /* 0x0003e80000100800 */
[----:B0-----:R-:W4:Y:S01]  /*dc80*/  LDL.LU.64 R12, [R1+0x11c8] ;  /* 0x0011c800010c7983 */ /* 0x001f220000300a00 */
[----:B------:R-:W-:-:S02]  /*dc90*/  IMAD.MOV.U32 R0, RZ, RZ, R15 ;  /* 0x000000ffff007224 */ /* 0x000fc400078e000f */
[----:B------:R-:W-:Y:S02]  /*dca0*/  IMAD.MOV.U32 R15, RZ, RZ, R16 ;  /* 0x000000ffff0f7224 */ /* 0x000fe400078e0010 */
[----:B-1----:R-:W-:Y:S01]  /*dcb0*/  IMAD.MOV.U32 R14, RZ, RZ, R17 ;  /* 0x000000ffff0e7224 */ /* 0x002fe200078e0011 */
[----:B------:R-:W-:Y:S01]  /*dcc0*/  STL [R1+0x1008], R0 ;  /* 0x0010080001007387 */ /* 0x000fe20000100800 */
[----:B--2---:R-:W-:Y:S02]  /*dcd0*/  IMAD.MOV.U32 R3, RZ, RZ, R4 ;  /* 0x000000ffff037224 */ /* 0x004fe400078e0004 */
[----:B------:R-:W-:Y:S01]  /*dce0*/  IMAD.MOV.U32 R2, RZ, RZ, R5 ;  /* 0x000000ffff027224 */ /* 0x000fe200078e0005 */
[C---:B---3--:R-:W-:Y:S08]  /*dcf0*/  HMMA.16816.F32.BF16 R24, R8.reuse, R4, R24 ;  /* 0x000000040818723c */ /* 0x048ff00000041818 */
[----:B----4-:R-:W-:Y:S11]  /*dd00*/  HMMA.16816.F32.BF16 R4, R8, R16, R20 ;  /* 0x000000100804723c */ /* 0x010ff60000041814 */
[----:B------:R-:W-:Y:S04]  /*dd10*/  @!UPT UIADD3 URZ, URZ, URZ, URZ ;  /* 0x0000003f3f3ff290 */ /* 0x000fe8000fffe03f */
[----:B------:R0:W-:Y:S04]  /*dd20*/  STL.64 [R1+0x10], R24 ;  /* 0x0000101801007387 */ /* 0x0001e80000100a00 */
[----:B------:R-:W-:Y:S04]  /*dd30*/  STL.64 [R1+0x18], R26 ;  /* 0x0000181a01007387 */ /* 0x000fe80000100a00 */
[----:B0-----:R-:W2:Y:S04]  /*dd40*/  LDL.LU.64 R24, [R1+0x11c0] ;  /* 0x0011c00001187983 */ /* 0x001ea80000300a00 */
[----:B------:R-:W-:Y:S04]  /*dd50*/  STL.64 [R1], R4 ;  /* 0x0000000401007387 */ /* 0x000fe80000100a00 */
[----:B------:R-:W-:Y:S04]  /*dd60*/  STL [R1+0x8], R6 ;  /* 0x0000080601007387 */ /* 0x000fe80000100800 */
[----:B------:R-:W-:Y:S04]  /*dd70*/  STL.64 [R1+0x11b8], R14 ;  /* 0x0011b80e01007387 */ /* 0x000fe80000100a00 */
[----:B------:R0:W-:Y:S04]  /*dd80*/  STL.64 [R1+0x11b0], R12 ;  /* 0x0011b00c01007387 */ /* 0x0001e80000100a00 */
[----:B0-----:R-:W2:Y:S04]  /*dd90*/  LDL.LU.64 R12, [R1+0x300] ;  /* 0x00030000010c7983 */ /* 0x001ea80000300a00 */
[----:B------:R-:W2:Y:S01]  /*dda0*/  LDL.LU.64 R14, [R1+0x308] ;  /* 0x00030800010e7983 */ /* 0x000ea20000300a00 */
[----:B------:R-:W-:-:S03]  /*ddb0*/  IMAD.MOV.U32 R0, RZ, RZ, R7 ;  /* 0x000000ffff007224 */ /* 0x000fc600078e0007 */
[----:B------:R-:W3:Y:S04]  /*ddc0*/  LDL.LU.64 R4, [R1+0x270] ;  /* 0x0002700001047983 */ /* 0x000ee80000300a00 */
[----:B------:R-:W3:Y:S04]  /*ddd0*/  LDL.LU.64 R6, [R1+0x278] ;  /* 0x0002780001067983 */ /* 0x000ee80000300a00 */
[----:B------:R-:W4:Y:S04]  /*dde0*/  LDL.LU.64 R16, [R1+0x260] ;  /* 0x0002600001107983 */ /* 0x000f280000300a00 */
[----:B------:R-:W4:Y:S04]  /*ddf0*/  LDL.LU.64 R18, [R1+0x268] ;  /* 0x0002680001127983 */ /* 0x000f280000300a00 */
[----:B------:R-:W3:Y:S04]  /*de00*/  LDL.LU.64 R20, [R1+0x250] ;  /* 0x0002500001147983 */ /* 0x000ee80000300a00 */
[----:B------:R-:W3:Y:S01]  /*de10*/  LDL.LU.64 R22, [R1+0x258] ;  /* 0x0002580001167983 */ /* 0x000ee20000300a00 */
[----:B--2---:R-:W-:Y:S03]  /*de20*/  HMMA.16816.F32.BF16 R24, R8, R24, R12 ;  /* 0x000000180818723c */ /* 0x004fe6000004180c */
[----:B------:R-:W2:Y:S04]  /*de30*/  LDL.LU.64 R14, [R1+0x11b8] ;  /* 0x0011b800010e7983 */ /* 0x000ea80000300a00 */
[----:B------:R-:W3:Y:S11]  /*de40*/  LDL.LU.64 R12, [R1+0x11b0] ;  /* 0x0011b000010c7983 */ /* 0x000ef60000300a00 */
[----:B------:R-:W-:Y:S05]  /*de50*/  @!UPT UIADD3 URZ, URZ, URZ, URZ ;  /* 0x0000003f3f3ff290 */ /* 0x000fea000fffe03f */
[----:B------:R0:W-:Y:S04]  /*de60*/  STL.64 [R1+0xf90], R26 ;  /* 0x000f901a01007387 */ /* 0x0001e80000100a00 */
[----:B------:R2:W-:Y:S04]  /*de70*/  STL.64 [R1+0xf88], R24 ;  /* 0x000f881801007387 */ /* 0x0005e80000100a00 */
[----:B0-----:R-:W4:Y:S04]  /*de80*/  LDL R26, [R1+0xc8] ;  /* 0x0000c800011a7983 */ /* 0x001f280000100800 */
[----:B------:R-:W4:Y:S01]  /*de90*/  LDL R27, [R1+0xcc] ;  /* 0x0000cc00011b7983 */ /* 0x000f220000100800 */
[----:B--2---:R-:W-:-:S02]  /*dea0*/  IMAD.MOV.U32 R24, RZ, RZ, R15 ;  /* 0x000000ffff187224 */ /* 0x004fc400078e000f */
[----:B------:R-:W-:Y:S02]  /*deb0*/  IMAD.MOV.U32 R25, RZ, RZ, R14 ;  /* 0x000000ffff197224 */ /* 0x000fe400078e000e */
[----:B---3--:R-:W-:Y:S01]  /*dec0*/  HMMA.16816.F32.BF16 R12, R8, R12, R4 ;  /* 0x0000000c080c723c */ /* 0x008fe20000041804 */
[----:B----4-:R-:W-:Y:S04]  /*ded0*/  STL.64 [R1+0x1160], R26 ;  /* 0x0011601a01007387 */ /* 0x010fe80000100a00 */
[----:B------:R0:W-:Y:S02]  /*dee0*/  STL.64 [R1+0x1158], R24 ;  /* 0x0011581801007387 */ /* 0x0001e40000100a00 */
[----:B0-----:R-:W-:Y:S02]  /*def0*/  IMAD.MOV.U32 R24, RZ, RZ, R3 ;  /* 0x000000ffff187224 */ /* 0x001fe400078e0003 */
[----:B------:R-:W-:-:S05]  /*df00*/  IMAD.MOV.U32 R25, RZ, RZ, R2 ;  /* 0x000000ffff197224 */ /* 0x000fca00078e0002 */
[----:B------:R0:W-:Y:S04]  /*df10*/  STL.64 [R1+0x1178], R24 ;  /* 0x0011781801007387 */ /* 0x0001e80000100a00 */
[----:B0-----:R-:W2:Y:S04]  /*df20*/  LDL.LU.64 R24, [R1+0xe0] ;  /* 0x0000e00001187983 */ /* 0x001ea80000300a00 */
[----:B------:R-:W3:Y:S04]  /*df30*/  LDL.LU.64 R6, [R1+0x11a8] ;  /* 0x0011a80001067983 */ /* 0x000ee80000300a00 */
[----:B------:R-:W4:Y:S04]  /*df40*/  LDL.LU.64 R4, [R1+0x11a0] ;  /* 0x0011a00001047983 */ /* 0x000f280000300a00 */
[----:B------:R0:W-:Y:S04]  /*df50*/  STL.64 [R1+0x50], R12 ;  /* 0x0000500c01007387 */ /* 0x0001e80000100a00 */
[----:B------:R1:W-:Y:S04]  /*df60*/  STL [R1+0x58], R14 ;  /* 0x0000580e01007387 */ /* 0x0003e80000100800 */
[----:B0-----:R-:W1:Y:S01]  /*df70*/  LDL.LU.64 R12, [R1+0x1198] ;  /* 0x00119800010c7983 */ /* 0x001e620000300a00 */
[----:B------:R-:W-:-:S02]  /*df80*/  IMAD.MOV.U32 R29, RZ, RZ, R15 ;  /* 0x000000ffff1d7224 */ /* 0x000fc400078e000f */
[C---:B-1----:R-:W-:Y:S01]  /*df90*/  HMMA.16816.F32.BF16 R12, R8.reuse, R12, R16 ;  /* 0x0000000c080c723c */ /* 0x042fe20000041810 */
[----:B------:R-:W2:Y:S11]  /*dfa0*/  LDL.LU.64 R16, [R1+0x1190] ;  /* 0x0011900001107983 */ /* 0x000eb60000300a00 */
[----:B------:R-:W-:Y:S11]  /*dfb0*/  @!UPT UIADD3 URZ, URZ, URZ, URZ ;  /* 0x0000003f3f3ff290 */ /* 0x000ff6000fffe03f */
[----:B------:R-:W-:Y:S04]  /*dfc0*/  STL.64 [R1+0x180], R12 ;  /* 0x0001800c01007387 */ /* 0x000fe80000100a00 */
[----:B------:R0:W-:Y:S04]  /*dfd0*/  STL.64 [R1+0x188], R14 ;  /* 0x0001880e01007387 */ /* 0x0001e80000100a00 */
[----:B0-----:R-:W3:Y:S04]  /*dfe0*/  LDL.LU.64 R14, [R1+0x1188] ;  /* 0x00118800010e7983 */ /* 0x001ee80000300a00 */
[----:B------:R-:W3:Y:S01]  /*dff0*/  LDL.LU.64 R12, [R1+0x1180] ;  /* 0x00118000010c7983 */ /* 0x000ee20000300a00 */
[C---:B--2---:R-:W-:Y:S11]  /*e000*/  HMMA.16816.F32.BF16 R20, R8.reuse, R16, R20 ;  /* 0x000000100814723c */ /* 0x044ff60000041814 */
[----:B------:R-:W-:Y:S11]  /*e010*/  @!UPT UIADD3 URZ, URZ, URZ, URZ ;  /* 0x0000003f3f3ff290 */ /* 0x000ff6000fffe03f */
[----:B------:R-:W-:Y:S01]  /*e020*/  @!UPT UIADD3 URZ, URZ, URZ, URZ ;  /* 0x0000003f3f3ff290 */ /* 0x000fe2000fffe03f */
[----:B------:R0:W-:Y:S04]  /*e030*/  STL.64 [R1+0x220], R20 ;  /* 0x0002201401007387 */ /* 0x0001e80000100a00 */
[----:B------:R1:W-:Y:S04]  /*e040*/  STL.64 [R1+0x228], R22 ;  /* 0x0002281601007387 */ /* 0x0003e80000100a00 */
[----:B0-----:R-:W2:Y:S04]  /*e050*/  LDL.LU.64 R20, [R1+0x2d0] ;  /* 0x0002d00001147983 */ /* 0x001ea80000300a00 */
[----:B-1----:R-:W2:Y:S04]  /*e060*/  LDL.LU.64 R22, [R1+0x2d8] ;  /* 0x0002d80001167983 */ /* 0x002ea80000300a00 */
[----:B------:R0:W-:Y:S04]  /*e070*/  STL.64 [R1+0x1128], R16 ;  /* 0x0011281001007387 */ /* 0x0001e80000100a00 */
[----:B0-----:R-:W2:Y:S04]  /*e080*/  LDL.LU.64 R16, [R1+0x90] ;  /* 0x0000900001107983 */ /* 0x001ea80000300a00 */
[----:B--2---:R0:W-:Y:S04]  /*e090*/  STL.64 [R1+0x1138], R16 ;  /* 0x0011381001007387 */ /* 0x0041e80000100a00 */
[----:B0-----:R-:W2:Y:S04]  /*e0a0*/  LDL.LU.64 R16, [R1+0xa0] ;  /* 0x0000a00001107983 */ /* 0x001ea80000300a00 */
[----:B--2---:R0:W-:Y:S04]  /*e0b0*/  STL.64 [R1+0x1140], R16 ;  /* 0x0011401001007387 */ /* 0x0041e80000100a00 */
[----:B0-----:R-:W4:Y:S04]  /*e0c0*/  LDL.LU.64 R16, [R1+0x230] ;  /* 0x0002300001107983 */ /* 0x001f280000300a00 */
[----:B------:R-:W4:Y:S02]  /*e0d0*/  LDL.LU.64 R18, [R1+0x238] ;  /* 0x0002380001127983 */ /* 0x000f240000300a00 */
[----:B----4-:R-:W-:Y:S02]  /*e0e0*/  HMMA.16816.F32.BF16 R8, R8, R4, R16 ;  /* 0x000000040808723c */ /* 0x010fe40000041810 */
[----:B------:R-:W2:Y:S04]  /*e0f0*/  LDL.LU.64 R16, [R1+0x290] ;  /* 0x0002900001107983 */ /* 0x000ea80000300a00 */
[----:B------:R-:W4:Y:S11]  /*e100*/  LDL.LU.64 R18, [R1+0x298] ;  /* 0x0002980001127983 */ /* 0x000f360000300a00 */
[----:B------:R-:W-:Y:S06]  /*e110*/  @!UPT UIADD3 URZ, URZ, URZ, URZ ;  /* 0x0000003f3f3ff290 */ /* 0x000fec000fffe03f */
[----:B------:R-:W-:Y:S04]  /*e120*/  STL.64 [R1+0x240], R8 ;  /* 0x0002400801007387 */ /* 0x000fe80000100a00 */
[----:B------:R-:W-:Y:S04]  /*e130*/  STL.64 [R1+0x248], R10 ;  /* 0x0002480a01007387 */ /* 0x000fe80000100a00 */
[----:B----4-:R-:W-:Y:S04]  /*e140*/  STL.64 [R1+0x1150], R18 ;  /* 0x0011501201007387 */ /* 0x010fe80000100a00 */
[----:B--2---:R0:W-:Y:S04]  /*e150*/  STL.64 [R1+0x1148], R16 ;  /* 0x0011481001007387 */ /* 0x0041e80000100a00 */
[----:B0-----:R-:W2:Y:S04]  /*e160*/  LDL.LU.64 R16, [R1+0x280] ;  /* 0x0002800001107983 */ /* 0x001ea80000300a00 */
[----:B------:R-:W4:Y:S04]  /*e170*/  LDL.LU.64 R18, [R1+0x288] ;  /* 0x0002880001127983 */ /* 0x000f280000300a00 */
[----:B----4-:R-:W-:Y:S04]  /*e180*/  STL.64 [R1+0x1170], R18 ;  /* 0x0011701201007387 */ /* 0x010fe80000100a00 */
[----:B--2---:R0:W-:Y:S04]  /*e190*/  STL.64 [R1+0x1168], R16 ;  /* 0x0011681001007387 */ /* 0x0041e80000100a00 */
[----:B0-----:R-:W2:Y:S04]  /*e1a0*/  LDL.LU.64 R16, [R1+0x2a0] ;  /* 0x0002a00001107983 */ /* 0x001ea80000300a00 */
[----:B------:R-:W2:Y:S04]  /*e1b0*/  LDL.LU.64 R18, [R1+0x2a8] ;  /* 0x0002a80001127983 */ /* 0x000ea80000300a00 */
[----:B---3--:R-:W-:Y:S04]  /*e1c0*/  STL.64 [R1+0x1120], R6 ;  /* 0x0011200601007387 */ /* 0x008fe80000100a00 */
[----:B------:R0:W-:Y:S04]  /*e1d0*/  STL.64 [R1+0x1118], R4 ;  /* 0x0011180401007387 */ /* 0x0001e80000100a00 */
[----:B------:R-:W3:Y:S04]  /*e1e0*/  LDL.LU.64 R8, [R1+0xb0] ;  /* 0x0000b00001087983 */ /* 0x000ee80000300a00 */
[----:B------:R-:W4:Y:S01]  /*e1f0*/  LDL.64 R10, [R1+0xb8] ;  /* 0x0000b800010a7983 */ /* 0x000f220000100a00 */
[----:B0-----:R-:W-:Y:S07]  /*e200*/  HMMA.16816.F32.BF16 R4, R12, R24, R20 ;  /* 0x000000180c04723c */ /* 0x001fee0000041814 */
[----:B------:R-:W-:-:S02]  /*e210*/  IMAD.MOV.U32 R21, RZ, RZ, R24 ;  /* 0x000000ffff157224 */ /* 0x000fc400078e0018 */
[----:B------:R-:W-:Y:S02]  /*e220*/  IMAD.MOV.U32 R20, RZ, RZ, R25 ;  /* 0x000000ffff147224 */ /* 0x000fe400078e0019 */
[----:B------:R-:W2:Y:S11]  /*e230*/  LDL.LU.64 R24, [R1+0x1178] ;  /* 0x0011780001187983 */ /* 0x000eb60000300a00 */
[----:B------:R-:W-:Y:S01]  /*e240*/  @!UPT UIADD3 URZ, URZ, URZ, URZ ;  /* 0x0000003f3f3ff290 */ /* 0x000fe2000fffe03f */
[----:B------:R-:W-:Y:S01]  /*e250*/  STL.64 [R1+0x260], R4 ;  /* 0x0002600401007387 */ /* 0x000fe20000100a00 */
[----:B------:R-:W-:-:S03]  /*e260*/  IMAD.MOV.U32 R3, RZ, RZ, R6 ;  /* 0x000000ffff037224 */ /* 0x000fc600078e0006 */
[----:B------:R0:W-:Y:S01]  /*e270*/  STL.64 [R1+0x1130], R20 ;  /* 0x0011301401007387 */ /* 0x0001e20000100a00 */
[----:B------:R-:W-:-:S03]  /*e280*/  IMAD.MOV.U32 R2, RZ, RZ, R7 ;  /* 0x000000ffff027224 */ /* 0x000fc600078e0007 */
[----:B0-----:R-:W3:Y:S04]  /*e290*/  LDL.LU.64 R20, [R1+0x1f0] ;  /* 0x0001f00001147983 */ /* 0x001ee80000300a00 */
[----:B------:R-:W3:Y:S04]  /*e2a0*/  LDL.LU.64 R22, [R1+0x1f8] ;  /* 0x0001f80001167983 */ /* 0x000ee80000300a00 */
[----:B------:R-:W3:Y:S04]  /*e2b0*/  LDL.LU.64 R4, [R1+0x1e0] ;  /* 0x0001e00001047983 */ /* 0x000ee80000300a00 */
[----:B------:R-:W3:Y:S01]  /*e2c0*/  LDL.LU.64 R6, [R1+0x1e8] ;  /* 0x0001e80001067983 */ /* 0x000ee20000300a00 */
[C---:B--2---:R-:W-:Y:S03]  /*e2d0*/  HMMA.16816.F32.BF16 R24, R12.reuse, R24, R16 ;  /* 0x000000180c18723c */ /* 0x044fe60000041810 */
[----:B------:R-:W2:Y:S04]  /*e2e0*/  LDL.LU.64 R18, [R1+0x1170] ;  /* 0x0011700001127983 */ /* 0x000ea80000300a00 */
[----:B------:R-:W2:Y:S11]  /*e2f0*/  LDL.LU.64 R16, [R1+0x1168] ;  /* 0x0011680001107983 */ /* 0x000eb60000300a00 */
[----:B------:R-:W-:Y:S05]  /*e300*/  @!UPT UIADD3 URZ, URZ, URZ, URZ ;  /* 0x0000003f3f3ff290 */ /* 0x000fea000fffe03f */
[----:B------:R-:W-:Y:S04]  /*e310*/  STL.64 [R1+0x270], R24 ;  /* 0x0002701801007387 */ /* 0x000fe80000100a00 */
[----:B------:R0:W-:Y:S04]  /*e320*/  STL.64 [R1+0x278], R26 ;  /* 0x0002781a01007387 */ /* 0x0001e80000100a00 */
[----:B0-----:R-:W2:Y:S04]  /*e330*/  LDL.LU.64 R26, [R1+0x1160] ;  /* 0x00116000011a7983 */ /* 0x001ea80000300a00 */
[----:B------:R-:W2:Y:S02]  /*e340*/  LDL.LU.64 R24, [R1+0x1158] ;  /* 0x0011580001187983 */ /* 0x000ea40000300a00 */
[C---:B--2---:R-:W-:Y:S11]  /*e350*/  HMMA.16816.F32.BF16 R16, R12.reuse, R24, R16 ;  /* 0x000000180c10723c */ /* 0x044ff60000041810 */
[----:B------:R-:W-:Y:S11]  /*e360*/  @!UPT UIADD3 URZ, URZ, URZ, URZ ;  /* 0x0000003f3f3ff290 */ /* 0x000ff6000fffe03f */
[----:B------:R-:W-:Y:S01]  /*e370*/  @!UPT UIADD3 URZ, URZ, URZ, URZ ;  /* 0x0000003f3f3ff290 */ /* 0x000fe2000fffe03f */
[----:B------:R-:W-:Y:S04]  /*e380*/  STL.64 [R1+0x280], R16 ;  /* 0x0002801001007387 */ /* 0x000fe80000100a00 */
[----:B------:R0:W-:Y:S04]  /*e390*/  STL.64 [R1+0x288], R18 ;  /* 0x0002881201007387 */ /* 0x0001e80000100a00 */
[----:B0-----:R-:W3:Y:S04]  /*e3a0*/  LDL.LU.64 R18, [R1+0x1150] ;  /* 0x0011500001127983 */ /* 0x001ee80000300a00 */
[----:B------:R-:W3:Y:S04]  /*e3b0*/  LDL.LU.64 R16, [R1+0x1148] ;  /* 0x0011480001107983 */ /* 0x000ee80000300a00 */
[----:B------:R-:W-:Y:S04]  /*e3c0*/  STL.64 [R1+0x10d8], R26 ;  /* 0x0010d81a01007387 */ /* 0x000fe80000100a00 */
[----:B------:R0:W-:Y:S04]  /*e3d0*/  STL.64 [R1+0x10d0], R24 ;  /* 0x0010d01801007387 */ /* 0x0001e80000100a00 */
[----:B0-----:R-:W2:Y:S04]  /*e3e0*/  LDL.LU.64 R24, [R1+0x1c0] ;  /* 0x0001c00001187983 */ /* 0x001ea80000300a00 */
[----:B------:R-:W2:Y:S01]  /*e3f0*/  LDL.LU.64 R26, [R1+0x1c8] ;  /* 0x0001c800011a7983 */ /* 0x000ea20000300a00 */
[C---:B---3--:R-:W-:Y:S11]  /*e400*/  HMMA.16816.F32.BF16 R16, R12.reuse, R8, R16 ;  /* 0x000000080c10723c */ /* 0x048ff60000041810 */
[----:B------:R-:W-:Y:S11]  /*e410*/  @!UPT UIADD3 URZ, URZ, URZ, URZ ;  /* 0x0000003f3f3ff290 */ /* 0x000ff6000fffe03f */
[----:B------:R-:W-:Y:S01]  /*e420*/  @!UPT UIADD3 URZ, URZ, URZ, URZ ;  /* 0x0000003f3f3ff290 */ /* 0x000fe2000fffe03f */
[----:B------:R0:W-:Y:S04]  /*e430*/  STL.64 [R1+0x290], R16 ;  /* 0x0002901001007387 */ /* 0x0001e80000100a00 */
[----:B------:R-:W-:Y:S04]  /*e440*/  STL.64 [R1+0x298], R18 ;  /* 0x0002981201007387 */ /* 0x000fe80000100a00 */
[----:B0-----:R-:W3:Y:S04]  /*e450*/  LDL.LU.64 R16, [R1+0x1140] ;  /* 0x0011400001107983 */ /* 0x001ee80000300a00 */
[----:B----4-:R-:W-:Y:S04]  /*e460*/  STL.64 [R1+0x10c8], R10 ;  /* 0x0010c80a01007387 */ /* 0x010fe80000100a00 */
[----:B------:R0:W-:Y:S04]  /*e470*/  STL.64 [R1+0x10c0], R8 ;  /* 0x0010c00801007387 */ /* 0x0001e80000100a00 */
[----:B0-----:R-:W3:Y:S04]  /*e480*/  LDL.LU.64 R8, [R1+0x200] ;  /* 0x0002000001087983 */ /* 0x001ee80000300a00 */
[----:B------:R-:W3:Y:S02]  /*e490*/  LDL.LU.64 R10, [R1+0x208] ;  /* 0x00020800010a7983 */ /* 0x000ee40000300a00 */
[C---:B---3--:R-:W-:Y:S11]  /*e4a0*/  HMMA.16816.F32.BF16 R8, R12.reuse, R16, R8 ;  /* 0x000000100c08723c */ /* 0x048ff60000041808 */
[----:B------:R-:W-:Y:S11]  /*e4b0*/  @!UPT UIADD3 URZ, URZ, URZ, URZ ;  /* 0x0000003f3f3ff290 */ /* 0x000ff6000fffe03f */
[----:B------:R-:W-:Y:S01]  /*e4c0*/  @!UPT UIADD3 URZ, URZ, URZ, URZ ;  /* 0x0000003f3f3ff290 */ /* 0x000fe2000fffe03f */
[----:B------:R0:W-:Y:S04]  /*e4d0*/  STL.64 [R1+0x2e0], R8 ;  /* 0x0002e00801007387 */ /* 0x0001e80000100a00 */
[----:B------:R1:W-:Y:S01]  /*e4e0*/  STL.64 [R1+0x2e8], R10 ;  /* 0x0002e80a01007387 */ /* 0x0003e20000100a00 */
[----:B0-----:R-:W-:Y:S02]  /*e4f0*/  IMAD.MOV.U32 R9, RZ, RZ, R16 ;  /* 0x000000ffff097224 */ /* 0x001fe400078e0010 */
[----:B------:R-:W-:Y:S02]  /*e500*/  IMAD.MOV.U32 R8, RZ, RZ, R17 ;  /* 0x000000ffff087224 */ /* 0x000fe400078e0011 */
[----:B------:R-:W3:Y:S02]  /*e510*/  LDL.LU.64 R16, [R1+0x1138] ;  /* 0x0011380001107983 */ /* 0x000ee40000300a00 */
[----:B---3--:R-:W-:Y:S01]  /*e520*/  HMMA.16816.F32.BF16 R20, R12, R16, R20 ;  /* 0x000000100c14723c */ /* 0x008fe20000041814 */
[----:B-1----:R-:W-:-:S02]  /*e530*/  IMAD.MOV.U32 R11, RZ, RZ, R16 ;  /* 0x000000ffff0b7224 */ /* 0x002fc400078e0010 */
[----:B------:R-:W-:Y:S11]  /*e540*/  IMAD.MOV.U32 R10, RZ, RZ, R17 ;  /* 0x000000ffff0a7224 */ /* 0x000ff600078e0011 */
[----:B------:R-:W-:Y:S09]  /*e550*/  @!UPT UIADD3 URZ, URZ, URZ, URZ ;  /* 0x0000003f3f3ff290 */ /* 0x000ff2000fffe03f */
[----:B------:R0:W-:Y:S04]  /*e560*/  STL.64 [R1+0x2f0], R20 ;  /* 0x0002f01401007387 */ /* 0x0001e80000100a00 */
[----:B------:R-:W-:Y:S04]  /*e570*/  STL.64 [R1+0x2f8], R22 ;  /* 0x0002f81601007387 */ /* 0x000fe80000100a00 */
[----:B0-----:R-:W3:Y:S04]  /*e580*/  LDL.LU.64 R20, [R1+0x1130] ;  /* 0x0011300001147983 */ /* 0x001ee80000300a00 */
[----:B------:R-:W4:Y:S02]  /*e590*/  LDL.LU.64 R16, [R1+0x1128] ;  /* 0x0011280001107983 */ /* 0x000f240000300a00 */
[----:B----4-:R-:W-:Y:S11]  /*e5a0*/  HMMA.16816.F32.BF16 R4, R12, R16, R4 ;  /* 0x000000100c04723c */ /* 0x010ff60000041804 */
[----:B------:R-:W-:Y:S11]  /*e5b0*/  @!UPT UIADD3 URZ, URZ, URZ, URZ ;  /* 0x0000003f3f3ff290 */ /* 0x000ff6000fffe03f */
[----:B------:R-:W-:Y:S01]  /*e5c0*/  @!UPT UIADD3 URZ, URZ, URZ, URZ ;  /* 0x0000003f3f3ff290 */ /* 0x000fe2000fffe03f */
[----:B------:R-:W-:Y:S04]  /*e5d0*/  STL.64 [R1+0x300], R4 ;  /* 0x0003000401007387 */ /* 0x000fe80000100a00 */
[----:B------:R0:W-:Y:S04]  /*e5e0*/  STL.64 [R1+0x308], R6 ;  /* 0x0003080601007387 */ /* 0x0001e80000100a00 */
[----:B0-----:R-:W4:Y:S04]  /*e5f0*/  LDL.LU.64 R6, [R1+0x1120] ;  /* 0x0011200001067983 */ /* 0x001f280000300a00 */
[----:B------:R-:W2:Y:S01]  /*e600*/  LDL.LU.64 R4, [R1+0x1118] ;  /* 0x0011180001047983 */ /* 0x000ea20000300a00 */
[----:B------:R-:W-:-:S02]  /*e610*/  IMAD.MOV.U32 R23, RZ, RZ, R16 ;  /* 0x000000ffff177224 */ /* 0x000fc400078e0010 */
[----:B------:R-:W-:Y:S01]  /*e620*/  IMAD.MOV.U32 R22, RZ, RZ, R17 ;  /* 0x000000ffff167224 */ /* 0x000fe200078e0011 */
[----:B------:R-:W3:Y:S04]  /*e630*/  LDL.LU.64 R18, [R1+0x1110] ;  /* 0x0011100001127983 */ /* 0x000ee80000300a00 */
[----:B------:R-:W3:Y:S01]  /*e640*/  LDL.LU.64 R16, [R1+0x1108] ;  /* 0x0011080001107983 */ /* 0x000ee20000300a00 */
[----:B--2---:R-:W-:Y:S03]  /*e650*/  HMMA.16816.F32.BF16 R12, R12, R4, R24 ;  /* 0x000000040c0c723c */ /* 0x004fe60000041818 */
[----:B----4-:R-:W-:Y:S04]  /*e660*/  STL.64 [R1+0x1068], R6 ;  /* 0x0010680601007387 */ /* 0x010fe80000100a00 */
[----:B------:R0:W-:Y:S02]  /*e670*/  STL.64 [R1+0x1060], R4 ;  /* 0x0010600401007387 */ /* 0x0001e40000100a00 */
[----:B0-----:R-:W-:-:S02]  /*e680*/  IMAD.MOV.U32 R4, RZ, RZ, R23 ;  /* 0x000000ffff047224 */ /* 0x001fc400078e0017 */
[----:B------:R-:W-:Y:S11]  /*e690*/  IMAD.MOV.U32 R5, RZ, RZ, R22 ;  /* 0x000000ffff057224 */ /* 0x000ff600078e0016 */
[----:B------:R-:W-:Y:S01]  /*e6a0*/  @!UPT UIADD3 URZ, URZ, URZ, URZ ;  /* 0x0000003f3f3ff290 */ /* 0x000fe2000fffe03f */
[----:B------:R-:W-:Y:S04]  /*e6b0*/  STL.64 [R1+0x2d0], R12 ;  /* 0x0002d00c01007387 */ /* 0x000fe80000100a00 */
[----:B------:R-:W-:Y:S04]  /*e6c0*/  STL.64 [R1+0x2d8], R14 ;  /* 0x0002d80e01007387 */ /* 0x000fe80000100a00 */
[----:B------:R0:W-:Y:S02]  /*e6d0*/  STL.64 [R1+0x1080], R4 ;  /* 0x0010800401007387 */ /* 0x0001e40000100a00 */
[----:B0-----:R-:W-:-:S02]  /*e6e0*/  IMAD.MOV.U32 R4, RZ, RZ, R11 ;  /* 0x000000ffff047224 */ /* 0x001fc400078e000b */
[----:B------:R-:W-:-:S05]  /*e6f0*/  IMAD.MOV.U32 R5, RZ, RZ, R10 ;  /* 0x000000ffff057224 */ /* 0x000fca00078e000a */
[----:B------:R0:W-:Y:S04]  /*e700*/  STL.64 [R1+0x1098], R4 ;  /* 0x0010980401007387 */ /* 0x0001e80000100a00 */
[----:B------:R-:W2:Y:S04]  /*e710*/  LDL.LU R12, [R1+0x110] ;  /* 0x00011000010c7983 */ /* 0x000ea80000300800 */
[----:B------:R-:W2:Y:S04]  /*e720*/  LDL.LU R13, [R1+0x114] ;  /* 0x00011400010d7983 */ /* 0x000ea80000300800 */
[----:B------:R-:W4:Y:S04]  /*e730*/  LDL.LU R14, [R1+0x118] ;  /* 0x00011800010e7983 */ /* 0x000f280000300800 */
[----:B------:R-:W4:Y:S01]  /*e740*/  LDL.LU R15, [R1+0x11c] ;  /* 0x00011c00010f7983 */ /* 0x000f220000300800 */
[----:B0-----:R-:W-:-:S02]  /*e750*/  IMAD.MOV.U32 R4, RZ, RZ, R9 ;  /* 0x000000ffff047224 */ /* 0x001fc400078e0009 */
[----:B------:R-:W-:-:S05]  /*e760*/  IMAD.MOV.U32 R5, RZ, RZ, R8 ;  /* 0x000000ffff057224 */ /* 0x000fca00078e0008 */
[----:B------:R-:W-:Y:S04]  /*e770*/  STL.64 [R1+0x10b0], R4 ;  /* 0x0010b00401007387 */ /* 0x000fe80000100a00 */
[----:B----4-:R0:W-:Y:S04]  /*e780*/  STL.64 [R1+0x1028], R14 ;  /* 0x0010280e01007387 */ /* 0x0101e80000100a00 */
[----:B--2---:R1:W-:Y:S01]  /*e790*/  STL.64 [R1+0x1020], R12 ;  /* 0x0010200c01007387 */ /* 0x0043e20000100a00 */
[----:B0-----:R-:W-:-:S03]  /*e7a0*/  IMAD.MOV.U32 R15, RZ, RZ, R28 ;  /* 0x000000ffff0f7224 */ /* 0x001fc600078e001c */
[----:B-1----:R-:W2:Y:S04]  /*e7b0*/  LDL.LU R12, [R1+0x120] ;  /* 0x00012000010c7983 */ /* 0x002ea80000300800 */
[----:B------:R-:W2:Y:S04]  /*e7c0*/  LDL.LU R13, [R1+0x124] ;  /* 0x00012400010d7983 */ /* 0x000ea80000300800 */
[----:B------:R-:W4:Y:S04]  /*e7d0*/  LDL.LU R14, [R1+0x128] ;  /* 0x00012800010e7983 */ /* 0x000f280000300800 */
[----:B------:R-:W2:Y:S04]  /*e7e0*/  LDL.LU R28, [R1+0x1100] ;  /* 0x00110000011c7983 */ /* 0x000ea80000300800 */
[----:B------:R-:W2:Y:S04]  /*e7f0*/  LDL.LU.64 R24, [R1+0x1b0] ;  /* 0x0001b00001187983 */ /* 0x000ea80000300a00 */
[----:B------:R-:W2:Y:S04]  /*e800*/  LDL.LU.64 R26, [R1+0x1b8] ;  /* 0x0001b800011a7983 */ /* 0x000ea80000300a00 */
[----:B--2---:R-:W-:Y:S04]  /*e810*/  STL.64 [R1+0x10e8], R26 ;  /* 0x0010e81a01007387 */ /* 0x004fe80000100a00 */
[----:B------:R3:W-:Y:S04]  /*e820*/  STL.64 [R1+0x10e0], R24 ;  /* 0x0010e01801007387 */ /* 0x0007e80000100a00 */
[----:B------:R-:W2:Y:S04]  /*e830*/  LDL.LU.64 R8, [R1+0x1a0] ;  /* 0x0001a00001087983 */ /* 0x000ea80000300a00 */
[----:B------:R-:W2:Y:S01]  /*e840*/  LDL.LU.64 R10, [R1+0x1a8] ;  /* 0x0001a800010a7983 */ /* 0x000ea20000300a00 */
[----:B---3--:R-:W-:-:S02]  /*e850*/  IMAD.MOV.U32 R24, RZ, RZ, R21 ;  /* 0x000000ffff187224 */ /* 0x008fc400078e0015 */
[----:B------:R-:W-:Y:S01]  /*e860*/  IMAD.MOV.U32 R25, RZ, RZ, R20 ;  /* 0x000000ffff197224 */ /* 0x000fe200078e0014 */
[----:B--2---:R-:W-:Y:S04]  /*e870*/  STL.64 [R1+0x10f8], R10 ;  /* 0x0010f80a01007387 */ /* 0x004fe80000100a00 */
[----:B------:R0:W-:Y:S04]  /*e880*/  STL.64 [R1+0x10f0], R8 ;  /* 0x0010f00801007387 */ /* 0x0001e80000100a00 */
[----:B0-----:R-:W2:Y:S04]  /*e890*/  LDL.LU.64 R8, [R1+0x1d0] ;  /* 0x0001d00001087983 */ /* 0x001ea80000300a00 */
[----:B------:R-:W2:Y:S04]  /*e8a0*/  LDL.LU.64 R10, [R1+0x1d8] ;  /* 0x0001d800010a7983 */ /* 0x000ea80000300a00 */
[----:B------:R-:W3:Y:S04]  /*e8b0*/  LDL.LU.64 R4, [R1+0x190] ;  /* 0x0001900001047983 */ /* 0x000ee80000300a00 */
[----:B------:R-:W3:Y:S04]  /*e8c0*/  LDL.LU.64 R6, [R1+0x198] ;  /* 0x0001980001067983 */ /* 0x000ee80000300a00 */
[----:B------:R-:W2:Y:S04]  /*e8d0*/  LDL.LU.64 R20, [R1+0x30] ;  /* 0x0000300001147983 */ /* 0x000ea80000300a00 */
[----:B------:R-:W2:Y:S04]  /*e8e0*/  LDL.LU.64 R22, [R1+0x38] ;  /* 0x0000380001167983 */ /* 0x000ea80000300a00 */
[----:B--2---:R-:W-:Y:S04]  /*e8f0*/  STL.64 [R1+0x1078], R22 ;  /* 0x0010781601007387 */ /* 0x004fe80000100a00 */
[----:B------:R0:W-:Y:S04]  /*e900*/  STL.64 [R1+0x1070], R20 ;  /* 0x0010701401007387 */ /* 0x0001e80000100a00 */
[----:B0-----:R-:W2:Y:S04]  /*e910*/  LDL.LU.64 R20, [R1+0x150] ;  /* 0x0001500001147983 */ /* 0x001ea80000300a00 */
[----:B------:R-:W2:Y:S01]  /*e920*/  LDL.LU.64 R22, [R1+0x158] ;  /* 0x0001580001167983 */ /* 0x000ea20000300a00 */
[C---:B------:R-:W-:Y:S03]  /*e930*/  HMMA.16816.F32.BF16 R24, R16.reuse, R24, R8 ;  /* 0x000000181018723c */ /* 0x040fe60000041808 */
[----:B--2---:R-:W-:Y:S04]  /*e940*/  STL.64 [R1+0x1090], R22 ;  /* 0x0010901601007387 */ /* 0x004fe80000100a00 */
[----:B------:R0:W-:Y:S04]  /*e950*/  STL.64 [R1+0x1088], R20 ;  /* 0x0010881401007387 */ /* 0x0001e80000100a00 */
[----:B0-----:R-:W2:Y:S04]  /*e960*/  LDL.LU.64 R20, [R1+0x160] ;  /* 0x0001600001147983 */ /* 0x001ea80000300a00 */
[----:B------:R-:W2:Y:S04]  /*e970*/  LDL.LU.64 R22, [R1+0x168] ;  /* 0x0001680001167983 */ /* 0x000ea80000300a00 */
[----:B--2---:R-:W-:Y:S04]  /*e980*/  STL.64 [R1+0x10a8], R22 ;  /* 0x0010a81601007387 */ /* 0x004fe80000100a00 */
[----:B------:R0:W-:Y:S04]  /*e990*/  STL.64 [R1+0x10a0], R20 ;  /* 0x0010a01401007387 */ /* 0x0001e80000100a00 */
[----:B0-----:R-:W2:Y:S04]  /*e9a0*/  LDL.LU.64 R20, [R1+0x170] ;  /* 0x0001700001147983 */ /* 0x001ea80000300a00 */
[----:B------:R-:W2:Y:S04]  /*e9b0*/  LDL.LU.64 R22, [R1+0x178] ;  /* 0x0001780001167983 */ /* 0x000ea80000300a00 */
[----:B----4-:R-:W-:Y:S04]  /*e9c0*/  STL.64 [R1+0x1038], R14 ;  /* 0x0010380e01007387 */ /* 0x010fe80000100a00 */
[----:B------:R0:W-:Y:S04]  /*e9d0*/  STL.64 [R1+0x1030], R12 ;  /* 0x0010300c01007387 */ /* 0x0001e80000100a00 */
[----:B0-----:R-:W4:Y:S04]  /*e9e0*/  LDL.LU.64 R12, [R1+0xd0] ;  /* 0x0000d000010c7983 */ /* 0x001f280000300a00 */
[----:B------:R-:W2:Y:S04]  /*e9f0*/  LDL.64 R14, [R1+0xd8] ;  /* 0x0000d800010e7983 */ /* 0x000ea80000100a00 */
[----:B------:R-:W2:Y:S04]  /*ea00*/  LDL.LU.64 R10, [R1+0x10f8] ;  /* 0x0010f800010a7983 */ /* 0x000ea80000300a00 */
[----:B------:R-:W2:Y:S04]  /*ea10*/  LDL.LU.64 R8, [R1+0x10f0] ;  /* 0x0010f00001087983 */ /* 0x000ea80000300a00 */
[----:B------:R-:W-:Y:S04]  /*ea20*/  STL.64 [R1+0x2c0], R24 ;  /* 0x0002c01801007387 */ /* 0x000fe80000100a00 */
[----:B------:R0:W-:Y:S04]  /*ea30*/  STL.64 [R1+0x2c8], R26 ;  /* 0x0002c81a01007387 */ /* 0x0001e80000100a00 */
[----:B0-----:R-:W4:Y:S04]  /*ea40*/  LDL.LU.64 R26, [R1+0x10e8] ;  /* 0x0010e800011a7983 */ /* 0x001f280000300a00 */
[----:B------:R-:W4:Y:S02]  /*ea50*/  LDL.LU.64 R24, [R1+0x10e0] ;  /* 0x0010e00001187983 */ /* 0x000f240000300a00 */
[C---:B----4-:R-:W-:Y:S11]  /*ea60*/  HMMA.16816.F32.BF16 R24, R16.reuse, R12, R24 ;  /* 0x0000000c1018723c */ /* 0x050ff60000041818 */
[----:B------:R-:W-:Y:S11]  /*ea70*/  @!UPT UIADD3 URZ, URZ, URZ, URZ ;  /* 0x0000003f3f3ff290 */ /* 0x000ff6000fffe03f */
[----:B------:R-:W-:Y:S01]  /*ea80*/  @!UPT UIADD3 URZ, URZ, URZ, URZ ;  /* 0x0000003f3f3ff290 */ /* 0x000fe2000fffe03f */
[----:B------:R-:W-:Y:S01]  /*ea90*/  STL.64 [R1+0x2b0], R24 ;  /* 0x0002b01801007387 */ /* 0x000fe20000100a00 */
[----:B------:R0:W-:Y:S03]  /*eaa0*/  STL.64 [R1+0x2b8], R26 ;  /* 0x0002b81a01007387 */ /* 0x0001e60000100a00 */
[----:B0-----:R-:W4:Y:S01]  /*eab0*/  LDL.LU.64 R26, [R1+0x10d8] ;  /* 0x0010d800011a7983 */ /* 0x001f220000300a00 */
[----:B------:R-:W3:Y:S02]  /*eac0*/  LDL.LU.64 R24, [R1+0x10d0] ;  /* 0x0010d00001187983 */ /* 0x000ee40000300a00 */
[----:B--2---:R0:W-:Y:S02]  /*ead0*/  STL.64 [R1+0x1048], R14 ;  /* 0x0010480e01007387 */ /* 0x0041e40000100a00 */
[----:B0-----:R-:W2:Y:S01]  /*eae0*/  LDL.64 R14, [R1+0xe8] ;  /* 0x0000e800010e7983 */ /* 0x001ea20000100a00 */
[----:B---3--:R-:W-:Y:S11]  /*eaf0*/  HMMA.16816.F32.BF16 R8, R16, R24, R8 ;  /* 0x000000181008723c */ /* 0x008ff60000041808 */
[----:B------:R-:W-:Y:S11]  /*eb00*/  @!UPT UIADD3 URZ, URZ, URZ, URZ ;  /* 0x0000003f3f3ff290 */ /* 0x000ff6000fffe03f */
[----:B------:R-:W-:Y:S01]  /*eb10*/  @!UPT UIADD3 URZ, URZ, URZ, URZ ;  /* 0x0000003f3f3ff290 */ /* 0x000fe2000fffe03f */
[----:B------:R-:W-:Y:S01]  /*eb20*/  STL.64 [R1+0x2a0], R8 ;  /* 0x0002a00801007387 */ /* 0x000fe20000100a00 */
[----:B------:R0:W-:Y:S03]  /*eb30*/  STL.64 [R1+0x2a8], R10 ;  /* 0x0002a80a01007387 */ /* 0x0001e60000100a00 */
[----:B0-----:R-:W3:Y:S01]  /*eb40*/  LDL.LU.64 R10, [R1+0x10c8] ;  /* 0x0010c800010a7983 */ /* 0x001ee20000300a00 */
[----:B------:R-:W2:Y:S02]  /*eb50*/  LDL.LU.64 R8, [R1+0x10c0] ;  /* 0x0010c00001087983 */ /* 0x000ea40000300a00 */
[----:B----4-:R0:W-:Y:S02]  /*eb60*/  STL.64 [R1+0x1040], R26 ;  /* 0x0010401a01007387 */ /* 0x0101e40000100a00 */
[----:B------:R-:W4:Y:S01]  /*eb70*/  LDL.LU R24, [R1+0x130] ;  /* 0x0001300001187983 */ /* 0x000f220000300800 */
[----:B------:R-:W4:Y:S04]  /*eb80*/  LDL.LU R25, [R1+0x134] ;  /* 0x0001340001197983 */ /* 0x000f280000300800 */
[----:B0-----:R-:W4:Y:S01]  /*eb90*/  LDL.LU R26, [R1+0x138] ;  /* 0x00013800011a7983 */ /* 0x001f220000300800 */
[----:B------:R-:W-:-:S02]  /*eba0*/  IMAD.MOV.U32 R27, RZ, RZ, R28 ;  /* 0x000000ffff1b7224 */ /* 0x000fc400078e001c */
[----:B------:R-:W3:Y:S01]  /*ebb0*/  LDL.LU R28, [R1+0x10b8] ;  /* 0x0010b800011c7983 */ /* 0x000ee20000300800 */
[C---:B--2---:R-:W-:Y:S11]  /*ebc0*/  HMMA.16816.F32.BF16 R4, R16.reuse, R8, R4 ;  /* 0x000000081004723c */ /* 0x044ff60000041804 */
[----:B------:R-:W-:Y:S11]  /*ebd0*/  @!UPT UIADD3 URZ, URZ, URZ, URZ ;  /* 0x0000003f3f3ff290 */ /* 0x000ff6000fffe03f */
[----:B------:R-:W-:Y:S01]  /*ebe0*/  @!UPT UIADD3 URZ, URZ, URZ, URZ ;  /* 0x0000003f3f3ff290 */ /* 0x000fe2000fffe03f */
[----:B------:R0:W-:Y:S01]  /*ebf0*/  STL.64 [R1+0x360], R4 ;  /* 0x0003600401007387 */ /* 0x0001e20000100a00 */
[----:B------:R1:W-:Y:S03]  /*ec00*/  STL.64 [R1+0x368], R6 ;  /* 0x0003680601007387 */ /* 0x0003e60000100a00 */
[----:B0-----:R-:W1:Y:S02]  /*ec10*/  LDL.LU.64 R4, [R1+0x10b0] ;  /* 0x0010b00001047983 */ /* 0x001e640000300a00 */
[C---:B-1----:R-:W-:Y:S02]  /*ec20*/  HMMA.16816.F32.BF16 R4, R16.reuse, R4, R20 ;  /* 0x000000041004723c */ /* 0x042fe40000041814 */
[----:B------:R-:W2:Y:S01]  /*ec30*/  LDL.LU.64 R22, [R1+0x10a8] ;  /* 0x0010a80001167983 */ /* 0x000ea20000300a00 */
[----:B------:R-:W2:Y:S11]  /*ec40*/  LDL.LU.64 R20, [R1+0x10a0] ;  /* 0x0010a00001147983 */ /* 0x000eb60000300a00 */
[----:B------:R-:W-:Y:S09]  /*ec50*/  @!UPT UIADD3 URZ, URZ, URZ, URZ ;  /* 0x0000003f3f3ff290 */ /* 0x000ff2000fffe03f */
[----:B------:R0:W-:Y:S01]  /*ec60*/  STL.64 [R1+0x350], R4 ;  /* 0x0003500401007387 */ /* 0x0001e20000100a00 */
[----:B------:R2:W-:Y:S03]  /*ec70*/  STL.64 [R1+0x358], R6 ;  /* 0x0003580601007387 */ /* 0x0005e60000100a00 */
[----:B0-----:R-:W2:Y:S02]  /*ec80*/  LDL.LU.64 R4, [R1+0x1098] ;  /* 0x0010980001047983 */ /* 0x001ea40000300a00 */
[C---:B--2---:R-:W-:Y:S02]  /*ec90*/  HMMA.16816.F32.BF16 R4, R16.reuse, R4, R20 ;  /* 0x000000041004723c */ /* 0x044fe40000041814 */
        /* <DEDUP_REMOVED lines=10> */
[----:B------:R-:W-:Y:S01]  /*ed40*/  STL.64 [R1+0x330], R4 ;  /* 0x0003300401007387 */ /* 0x000fe20000100a00 */
[----:B------:R0:W-:Y:S03]  /*ed50*/  STL.64 [R1+0x338], R6 ;  /* 0x0003380601007387 */ /* 0x0001e60000100a00 */
[----:B0-----:R-:W2:Y:S01]  /*ed60*/  LDL.LU.64 R6, [R1+0x1068] ;  /* 0x0010680001067983 */ /* 0x001ea20000300a00 */
[----:B------:R-:W2:Y:S02]  /*ed70*/  LDL.LU.64 R4, [R1+0x1060] ;  /* 0x0010600001047983 */ /* 0x000ea40000300a00 */
[----:B--2---:R-:W-:Y:S01]  /*ed80*/  HMMA.16816.F32.BF16 R16, R16, R4, R20 ;  /* 0x000000041010723c */ /* 0x004fe20000041814 */
[----:B------:R-:W2:Y:S01]  /*ed90*/  LDL.LU.64 R22, [R1+0x1058] ;  /* 0x0010580001167983 */ /* 0x000ea20000300a00 */
[----:B------:R-:W2:Y:S02]  /*eda0*/  LDL.LU.64 R20, [R1+0x1050] ;  /* 0x0010500001147983 */ /* 0x000ea40000300a00 */
[----:B------:R0:W-:Y:S02]  /*edb0*/  STL.64 [R1+0xff0], R6 ;  /* 0x000ff00601007387 */ /* 0x0001e40000100a00 */
[----:B------:R-:W2:Y:S11]  /*edc0*/  LDL.LU R4, [R1+0x140] ;  /* 0x0001400001047983 */ /* 0x000eb60000300800 */
[----:B------:R-:W-:Y:S06]  /*edd0*/  @!UPT UIADD3 URZ, URZ, URZ, URZ ;  /* 0x0000003f3f3ff290 */ /* 0x000fec000fffe03f */
[----:B------:R-:W-:Y:S01]  /*ede0*/  STL.64 [R1+0x250], R16 ;  /* 0x0002501001007387 */ /* 0x000fe20000100a00 */
[----:B------:R1:W-:Y:S02]  /*edf0*/  STL.64 [R1+0x258], R18 ;  /* 0x0002581201007387 */ /* 0x0003e40000100a00 */
[----:B------:R-:W2:Y:S02]  /*ee00*/  LDL.LU R5, [R1+0x144] ;  /* 0x0001440001057983 */ /* 0x000ea40000300800 */
[----:B0-----:R-:W2:Y:S01]  /*ee10*/  LDL.LU R6, [R1+0x148] ;  /* 0x0001480001067983 */ /* 0x001ea20000300800 */
[----:B------:R-:W2:Y:S04]  /*ee20*/  LDL.LU R7, [R1+0x14c] ;  /* 0x00014c0001077983 */ /* 0x000ea80000300800 */
[----:B-1----:R-:W3:Y:S01]  /*ee30*/  LDL R18, [R1+0xa8] ;  /* 0x0000a80001127983 */ /* 0x002ee20000100800 */
[C---:B--2---:R-:W-:Y:S11]  /*ee40*/  HMMA.16816.F32.BF16 R4, R20.reuse, R14, R4 ;  /* 0x0000000e1404723c */ /* 0x044ff60000041804 */
[----:B------:R-:W-:Y:S11]  /*ee50*/  @!UPT UIADD3 URZ, URZ, URZ, URZ ;  /* 0x0000003f3f3ff290 */ /* 0x000ff6000fffe03f */
[----:B------:R-:W-:Y:S01]  /*ee60*/  @!UPT UIADD3 URZ, URZ, URZ, URZ ;  /* 0x0000003f3f3ff290 */ /* 0x000fe2000fffe03f */
[----:B------:R-:W-:Y:S01]  /*ee70*/  STL.64 [R1+0x230], R4 ;  /* 0x0002300401007387 */ /* 0x000fe20000100a00 */
[----:B------:R0:W-:Y:S02]  /*ee80*/  STL.64 [R1+0x238], R6 ;  /* 0x0002380601007387 */ /* 0x0001e40000100a00 */
[----:B0-----:R-:W-:Y:S02]  /*ee90*/  IMAD.MOV.U32 R7, RZ, RZ, R14 ;  /* 0x000000ffff077224 */ /* 0x001fe400078e000e */
[----:B------:R-:W-:Y:S02]  /*eea0*/  IMAD.MOV.U32 R6, RZ, RZ, R15 ;  /* 0x000000ffff067224 */ /* 0x000fe400078e000f */
[----:B------:R-:W4:Y:S02]  /*eeb0*/  LDL.LU.64 R14, [R1+0x1048] ;  /* 0x00104800010e7983 */ /* 0x000f240000300a00 */
[----:B----4-:R-:W-:Y:S01]  /*eec0*/  HMMA.16816.F32.BF16 R24, R20, R14, R24 ;  /* 0x0000000e1418723c */ /* 0x010fe20000041818 */
[----:B------:R-:W-:-:S02]  /*eed0*/  IMAD.MOV.U32 R5, RZ, RZ, R14 ;  /* 0x000000ffff057224 */ /* 0x000fc400078e000e */
[----:B------:R-:W-:Y:S11]  /*eee0*/  IMAD.MOV.U32 R4, RZ, RZ, R15 ;  /* 0x000000ffff047224 */ /* 0x000ff600078e000f */
[----:B------:R-:W-:Y:S09]  /*eef0*/  @!UPT UIADD3 URZ, URZ, URZ, URZ ;  /* 0x0000003f3f3ff290 */ /* 0x000ff2000fffe03f */
[----:B------:R-:W-:Y:S01]  /*ef00*/  STL.64 [R1+0x210], R24 ;  /* 0x0002101801007387 */ /* 0x000fe20000100a00 */
[----:B------:R0:W-:Y:S03]  /*ef10*/  STL.64 [R1+0x218], R26 ;  /* 0x0002181a01007387 */ /* 0x0001e60000100a00 */
[----:B0-----:R-:W2:Y:S01]  /*ef20*/  LDL.LU.64 R26, [R1+0x1040] ;  /* 0x00104000011a7983 */ /* 0x001ea20000300a00 */
[----:B------:R-:W2:Y:S02]  /*ef30*/  LDL.LU.64 R14, [R1+0x1038] ;  /* 0x00103800010e7983 */ /* 0x000ea40000300a00 */
[----:B------:R-:W2:Y:S02]  /*ef40*/  LDL.LU.64 R12, [R1+0x1030] ;  /* 0x00103000010c7983 */ /* 0x000ea40000300a00 */
[----:B---3--:R-:W-:Y:S01]  /*ef50*/  IMAD.MOV.U32 R19, RZ, RZ, R28 ;  /* 0x000000ffff137224 */ /* 0x008fe200078e001c */
[----:B--2---:R-:W-:Y:S11]  /*ef60*/  HMMA.16816.F32.BF16 R12, R20, R26, R12 ;  /* 0x0000001a140c723c */ /* 0x004ff6000004180c */
[----:B------:R-:W-:Y:S11]  /*ef70*/  @!UPT UIADD3 URZ, URZ, URZ, URZ ;  /* 0x0000003f3f3ff290 */ /* 0x000ff6000fffe03f */
[----:B------:R-:W-:Y:S01]  /*ef80*/  @!UPT UIADD3 URZ, URZ, URZ, URZ ;  /* 0x0000003f3f3ff290 */ /* 0x000fe2000fffe03f */
[----:B------:R-:W-:Y:S01]  /*ef90*/  STL.64 [R1+0x200], R12 ;  /* 0x0002000c01007387 */ /* 0x000fe20000100a00 */
[----:B------:R0:W-:Y:S02]  /*efa0*/  STL [R1+0x208], R14 ;  /* 0x0002080e01007387 */ /* 0x0001e40000100800 */
[----:B------:R-:W-:Y:S02]  /*efb0*/  IMAD.MOV.U32 R28, RZ, RZ, R15 ;  /* 0x000000ffff1c7224 */ /* 0x000fe400078e000f */
[----:B0-----:R-:W2:Y:S01]  /*efc0*/  LDL.LU.64 R14, [R1+0x1028] ;  /* 0x00102800010e7983 */ /* 0x001ea20000300a00 */
[----:B------:R-:W2:Y:S02]  /*efd0*/  LDL.LU.64 R12, [R1+0x1020] ;  /* 0x00102000010c7983 */ /* 0x000ea40000300a00 */
[----:B------:R0:W-:Y:S02]  /*efe0*/  STL.64 [R1+0xfa0], R26 ;  /* 0x000fa01a01007387 */ /* 0x0001e40000100a00 */
[----:B0-----:R-:W-:-:S02]  /*eff0*/  IMAD.MOV.U32 R26, RZ, RZ, R5 ;  /* 0x000000ffff1a7224 */ /* 0x001fc400078e0005 */
[----:B------:R-:W-:-:S05]  /*f000*/  IMAD.MOV.U32 R27, RZ, RZ, R4 ;  /* 0x000000ffff1b7224 */ /* 0x000fca00078e0004 */
[----:B------:R-:W-:Y:S01]  /*f010*/  STL.64 [R1+0xfb8], R26 ;  /* 0x000fb81a01007387 */ /* 0x000fe20000100a00 */
[----:B------:R-:W-:Y:S02]  /*f020*/  STL [R1+0xea8], R28 ;  /* 0x000ea81c01007387 */ /* 0x000fe40000100800 */
[----:B------:R-:W-:Y:S02]  /*f030*/  IMAD.MOV.U32 R5, RZ, RZ, R10 ;  /* 0x000000ffff057224 */ /* 0x000fe400078e000a */
[----:B------:R-:W-:Y:S01]  /*f040*/  IMAD.MOV.U32 R4, RZ, RZ, R11 ;  /* 0x000000ffff047224 */ /* 0x000fe200078e000b */
[----:B--2---:R-:W-:Y:S11]  /*f050*/  HMMA.16816.F32.BF16 R12, R20, R10, R12 ;  /* 0x0000000a140c723c */ /* 0x004ff6000004180c */
[----:B------:R-:W-:Y:S11]  /*f060*/  @!UPT UIADD3 URZ, URZ, URZ, URZ ;  /* 0x0000003f3f3ff290 */ /* 0x000ff6000fffe03f */
[----:B------:R-:W-:Y:S01]  /*f070*/  @!UPT UIADD3 URZ, URZ, URZ, URZ ;  /* 0x0000003f3f3ff290 */ /* 0x000fe2000fffe03f */
[----:B------:R0:W-:Y:S01]  /*f080*/  STL.64 [R1+0x1f0], R12 ;  /* 0x0001f00c01007387 */ /* 0x0001e20000100a00 */
[----:B------:R1:W-:Y:S03]  /*f090*/  STL.64 [R1+0x1f8], R14 ;  /* 0x0001f80e01007387 */ /* 0x0003e60000100a00 */
[----:B0-----:R-:W2:Y:S01]  /*f0a0*/  LDL.LU R12, [R1+0x60] ;  /* 0x00006000010c7983 */ /* 0x001ea20000300800 */
[----:B------:R-:W2:Y:S02]  /*f0b0*/  LDL.LU R13, [R1+0x64] ;  /* 0x00006400010d7983 */ /* 0x000ea40000300800 */
[----:B-1----:R-:W3:Y:S02]  /*f0c0*/  LDL.LU R14, [R1+0x68] ;  /* 0x00006800010e7983 */ /* 0x002ee40000300800 */
[----:B------:R-:W3:Y:S01]  /*f0d0*/  LDL.LU R15, [R1+0x6c] ;  /* 0x00006c00010f7983 */ /* 0x000ee20000300800 */
[----:B------:R-:W4:Y:S01]  /*f0e0*/  LDL.LU R8, [R1+0xf0] ;  /* 0x0000f00001087983 */ /* 0x000f220000300800 */
[----:B------:R-:W4:Y:S02]  /*f0f0*/  LDL.LU R9, [R1+0xf4] ;  /* 0x0000f40001097983 */ /* 0x000f240000300800 */
[----:B------:R-:W2:Y:S02]  /*f100*/  LDL.LU R10, [R1+0xf8] ;  /* 0x0000f800010a7983 */ /* 0x000ea40000300800 */
[----:B------:R-:W2:Y:S02]  /*f110*/  LDL.LU R11, [R1+0xfc] ;  /* 0x0000fc00010b7983 */ /* 0x000ea40000300800 */
[----:B--2---:R-:W-:Y:S01]  /*f120*/  STL.64 [R1+0x1018], R10 ;  /* 0x0010180a01007387 */ /* 0x004fe20000100a00 */
[----:B----4-:R0:W-:Y:S03]  /*f130*/  STL.64 [R1+0x1010], R8 ;  /* 0x0010100801007387 */ /* 0x0101e60000100a00 */
[----:B0-----:R-:W2:Y:S01]  /*f140*/  LDL.LU R8, [R1+0x100] ;  /* 0x0001000001087983 */ /* 0x001ea20000300800 */
[----:B------:R-:W2:Y:S02]  /*f150*/  LDL.LU R9, [R1+0x104] ;  /* 0x0001040001097983 */ /* 0x000ea40000300800 */
[----:B------:R-:W2:Y:S02]  /*f160*/  LDL.LU R10, [R1+0x108] ;  /* 0x00010800010a7983 */ /* 0x000ea40000300800 */
[----:B------:R-:W2:Y:S02]  /*f170*/  LDL.LU R11, [R1+0x10c] ;  /* 0x00010c00010b7983 */ /* 0x000ea40000300800 */
[----:B------:R-:W-:-:S02]  /*f180*/  IMAD.MOV.U32 R26, RZ, RZ, R7 ;  /* 0x000000ffff1a7224 */ /* 0x000fc400078e0007 */
[----:B------:R-:W-:Y:S01]  /*f190*/  IMAD.MOV.U32 R27, RZ, RZ, R6 ;  /* 0x000000ffff1b7224 */ /* 0x000fe200078e0006 */
[----:B---3--:R0:W-:Y:S01]  /*f1a0*/  STL.64 [R1+0x1000], R14 ;  /* 0x0010000e01007387 */ /* 0x0081e20000100a00 */
[----:B------:R-:W-:Y:S02]  /*f1b0*/  STL.64 [R1+0xff8], R12 ;  /* 0x000ff80c01007387 */ /* 0x000fe40000100a00 */
[----:B------:R-:W3:Y:S01]  /*f1c0*/  LDL.64 R6, [R1+0x88] ;  /* 0x0000880001067983 */ /* 0x000ee20000100a00 */
[----:B0-----:R-:W4:Y:S01]  /*f1d0*/  LDL.64 R14, [R1+0x98] ;  /* 0x00009800010e7983 */ /* 0x001f220000100a00 */
[----:B------:R0:W-:Y:S02]  /*f1e0*/  STL.64 [R1+0xfe8], R26 ;  /* 0x000fe81a01007387 */ /* 0x0001e40000100a00 */
[----:B------:R-:W3:Y:S02]  /*f1f0*/  LDL.LU R24, [R1+0x40] ;  /* 0x0000400001187983 */ /* 0x000ee40000300800 */
[----:B------:R-:W3:Y:S01]  /*f200*/  LDL.LU R25, [R1+0x44] ;  /* 0x0000440001197983 */ /* 0x000ee20000300800 */
[----:B0-----:R-:W3:Y:S01]  /*f210*/  LDL.LU R26, [R1+0x48] ;  /* 0x00004800011a7983 */ /* 0x001ee20000300800 */
[----:B------:R-:W3:Y:S01]  /*f220*/  LDL.LU R27, [R1+0x4c] ;  /* 0x00004c00011b7983 */ /* 0x000ee20000300800 */
[----:B--2---:R-:W-:Y:S11]  /*f230*/  HMMA.16816.F32.BF16 R8, R20, R18, R8 ;  /* 0x000000121408723c */ /* 0x004ff60000041808 */
[----:B------:R-:W-:Y:S11]  /*f240*/  @!UPT UIADD3 URZ, URZ, URZ, URZ ;  /* 0x0000003f3f3ff290 */ /* 0x000ff6000fffe03f */
[----:B------:R-:W-:Y:S01]  /*f250*/  @!UPT UIADD3 URZ, URZ, URZ, URZ ;  /* 0x0000003f3f3ff290 */ /* 0x000fe2000fffe03f */
[----:B------:R-:W-:Y:S01]  /*f260*/  STL.64 [R1+0x1e0], R8 ;  /* 0x0001e00801007387 */ /* 0x000fe20000100a00 */
[----:B------:R0:W-:Y:S02]  /*f270*/  STL [R1+0x1e8], R10 ;  /* 0x0001e80a01007387 */ /* 0x0001e40000100800 */
[----:B------:R-:W-:Y:S02]  /*f280*/  IMAD.MOV.U32 R28, RZ, RZ, R11 ;  /* 0x000000ffff1c7224 */ /* 0x000fe400078e000b */
[----:B0-----:R-:W4:Y:S01]  /*f290*/  LDL.LU.64 R10, [R1+0x1018] ;  /* 0x00101800010a7983 */ /* 0x001f220000300a00 */
[----:B------:R-:W4:Y:S02]  /*f2a0*/  LDL.LU.64 R8, [R1+0x1010] ;  /* 0x0010100001087983 */ /* 0x000f240000300a00 */
[----:B------:R0:W-:Y:S02]  /*f2b0*/  STL.64 [R1+0xf80], R18 ;  /* 0x000f801201007387 */ /* 0x0001e40000100a00 */
[----:B0-----:R-:W-:-:S02]  /*f2c0*/  IMAD.MOV.U32 R18, RZ, RZ, R5 ;  /* 0x000000ffff127224 */ /* 0x001fc400078e0005 */
[----:B------:R-:W-:-:S05]  /*f2d0*/  IMAD.MOV.U32 R19, RZ, RZ, R4 ;  /* 0x000000ffff137224 */ /* 0x000fca00078e0004 */
[----:B------:R0:W-:Y:S01]  /*f2e0*/  STL.64 [R1+0xf98], R18 ;  /* 0x000f981201007387 */ /* 0x0001e20000100a00 */
[----:B------:R-:W2:Y:S02]  /*f2f0*/  LDL.LU R16, [R1] ;  /* 0x0000000001107983 */ /* 0x000ea40000300800 */
[----:B------:R-:W2:Y:S01]  /*f300*/  LDL.LU R17, [R1+0x4] ;  /* 0x0000040001117983 */ /* 0x000ea20000300800 */
[----:B0-----:R-:W2:Y:S01]  /*f310*/  LDL.LU R18, [R1+0x8] ;  /* 0x0000080001127983 */ /* 0x001ea20000300800 */
[----:B------:R-:W-:Y:S02]  /*f320*/  IMAD.MOV.U32 R19, RZ, RZ, R0 ;  /* 0x000000ffff137224 */ /* 0x000fe400078e0000 */
[----:B------:R-:W3:Y:S03]  /*f330*/  LDL.LU R0, [R1+0x1008] ;  /* 0x0010080001007983 */ /* 0x000ee60000300800 */
[----:B--2---:R-:W-:Y:S01]  /*f340*/  STL.64 [R1+0xfb0], R18 ;  /* 0x000fb01201007387 */ /* 0x004fe20000100a00 */
[----:B------:R0:W-:Y:S03]  /*f350*/  STL.64 [R1+0xfa8], R16 ;  /* 0x000fa81001007387 */ /* 0x0001e60000100a00 */
[----:B0-----:R-:W2:Y:S01]  /*f360*/  LDL.LU R16, [R1+0x10] ;  /* 0x0000100001107983 */ /* 0x001ea20000300800 */
[----:B------:R-:W2:Y:S02]  /*f370*/  LDL.LU R17, [R1+0x14] ;  /* 0x0000140001117983 */ /* 0x000ea40000300800 */
[----:B------:R-:W2:Y:S02]  /*f380*/  LDL.LU R18, [R1+0x18] ;  /* 0x0000180001127983 */ /* 0x000ea40000300800 */
[----:B------:R-:W2:Y:S01]  /*f390*/  LDL.LU R19, [R1+0x1c] ;  /* 0x00001c0001137983 */ /* 0x000ea20000300800 */
[C---:B----4-:R-:W-:Y:S01]  /*f3a0*/  HMMA.16816.F32.BF16 R8, R20.reuse, R14, R8 ;  /* 0x0000000e1408723c */ /* 0x050fe20000041808 */
[----:B--2---:R-:W-:Y:S01]  /*f3b0*/  STL.64 [R1+0xfc8], R18 ;  /* 0x000fc81201007387 */ /* 0x004fe20000100a00 */
[----:B------:R0:W-:Y:S03]  /*f3c0*/  STL.64 [R1+0xfc0], R16 ;  /* 0x000fc01001007387 */ /* 0x0001e60000100a00 */
[----:B0-----:R-:W2:Y:S01]  /*f3d0*/  LDL.LU R16, [R1+0x20] ;  /* 0x0000200001107983 */ /* 0x001ea20000300800 */
[----:B------:R-:W2:Y:S02]  /*f3e0*/  LDL.LU R17, [R1+0x24] ;  /* 0x0000240001117983 */ /* 0x000ea40000300800 */
[----:B------:R-:W2:Y:S02]  /*f3f0*/  LDL.LU R18, [R1+0x28] ;  /* 0x0000280001127983 */ /* 0x000ea40000300800 */
[----:B------:R-:W-:Y:S11]  /*f400*/  STL [R1+0xeb0], R28 ;  /* 0x000eb01c01007387 */ /* 0x000ff60000100800 */
[----:B------:R-:W-:Y:S02]  /*f410*/  @!UPT UIADD3 URZ, URZ, URZ, URZ ;  /* 0x0000003f3f3ff290 */ /* 0x000fe4000fffe03f */
[----:B------:R0:W-:Y:S01]  /*f420*/  STL.64 [R1+0x1d0], R8 ;  /* 0x0001d00801007387 */ /* 0x0001e20000100a00 */
[----:B------:R-:W-:Y:S02]  /*f430*/  STL.64 [R1+0x1d8], R10 ;  /* 0x0001d80a01007387 */ /* 0x000fe40000100a00 */
[----:B0-----:R-:W-:Y:S02]  /*f440*/  IMAD.MOV.U32 R9, RZ, RZ, R14 ;  /* 0x000000ffff097224 */ /* 0x001fe400078e000e */
[----:B------:R-:W-:Y:S02]  /*f450*/  IMAD.MOV.U32 R8, RZ, RZ, R15 ;  /* 0x000000ffff087224 */ /* 0x000fe400078e000f */
[----:B------:R-:W3:Y:S01]  /*f460*/  LDL.LU.64 R14, [R1+0x1000] ;  /* 0x00100000010e7983 */ /* 0x000ee20000300a00 */
[----:B------:R-:W3:Y:S02]  /*f470*/  LDL.LU.64 R12, [R1+0xff8] ;  /* 0x000ff800010c7983 */ /* 0x000ee40000300a00 */
[C---:B---3--:R-:W-:Y:S11]  /*f480*/  HMMA.16816.F32.BF16 R12, R20.reuse, R6, R12 ;  /* 0x00000006140c723c */ /* 0x048ff6000004180c */
[----:B------:R-:W-:Y:S11]  /*f490*/  @!UPT UIADD3 URZ, URZ, URZ, URZ ;  /* 0x0000003f3f3ff290 */ /* 0x000ff6000fffe03f */
[----:B------:R-:W-:Y:S01]  /*f4a0*/  @!UPT UIADD3 URZ, URZ, URZ, URZ ;  /* 0x0000003f3f3ff290 */ /* 0x000fe2000fffe03f */
[----:B------:R0:W-:Y:S01]  /*f4b0*/  STL.64 [R1+0x1c0], R12 ;  /* 0x0001c00c01007387 */ /* 0x0001e20000100a00 */
[----:B------:R-:W-:Y:S02]  /*f4c0*/  STL.64 [R1+0x1c8], R14 ;  /* 0x0001c80e01007387 */ /* 0x000fe40000100a00 */
[----:B0-----:R-:W-:Y:S02]  /*f4d0*/  IMAD.MOV.U32 R13, RZ, RZ, R6 ;  /* 0x000000ffff0d7224 */ /* 0x001fe400078e0006 */
[----:B------:R-:W-:Y:S02]  /*f4e0*/  IMAD.MOV.U32 R12, RZ, RZ, R7 ;  /* 0x000000ffff0c7224 */ /* 0x000fe400078e0007 */
[----:B------:R-:W3:Y:S01]  /*f4f0*/  LDL.LU.64 R6, [R1+0xff0] ;  /* 0x000ff00001067983 */ /* 0x000ee20000300a00 */
[----:B------:R-:W-:Y:S01]  /*f500*/  IMAD.MOV.U32 R19, RZ, RZ, R0 ;  /* 0x000000ffff137224 */ /* 0x000fe200078e0000 */
[----:B---3--:R-:W-:Y:S02]  /*f510*/  HMMA.16816.F32.BF16 R20, R20, R6, R24 ;  /* 0x000000061414723c */ /* 0x008fe40000041818 */
[----:B------:R-:W2:Y:S01]  /*f520*/  LDL.LU.64 R26, [R1+0xfe8] ;  /* 0x000fe800011a7983 */ /* 0x000ea20000300a00 */
[----:B------:R-:W-:-:S02]  /*f530*/  IMAD.MOV.U32 R28, RZ, RZ, R6 ;  /* 0x000000ffff1c7224 */ /* 0x000fc400078e0006 */
[----:B------:R-:W-:Y:S11]  /*f540*/  IMAD.MOV.U32 R0, RZ, RZ, R7 ;  /* 0x000000ffff007224 */ /* 0x000ff600078e0007 */
[----:B------:R-:W-:Y:S07]  /*f550*/  @!UPT UIADD3 URZ, URZ, URZ, URZ ;  /* 0x0000003f3f3ff290 */ /* 0x000fee000fffe03f */
[----:B------:R0:W-:Y:S01]  /*f560*/  STL.64 [R1+0x1b0], R20 ;  /* 0x0001b01401007387 */ /* 0x0001e20000100a00 */
[----:B------:R1:W-:Y:S02]  /*f570*/  STL.64 [R1+0x1b8], R22 ;  /* 0x0001b81601007387 */ /* 0x0003e40000100a00 */
[----:B------:R-:W2:Y:S02]  /*f580*/  LDL.LU.64 R6, [R1+0xfe0] ;  /* 0x000fe00001067983 */ /* 0x000ea40000300a00 */
[----:B------:R-:W2:Y:S01]  /*f590*/  LDL.LU.64 R4, [R1+0xfd8] ;  /* 0x000fd80001047983 */ /* 0x000ea20000300a00 */
[----:B0-----:R-:W3:Y:S01]  /*f5a0*/  LDL.LU R20, [R1+0x50] ;  /* 0x0000500001147983 */ /* 0x001ee20000300800 */
[----:B------:R-:W3:Y:S02]  /*f5b0*/  LDL.LU R21, [R1+0x54] ;  /* 0x0000540001157983 */ /* 0x000ee40000300800 */
[----:B-1----:R-:W3:Y:S02]  /*f5c0*/  LDL.LU R22, [R1+0x58] ;  /* 0x0000580001167983 */ /* 0x002ee40000300800 */
[----:B------:R-:W-:-:S02]  /*f5d0*/  IMAD.MOV.U32 R23, RZ, RZ, R29 ;  /* 0x000000ffff177224 */ /* 0x000fc400078e001d */
[----:B------:R-:W4:Y:S01]  /*f5e0*/  LDL.LU R29, [R1+0xfd0] ;  /* 0x000fd000011d7983 */ /* 0x000f220000300800 */
[C---:B--2---:R-:W-:Y:S03]  /*f5f0*/  HMMA.16816.F32.BF16 R24, R4.reuse, R26, R16 ;  /* 0x0000001a0418723c */ /* 0x044fe60000041810 */
[----:B------:R-:W2:Y:S01]  /*f600*/  LDL.LU.64 R18, [R1+0xfc8] ;  /* 0x000fc80001127983 */ /* 0x000ea20000300a00 */
[----:B------:R-:W2:Y:S11]  /*f610*/  LDL.LU.64 R16, [R1+0xfc0] ;  /* 0x000fc00001107983 */ /* 0x000eb60000300a00 */
[----:B------:R-:W-:Y:S08]  /*f620*/  @!UPT UIADD3 URZ, URZ, URZ, URZ ;  /* 0x0000003f3f3ff290 */ /* 0x000ff0000fffe03f */
[----:B------:R-:W-:Y:S01]  /*f630*/  STL.64 [R1+0x1a0], R24 ;  /* 0x0001a01801007387 */ /* 0x000fe20000100a00 */
        /* <DEDUP_REMOVED lines=8> */
[----:B0-----:R-:W2:Y:S02]  /*f6c0*/  LDL.LU.64 R26, [R1+0xfa0] ;  /* 0x000fa000011a7983 */ /* 0x001ea40000300a00 */
[C---:B--2---:R-:W-:Y:S02]  /*f6d0*/  HMMA.16816.F32.BF16 R24, R4.reuse, R26, R16 ;  /* 0x0000001a0418723c */ /* 0x044fe40000041810 */
[----:B------:R-:W2:Y:S11]  /*f6e0*/  LDL.LU.64 R18, [R1+0xf98] ;  /* 0x000f980001127983 */ /* 0x000eb60000300a00 */
[----:B------:R-:W-:Y:S10]  /*f6f0*/  @!UPT UIADD3 URZ, URZ, URZ, URZ ;  /* 0x0000003f3f3ff290 */ /* 0x000ff4000fffe03f */
[----:B------:R-:W-:Y:S01]  /*f700*/  STL.64 [R1+0x170], R24 ;  /* 0x0001701801007387 */ /* 0x000fe20000100a00 */
[----:B------:R0:W-:Y:S03]  /*f710*/  STL.64 [R1+0x178], R26 ;  /* 0x0001781a01007387 */ /* 0x0001e60000100a00 */
[----:B0-----:R-:W2:Y:S01]  /*f720*/  LDL.LU.64 R26, [R1+0xf90] ;  /* 0x000f9000011a7983 */ /* 0x001ea20000300a00 */
[----:B------:R-:W2:Y:S02]  /*f730*/  LDL.LU.64 R24, [R1+0xf88] ;  /* 0x000f880001187983 */ /* 0x000ea40000300a00 */
[C---:B--2---:R-:W-:Y:S01]  /*f740*/  HMMA.16816.F32.BF16 R24, R4.reuse, R18, R24 ;  /* 0x000000120418723c */ /* 0x044fe20000041818 */
[----:B------:R-:W3:Y:S11]  /*f750*/  LDL.LU.64 R18, [R1+0xf80] ;  /* 0x000f800001127983 */ /* 0x000ef60000300a00 */
[----:B------:R-:W-:Y:S11]  /*f760*/  @!UPT UIADD3 URZ, URZ, URZ, URZ ;  /* 0x0000003f3f3ff290 */ /* 0x000ff6000fffe03f */
[----:B------:R-:W-:Y:S01]  /*f770*/  STL.64 [R1+0x160], R24 ;  /* 0x0001601801007387 */ /* 0x000fe20000100a00 */
[----:B------:R0:W-:Y:S02]  /*f780*/  STL.64 [R1+0x168], R26 ;  /* 0x0001681a01007387 */ /* 0x0001e40000100a00 */
[----:B0-----:R-:W-:Y:S02]  /*f790*/  IMAD.MOV.U32 R26, RZ, RZ, R9 ;  /* 0x000000ffff1a7224 */ /* 0x001fe400078e0009 */
[----:B------:R-:W-:Y:S02]  /*f7a0*/  IMAD.MOV.U32 R27, RZ, RZ, R8 ;  /* 0x000000ffff1b7224 */ /* 0x000fe400078e0008 */
[----:B----4-:R-:W0:Y:S04]  /*f7b0*/  LDSM.16.MT88.4 R8, [R29+0x2100] ;  /* 0x002100001d08783b */ /* 0x010e280000004200 */
[----:B0-----:R-:W-:Y:S01]  /*f7c0*/  STL.64 [R1+0xf78], R10 ;  /* 0x000f780a01007387 */ /* 0x001fe20000100a00 */
[----:B------:R0:W-:Y:S03]  /*f7d0*/  STL.64 [R1+0xf70], R8 ;  /* 0x000f700801007387 */ /* 0x0001e60000100a00 */
[----:B0-----:R-:W2:Y:S01]  /*f7e0*/  LDL.LU R8, [R1+0x180] ;  /* 0x0001800001087983 */ /* 0x001ea20000300800 */
[----:B------:R-:W2:Y:S02]  /*f7f0*/  LDL.LU R9, [R1+0x184] ;  /* 0x0001840001097983 */ /* 0x000ea40000300800 */
[----:B------:R-:W2:Y:S02]  /*f800*/  LDL.LU R10, [R1+0x188] ;  /* 0x00018800010a7983 */ /* 0x000ea40000300800 */
[----:B------:R-:W2:Y:S01]  /*f810*/  LDL.LU R11, [R1+0x18c] ;  /* 0x00018c00010b7983 */ /* 0x000ea20000300800 */
[----:B---3--:R-:W-:Y:S01]  /*f820*/  HMMA.16816.F32.BF16 R20, R4, R18, R20 ;  /* 0x000000120414723c */ /* 0x008fe20000041814 */
[----:B------:R-:W0:Y:S11]  /*f830*/  S2R R19, SR_TID.X ;  /* 0x0000000000137919 */ /* 0x000e360000002100 */
[----:B------:R-:W-:Y:S11]  /*f840*/  @!UPT UIADD3 URZ, URZ, URZ, URZ ;  /* 0x0000003f3f3ff290 */ /* 0x000ff6000fffe03f */
[----:B------:R-:W-:Y:S01]  /*f850*/  STL.64 [R1+0x150], R20 ;  /* 0x0001501401007387 */ /* 0x000fe20000100a00 */
[----:B------:R1:W-:Y:S02]  /*f860*/  STL.64 [R1+0x158], R22 ;  /* 0x0001581601007387 */ /* 0x0003e40000100a00 */
[----:B-1----:R-:W-:Y:S02]  /*f870*/  IMAD.MOV.U32 R22, RZ, RZ, R13 ;  /* 0x000000ffff167224 */ /* 0x002fe400078e000d */
[----:B------:R-:W-:Y:S02]  /*f880*/  IMAD.MOV.U32 R23, RZ, RZ, R12 ;  /* 0x000000ffff177224 */ /* 0x000fe400078e000c */
[----:B------:R-:W1:Y:S04]  /*f890*/  LDSM.16.MT88.4 R12, [R29+0x2180] ;  /* 0x002180001d0c783b */ /* 0x000e680000004200 */
[----:B------:R-:W3:Y:S01]  /*f8a0*/  S2R R20, SR_TID.X ;  /* 0x0000000000147919 */ /* 0x000ee20000002100 */
[----:B0-----:R-:W-:-:S05]  /*f8b0*/  LOP3.LUT R19, R19, 0x7, RZ, 0xc0, !PT ;  /* 0x0000000713137812 */ /* 0x001fca00078ec0ff */
[----:B------:R-:W-:Y:S02]  /*f8c0*/  IMAD R21, R19, 0x90, RZ ;  /* 0x0000009013157824 */ /* 0x000fe400078e02ff */
[----:B------:R-:W0:Y:S01]  /*f8d0*/  LDSM.16.MT88.4 R16, [R29+0x4000] ;  /* 0x004000001d10783b */ /* 0x000e220000004200 */
[----:B---3--:R-:W-:-:S05]  /*f8e0*/  IMAD.SHL.U32 R20, R20, 0x2, RZ ;  /* 0x0000000214147824 */ /* 0x008fca00078e00ff */
[----:B------:R-:W-:-:S04]  /*f8f0*/  LOP3.LUT R20, R21, 0x30, R20, 0x78, !PT ;  /* 0x0000003015147812 */ /* 0x000fc800078e7814 */
[----:B------:R-:W-:Y:S01]  /*f900*/  LOP3.LUT R20, R20, 0x40, RZ, 0x3c, !PT ;  /* 0x0000004014147812 */ /* 0x000fe200078e3cff */
[----:B-1----:R-:W-:Y:S01]  /*f910*/  STL.64 [R1+0xf00], R14 ;  /* 0x000f000e01007387 */ /* 0x002fe20000100a00 */
[----:B------:R-:W-:Y:S03]  /*f920*/  STL.64 [R1+0xef8], R12 ;  /* 0x000ef80c01007387 */ /* 0x000fe60000100a00 */
[----:B------:R-:W1:Y:S01]  /*f930*/  LDSM.16.M88.4 R12, [R20+0x8000] ;  /* 0x00800000140c783b */ /* 0x000e620000000200 */
[----:B0-----:R-:W-:Y:S03]  /*f940*/  STL.64 [R1+0xe60], R18 ;  /* 0x000e601201007387 */ /* 0x001fe60000100a00 */
[----:B------:R-:W-:Y:S01]  /*f950*/  STL.64 [R1+0xe58], R16 ;  /* 0x000e581001007387 */ /* 0x000fe20000100a00 */
[----:B-1----:R-:W-:Y:S01]  /*f960*/  STL.64 [R1+0x60], R12 ;  /* 0x0000600c01007387 */ /* 0x002fe20000100a00 */
[----:B------:R2:W-:Y:S02]  /*f970*/  STL.64 [R1+0x68], R14 ;  /* 0x0000680e01007387 */ /* 0x0005e40000100a00 */
[----:B--2---:R-:W-:Y:S01]  /*f980*/  HMMA.16816.F32.BF16 R12, R4, R26, R8 ;  /* 0x0000001a040c723c */ /* 0x004fe20000041808 */
[----:B------:R-:W0:Y:S04]  /*f990*/  LDSM.16.M88.4 R8, [R20+0x8400] ;  /* 0x008400001408783b */ /* 0x000e280000000200 */
[----:B------:R-:W-:Y:S11]  /*f9a0*/  LDSM.16.M88.4 R24, [R20+0x8c00] ;  /* 0x008c00001418783b */ /* 0x000ff60000000200 */
[----:B------:R-:W-:Y:S07]  /*f9b0*/  @!UPT UIADD3 URZ, URZ, URZ, URZ ;  /* 0x0000003f3f3ff290 */ /* 0x000fee000fffe03f */
[----:B------:R-:W-:Y:S01]  /*f9c0*/  STL.64 [R1+0x140], R12 ;  /* 0x0001400c01007387 */ /* 0x000fe20000100a00 */
[----:B------:R-:W-:Y:S02]  /*f9d0*/  STL.64 [R1+0x148], R14 ;  /* 0x0001480e01007387 */ /* 0x000fe40000100a00 */
[----:B------:R-:W1:Y:S04]  /*f9e0*/  LDSM.16.M88.4 R12, [R20+0x8800] ;  /* 0x00880000140c783b */ /* 0x000e680000000200 */
[----:B------:R-:W-:Y:S01]  /*f9f0*/  IMAD.MOV.U32 R19, RZ, RZ, R0 ;  /* 0x000000ffff137224 */ /* 0x000fe200078e0000 */
[----:B0-----:R0:W-:Y:S01]  /*fa00*/  STL.64 [R1+0x50], R8 ;  /* 0x0000500801007387 */ /* 0x0011e20000100a00 */
[----:B------:R-:W-:Y:S02]  /*fa10*/  IMAD.MOV.U32 R16, RZ, RZ, R8 ;  /* 0x000000ffff107224 */ /* 0x000fe400078e0008 */
[----:B------:R2:W-:Y:S02]  /*fa20*/  STL.64 [R1+0x58], R10 ;  /* 0x0000580a01007387 */ /* 0x0005e40000100a00 */
[----:B------:R-:W-:Y:S01]  /*fa30*/  IMAD.MOV.U32 R0, RZ, RZ, R9 ;  /* 0x000000ffff007224 */ /* 0x000fe200078e0009 */
[----:B0-----:R-:W3:Y:S01]  /*fa40*/  LDL.LU R8, [R1+0x240] ;  /* 0x0002400001087983 */ /* 0x001ee20000300800 */
[----:B------:R-:W3:Y:S02]  /*fa50*/  LDL.LU R9, [R1+0x244] ;  /* 0x0002440001097983 */ /* 0x000ee40000300800 */
[----:B--2---:R-:W3:Y:S02]  /*fa60*/  LDL.LU R10, [R1+0x248] ;  /* 0x00024800010a7983 */ /* 0x004ee40000300800 */
[----:B------:R-:W3:Y:S01]  /*fa70*/  LDL.LU R11, [R1+0x24c] ;  /* 0x00024c00010b7983 */ /* 0x000ee20000300800 */
[----:B------:R-:W-:Y:S01]  /*fa80*/  STL [R1+0xec8], R0 ;  /* 0x000ec80001007387 */ /* 0x000fe20000100800 */
[----:B------:R-:W-:Y:S03]  /*fa90*/  STL [R1+0xeac], R16 ;  /* 0x000eac1001007387 */ /* 0x000fe60000100800 */
[----:B-1----:R-:W-:Y:S01]  /*faa0*/  STL.64 [R1+0x40], R12 ;  /* 0x0000400c01007387 */ /* 0x002fe20000100a00 */
[----:B------:R-:W-:Y:S02]  /*fab0*/  STL.64 [R1+0x48], R14 ;  /* 0x0000480e01007387 */ /* 0x000fe40000100a00 */
[----:B------:R-:W0:Y:S04]  /*fac0*/  LDSM.16.M88.4 R12, [R20+0x9000] ;  /* 0x00900000140c783b */ /* 0x000e280000000200 */
[----:B------:R-:W-:Y:S01]  /*fad0*/  STL.64 [R1+0x30], R24 ;  /* 0x0000301801007387 */ /* 0x000fe20000100a00 */
[----:B------:R-:W-:Y:S02]  /*fae0*/  STL.64 [R1+0x38], R26 ;  /* 0x0000381a01007387 */ /* 0x000fe40000100a00 */
[----:B------:R-:W1:Y:S04]  /*faf0*/  LDSM.16.M88.4 R24, [R20+0x9400] ;  /* 0x009400001418783b */ /* 0x000e680000000200 */
[----:B------:R-:W-:-:S02]  /*fb00*/  IMAD.MOV.U32 R18, RZ, RZ, R28 ;  /* 0x000000ffff127224 */ /* 0x000fc400078e001c */
[----:B0-----:R-:W-:Y:S02]  /*fb10*/  IMAD.MOV.U32 R16, RZ, RZ, R13 ;  /* 0x000000ffff107224 */ /* 0x001fe400078e000d */
[----:B------:R-:W-:Y:S01]  /*fb20*/  IMAD.MOV.U32 R28, RZ, RZ, R12 ;  /* 0x000000ffff1c7224 */ /* 0x000fe200078e000c */
[----:B------:R-:W-:Y:S01]  /*fb30*/  STL.64 [R1+0x20], R12 ;  /* 0x0000200c01007387 */ /* 0x000fe20000100a00 */
[----:B------:R0:W-:Y:S03]  /*fb40*/  STL.64 [R1+0x28], R14 ;  /* 0x0000280e01007387 */ /* 0x0001e60000100a00 */
[----:B0-----:R-:W2:Y:S01]  /*fb50*/  LDL.LU.64 R14, [R1+0xd8] ;  /* 0x0000d800010e7983 */ /* 0x001ea20000300a00 */
[----:B------:R-:W-:Y:S02]  /*fb60*/  STL [R1+0xed0], R16 ;  /* 0x000ed01001007387 */ /* 0x000fe40000100800 */
[----:B------:R-:W-:Y:S02]  /*fb70*/  STL [R1+0xecc], R28 ;  /* 0x000ecc1c01007387 */ /* 0x000fe40000100800 */
[----:B-1----:R-:W-:Y:S01]  /*fb80*/  STL.64 [R1+0x10], R24 ;  /* 0x0000101801007387 */ /* 0x002fe20000100a00 */
[----:B------:R-:W-:Y:S02]  /*fb90*/  STL.64 [R1+0x18], R26 ;  /* 0x0000181a01007387 */ /* 0x000fe40000100a00 */
[----:B------:R-:W0:Y:S02]  /*fba0*/  LDSM.16.M88.4 R24, [R20+0x9800] ;  /* 0x009800001418783b */ /* 0x000e240000000200 */
[----:B0-----:R-:W-:Y:S02]  /*fbb0*/  STL.64 [R1], R24 ;  /* 0x0000001801007387 */ /* 0x001fe40000100a00 */
[----:B------:R-:W-:-:S02]  /*fbc0*/  IMAD.MOV.U32 R16, RZ, RZ, R24 ;  /* 0x000000ffff107224 */ /* 0x000fc400078e0018 */
[----:B------:R-:W-:Y:S02]  /*fbd0*/  STL.64 [R1+0x8], R26 ;  /* 0x0000081a01007387 */ /* 0x000fe40000100a00 */
[----:B------:R-:W-:Y:S02]  /*fbe0*/  IMAD.MOV.U32 R28, RZ, RZ, R25 ;  /* 0x000000ffff1c7224 */ /* 0x000fe400078e0019 */
[----:B------:R-:W0:Y:S04]  /*fbf0*/  LDSM.16.M88.4 R24, [R20+0x9c00] ;  /* 0x009c00001418783b */ /* 0x000e280000000200 */
[----:B0-----:R0:W-:Y:S01]  /*fc00*/  STL [R1+0xde4], R24 ;  /* 0x000de41801007387 */ /* 0x0011e20000100800 */
[----:B------:R1:W-:Y:S02]  /*fc10*/  STL [R1+0xde0], R25 ;  /* 0x000de01901007387 */ /* 0x0003e40000100800 */
[----:B------:R4:W-:Y:S02]  /*fc20*/  STL [R1+0xbc4], R26 ;  /* 0x000bc41a01007387 */ /* 0x0009e40000100800 */
[----:B------:R4:W-:Y:S01]  /*fc30*/  STL [R1+0xbc0], R27 ;  /* 0x000bc01b01007387 */ /* 0x0009e20000100800 */
[----:B0-----:R-:W2:Y:S01]  /*fc40*/  LDL.LU R24, [R1+0x220] ;  /* 0x0002200001187983 */ /* 0x001ea20000300800 */
[----:B-1----:R-:W2:Y:S02]  /*fc50*/  LDL.LU R25, [R1+0x224] ;  /* 0x0002240001197983 */ /* 0x002ea40000300800 */
[----:B----4-:R-:W2:Y:S02]  /*fc60*/  LDL.LU R26, [R1+0x228] ;  /* 0x00022800011a7983 */ /* 0x010ea40000300800 */
[----:B------:R-:W2:Y:S02]  /*fc70*/  LDL.LU R27, [R1+0x22c] ;  /* 0x00022c00011b7983 */ /* 0x000ea40000300800 */
[C---:B--2---:R-:W-:Y:S11]  /*fc80*/  HMMA.16816.F32.BF16 R20, R4.reuse, R22, R24 ;  /* 0x000000160414723c */ /* 0x044ff60000041818 */
[----:B------:R-:W-:Y:S11]  /*fc90*/  @!UPT UIADD3 URZ, URZ, URZ, URZ ;  /* 0x0000003f3f3ff290 */ /* 0x000ff6000fffe03f */
[----:B------:R-:W-:Y:S01]  /*fca0*/  @!UPT UIADD3 URZ, URZ, URZ, URZ ;  /* 0x0000003f3f3ff290 */ /* 0x000fe2000fffe03f */
[----:B------:R-:W-:Y:S01]  /*fcb0*/  STL.64 [R1+0x130], R20 ;  /* 0x0001301401007387 */ /* 0x000fe20000100a00 */
[----:B------:R-:W-:Y:S02]  /*fcc0*/  IMAD.MOV.U32 R27, RZ, RZ, R22 ;  /* 0x000000ffff1b7224 */ /* 0x000fe400078e0016 */
[----:B------:R-:W-:Y:S02]  /*fcd0*/  IMAD.MOV.U32 R26, RZ, RZ, R23 ;  /* 0x000000ffff1a7224 */ /* 0x000fe400078e0017 */
[----:B------:R-:W0:Y:S01]  /*fce0*/  LDSM.16.MT88.4 R20, [R29+0x4080] ;  /* 0x004080001d14783b */ /* 0x000e220000004200 */
[----:B---3--:R-:W-:Y:S03]  /*fcf0*/  HMMA.16816.F32.BF16 R4, R4, R18, R8 ;  /* 0x000000120404723c */ /* 0x008fe60000041808 */
[----:B------:R1:W-:Y:S04]  /*fd00*/  STL.64 [R1+0xe18], R26 ;  /* 0x000e181a01007387 */ /* 0x0003e80000100a00 */
[----:B-1----:R-:W2:Y:S04]  /*fd10*/  LDL.LU.64 R26, [R1+0xe8] ;  /* 0x0000e800011a7983 */ /* 0x002ea80000300a00 */
[----:B0-----:R-:W-:Y:S01]  /*fd20*/  STL.64 [R1+0xdd8], R22 ;  /* 0x000dd81601007387 */ /* 0x001fe20000100a00 */
[----:B------:R0:W-:Y:S03]  /*fd30*/  STL.64 [R1+0xdd0], R20 ;  /* 0x000dd01401007387 */ /* 0x0001e60000100a00 */
[----:B0-----:R-:W3:Y:S01]  /*fd40*/  LDL.LU R20, [R1+0x270] ;  /* 0x0002700001147983 */ /* 0x001ee20000300800 */
[----:B------:R-:W3:Y:S02]  /*fd50*/  LDL.LU R21, [R1+0x274] ;  /* 0x0002740001157983 */ /* 0x000ee40000300800 */
[----:B------:R-:W3:Y:S02]  /*fd60*/  LDL.LU R22, [R1+0x278] ;  /* 0x0002780001167983 */ /* 0x000ee40000300800 */
[----:B------:R-:W3:Y:S01]  /*fd70*/  LDL.LU R23, [R1+0x27c] ;  /* 0x00027c0001177983 */ /* 0x000ee20000300800 */
[----:B------:R-:W2:Y:S01]  /*fd80*/  LDL.LU.64 R10, [R1+0xf78] ;  /* 0x000f7800010a7983 */ /* 0x000ea20000300a00 */
[----:B------:R-:W2:Y:S02]  /*fd90*/  LDL.LU.64 R8, [R1+0xf70] ;  /* 0x000f700001087983 */ /* 0x000ea40000300a00 */
[----:B------:R-:W-:Y:S02]  /*fda0*/  STL.64 [R1+0xf20], R18 ;  /* 0x000f201201007387 */ /* 0x000fe40000100a00 */
[----:B------:R0:W-:Y:S01]  /*fdb0*/  STL [R1+0xf1c], R16 ;  /* 0x000f1c1001007387 */ /* 0x0001e20000100800 */
[----:B------:R-:W-:Y:S01]  /*fdc0*/  STL.64 [R1+0x120], R4 ;  /* 0x0001200401007387 */ /* 0x000fe20000100a00 */
[----:B------:R-:W-:Y:S02]  /*fdd0*/  STL.64 [R1+0x128], R6 ;  /* 0x0001280601007387 */ /* 0x000fe40000100a00 */
[----:B------:R-:W1:Y:S01]  /*fde0*/  LDSM.16.MT88.4 R4, [R29+0x4100] ;  /* 0x004100001d04783b */ /* 0x000e620000004200 */
[----:B0-----:R-:W2:Y:S03]  /*fdf0*/  LDL.LU R16, [R1+0x260] ;  /* 0x0002600001107983 */ /* 0x001ea60000300800 */
[----:B------:R-:W2:Y:S02]  /*fe00*/  LDL.LU R17, [R1+0x264] ;  /* 0x0002640001117983 */ /* 0x000ea40000300800 */
[----:B------:R-:W-:-:S02]  /*fe10*/  IMAD.MOV.U32 R18, RZ, RZ, R3 ;  /* 0x000000ffff127224 */ /* 0x000fc400078e0003 */
[----:B------:R-:W-:Y:S01]  /*fe20*/  IMAD.MOV.U32 R19, RZ, RZ, R2 ;  /* 0x000000ffff137224 */ /* 0x000fe200078e0002 */
[----:B-1----:R-:W-:Y:S01]  /*fe30*/  STL.64 [R1+0xd50], R6 ;  /* 0x000d500601007387 */ /* 0x002fe20000100a00 */
[----:B------:R2:W-:Y:S02]  /*fe40*/  STL.64 [R1+0xd48], R4 ;  /* 0x000d480401007387 */ /* 0x0005e40000100a00 */
[----:B------:R-:W-:Y:S03]  /*fe50*/  STL [R1+0xd38], R29 ;  /* 0x000d381d01007387 */ /* 0x000fe60000100800 */
[----:B--2---:R-:W-:Y:S07]  /*fe60*/  HMMA.16816.F32.BF16 R4, R8, R26, R16 ;  /* 0x0000001a0804723c */ /* 0x004fee0000041810 */
[----:B------:R-:W-:-:S02]  /*fe70*/  IMAD.MOV.U32 R17, RZ, RZ, R26 ;  /* 0x000000ffff117224 */ /* 0x000fc400078e001a */
[----:B------:R-:W-:Y:S11]  /*fe80*/  IMAD.MOV.U32 R16, RZ, RZ, R27 ;  /* 0x000000ffff107224 */ /* 0x000ff600078e001b */
[----:B------:R-:W-:Y:S03]  /*fe90*/  @!UPT UIADD3 URZ, URZ, URZ, URZ ;  /* 0x0000003f3f3ff290 */ /* 0x000fe6000fffe03f */
[----:B------:R-:W-:Y:S01]  /*fea0*/  STL.64 [R1+0x110], R4 ;  /* 0x0001100401007387 */ /* 0x000fe20000100a00 */
[----:B------:R3:W-:Y:S02]  /*feb0*/  STL.64 [R1+0x118], R6 ;  /* 0x0001180601007387 */ /* 0x0007e40000100a00 */
[----:B------:R-:W2:Y:S01]  /*fec0*/  LDL.LU.64 R26, [R1+0xa8] ;  /* 0x0000a800011a7983 */ /* 0x000ea20000300a00 */
[----:B---3--:R-:W-:Y:S07]  /*fed0*/  HMMA.16816.F32.BF16 R4, R8, R14, R20 ;  /* 0x0000000e0804723c */ /* 0x008fee0000041814 */
[----:B------:R-:W-:-:S02]  /*fee0*/  IMAD.MOV.U32 R23, RZ, RZ, R14 ;  /* 0x000000ffff177224 */ /* 0x000fc400078e000e */
[----:B------:R-:W-:Y:S11]  /*fef0*/  IMAD.MOV.U32 R22, RZ, RZ, R15 ;  /* 0x000000ffff167224 */ /* 0x000ff600078e000f */
[----:B------:R-:W-:Y:S04]  /*ff00*/  @!UPT UIADD3 URZ, URZ, URZ, URZ ;  /* 0x0000003f3f3ff290 */ /* 0x000fe8000fffe03f */
[----:B------:R-:W-:Y:S02]  /*ff10*/  IMAD.MOV.U32 R3, RZ, RZ, R6 ;  /* 0x000000ffff037224 */ /* 0x000fe400078e0006 */
[----:B------:R-:W-:Y:S01]  /*ff20*/  IMAD.MOV.U32 R2, RZ, RZ, R7 ;  /* 0x000000ffff027224 */ /* 0x000fe200078e0007 */
[----:B--2---:R-:W-:Y:S01]  /*ff30*/  STL.64 [R1+0xf40], R26 ;  /* 0x000f401a01007387 */ /* 0x004fe20000100a00 */
[----:B------:R0:W-:Y:S03]  /*ff40*/  STL.64 [R1+0x100], R4 ;  /* 0x0001000401007387 */ /* 0x0001e60000100a00 */
[----:B0-----:R-:W2:Y:S01]  /*ff50*/  LDL.LU R4, [R1+0x280] ;  /* 0x0002800001047983 */ /* 0x001ea20000300800 */
[----:B------:R-:W2:Y:S02]  /*ff60*/  LDL.LU R5, [R1+0x284] ;  /* 0x0002840001057983 */ /* 0x000ea40000300800 */
[----:B------:R-:W2:Y:S02]  /*ff70*/  LDL.LU R6, [R1+0x288] ;  /* 0x0002880001067983 */ /* 0x000ea40000300800 */
[----:B------:R-:W2:Y:S01]  /*ff80*/  LDL.LU R7, [R1+0x28c] ;  /* 0x00028c0001077983 */ /* 0x000ea20000300800 */
[----:B------:R-:W-:Y:S01]  /*ff90*/  STL.64 [R1+0xf58], R22 ;  /* 0x000f581601007387 */ /* 0x000fe20000100a00 */
[----:B------:R-:W3:Y:S02]  /*ffa0*/  LDL.LU R24, [R1+0x290] ;  /* 0x0002900001187983 */ /* 0x000ee40000300800 */
[----:B------:R-:W3:Y:S02]  /*ffb0*/  LDL.LU R25, [R1+0x294] ;  /* 0x0002940001197983 */ /* 0x000ee40000300800 */
[----:B------:R-:W4:Y:S01]  /*ffc0*/  LDL.LU R26, [R1+0x298] ;  /* 0x00029800011a7983 */ /* 0x000f220000300800 */
[----:B------:R-:W4:Y:S04]  /*ffd0*/  LDL.LU R27, [R1+0x29c] ;  /* 0x00029c00011b7983 */ /* 0x000f280000300800 */
[----:B----4-:R0:W-:Y:S01]  /*ffe0*/  STL.64 [R1+0xf68], R26 ;  /* 0x000f681a01007387 */ /* 0x0101e20000100a00 */
[----:B---3--:R-:W-:Y:S03]  /*fff0*/  STL.64 [R1+0xf60], R24 ;  /* 0x000f601801007387 */ /* 0x008fe60000100a00 */
[----:B0-----:R-:W2:Y:S01]  /*10000*/  LDL.LU.64 R26, [R1+0xc8] ;  /* 0x0000c800011a7983 */ /* 0x001ea20000300a00 */
[----:B------:R-:W3:Y:S02]  /*10010*/  LDL.LU R12, [R1+0x2d0] ;  /* 0x0002d000010c7983 */ /* 0x000ee40000300800 */
[----:B------:R-:W3:Y:S02]  /*10020*/  LDL.LU R13, [R1+0x2d4] ;  /* 0x0002d400010d7983 */ /* 0x000ee40000300800 */
[----:B------:R-:W4:Y:S01]  /*10030*/  LDL.LU R14, [R1+0x2d8] ;  /* 0x0002d800010e7983 */ /* 0x000f220000300800 */
[----:B------:R-:W4:Y:S01]  /*10040*/  LDL.LU R15, [R1+0x2dc] ;  /* 0x0002dc00010f7983 */ /* 0x000f220000300800 */
[----:B------:R-:W2:Y:S03]  /*10050*/  LDL.LU.64 R18, [R1+0x98] ;  /* 0x0000980001127983 */ /* 0x000ea60000300a00 */
[----:B--2---:R-:W-:Y:S01]  /*10060*/  STL.64 [R1+0xf38], R18 ;  /* 0x000f381201007387 */ /* 0x004fe20000100a00 */
[----:B------:R0:W-:Y:S03]  /*10070*/  STL.64 [R1+0xf30], R16 ;  /* 0x000f301001007387 */ /* 0x0001e60000100a00 */
[----:B0-----:R-:W2:Y:S01]  /*10080*/  LDL.LU R16, [R1+0x2e0] ;  /* 0x0002e00001107983 */ /* 0x001ea20000300800 */
[----:B------:R-:W2:Y:S02]  /*10090*/  LDL.LU R17, [R1+0x2e4] ;  /* 0x0002e40001117983 */ /* 0x000ea40000300800 */
[----:B------:R-:W2:Y:S02]  /*100a0*/  LDL.LU R18, [R1+0x2e8] ;  /* 0x0002e80001127983 */ /* 0x000ea40000300800 */
[----:B------:R-:W2:Y:S02]  /*100b0*/  LDL.LU R19, [R1+0x2ec] ;  /* 0x0002ec0001137983 */ /* 0x000ea40000300800 */
[----:B--2---:R0:W-:Y:S01]  /*100c0*/  STL.64 [R1+0xf50], R18 ;  /* 0x000f501201007387 */ /* 0x0041e20000100a00 */
[----:B------:R-:W-:Y:S03]  /*100d0*/  STL.64 [R1+0xf48], R16 ;  /* 0x000f481001007387 */ /* 0x000fe60000100a00 */
[----:B0-----:R-:W2:Y:S01]  /*100e0*/  LDL.LU.64 R18, [R1+0xb8] ;  /* 0x0000b80001127983 */ /* 0x001ea20000300a00 */
[----:B----4-:R0:W-:Y:S02]  /*100f0*/  STL.64 [R1+0xf10], R14 ;  /* 0x000f100e01007387 */ /* 0x0101e40000100a00 */
[----:B---3--:R1:W-:Y:S01]  /*10100*/  STL.64 [R1+0xf08], R12 ;  /* 0x000f080c01007387 */ /* 0x0083e20000100a00 */
[----:B0-----:R-:W3:Y:S01]  /*10110*/  LDL.LU.64 R14, [R1+0x88] ;  /* 0x00008800010e7983 */ /* 0x001ee20000300a00 */
[----:B------:R-:W-:Y:S07]  /*10120*/  HMMA.16816.F32.BF16 R20, R8, R26, R4 ;  /* 0x0000001a0814723c */ /* 0x000fee0000041804 */
[----:B------:R-:W-:-:S02]  /*10130*/  IMAD.MOV.U32 R5, RZ, RZ, R26 ;  /* 0x000000ffff057224 */ /* 0x000fc400078e001a */
[----:B------:R-:W-:Y:S01]  /*10140*/  IMAD.MOV.U32 R4, RZ, RZ, R27 ;  /* 0x000000ffff047224 */ /* 0x000fe200078e001b */
[----:B---3--:R0:W-:Y:S01]  /*10150*/  STL.64 [R1+0xf28], R14 ;  /* 0x000f280e01007387 */ /* 0x0081e20000100a00 */
[----:B-1----:R-:W3:Y:S02]  /*10160*/  LDL.LU R12, [R1+0x2f0] ;  /* 0x0002f000010c7983 */ /* 0x002ee40000300800 */
[----:B------:R-:W3:Y:S01]  /*10170*/  LDL.LU R13, [R1+0x2f4] ;  /* 0x0002f400010d7983 */ /* 0x000ee20000300800 */
[----:B0-----:R-:W3:Y:S01]  /*10180*/  LDL.LU R14, [R1+0x2f8] ;  /* 0x0002f800010e7983 */ /* 0x001ee20000300800 */
[----:B------:R-:W3:Y:S02]  /*10190*/  LDL.LU R15, [R1+0x2fc] ;  /* 0x0002fc00010f7983 */ /* 0x000ee40000300800 */
[----:B------:R-:W-:Y:S02]  /*101a0*/  STL [R1+0xd6c], R2 ;  /* 0x000d6c0201007387 */ /* 0x000fe40000100800 */
[----:B------:R-:W-:Y:S01]  /*101b0*/  STL [R1+0xd68], R3 ;  /* 0x000d680301007387 */ /* 0x000fe20000100800 */
[----:B------:R-:W4:Y:S01]  /*101c0*/  LDL.LU.64 R26, [R1+0xf68] ;  /* 0x000f6800011a7983 */ /* 0x000f220000300a00 */
[----:B------:R-:W4:Y:S03]  /*101d0*/  LDL.LU.64 R24, [R1+0xf60] ;  /* 0x000f600001187983 */ /* 0x000f260000300a00 */
[----:B------:R-:W-:-:S02]  /*101e0*/  IMAD.MOV.U32 R7, RZ, RZ, R22 ;  /* 0x000000ffff077224 */ /* 0x000fc400078e0016 */
[----:B------:R-:W-:Y:S01]  /*101f0*/  IMAD.MOV.U32 R6, RZ, RZ, R23 ;  /* 0x000000ffff067224 */ /* 0x000fe200078e0017 */
[----:B------:R2:W-:Y:S01]  /*10200*/  STL.64 [R1+0xf0], R20 ;  /* 0x0000f01401007387 */ /* 0x0005e20000100a00 */
[----:B------:R-:W3:Y:S03]  /*10210*/  LDL.LU.64 R22, [R1+0xf58] ;  /* 0x000f580001167983 */ /* 0x000ee60000300a00 */
[----:B------:R-:W-:Y:S01]  /*10220*/  STL.64 [R1+0xed8], R6 ;  /* 0x000ed80601007387 */ /* 0x000fe20000100a00 */
[----:B--2---:R-:W-:Y:S02]  /*10230*/  IMAD.MOV.U32 R21, RZ, RZ, R18 ;  /* 0x000000ffff157224 */ /* 0x004fe400078e0012 */
[----:B------:R-:W-:Y:S01]  /*10240*/  IMAD.MOV.U32 R20, RZ, RZ, R19 ;  /* 0x000000ffff147224 */ /* 0x000fe200078e0013 */
[C---:B----4-:R-:W-:Y:S01]  /*10250*/  HMMA.16816.F32.BF16 R24, R8.reuse, R18, R24 ;  /* 0x000000120818723c */ /* 0x050fe20000041818 */
[----:B------:R-:W2:Y:S01]  /*10260*/  LDL.LU.64 R18, [R1+0xf50] ;  /* 0x000f500001127983 */ /* 0x000ea20000300a00 */
[----:B------:R-:W2:Y:S11]  /*10270*/  LDL.LU.64 R16, [R1+0xf48] ;  /* 0x000f480001107983 */ /* 0x000eb60000300a00 */
[----:B------:R-:W-:Y:S10]  /*10280*/  @!UPT UIADD3 URZ, URZ, URZ, URZ ;  /* 0x0000003f3f3ff290 */ /* 0x000ff4000fffe03f */
[----:B------:R-:W-:Y:S01]  /*10290*/  STL.64 [R1+0x180], R24 ;  /* 0x0001801801007387 */ /* 0x000fe20000100a00 */
[----:B------:R-:W-:Y:S02]  /*102a0*/  IMAD.MOV.U32 R2, RZ, RZ, R26 ;  /* 0x000000ffff027224 */ /* 0x000fe400078e001a */
[----:B------:R-:W-:Y:S02]  /*102b0*/  IMAD.MOV.U32 R3, RZ, RZ, R27 ;  /* 0x000000ffff037224 */ /* 0x000fe400078e001b */
[----:B------:R-:W2:Y:S02]  /*102c0*/  LDL.LU.64 R26, [R1+0xf40] ;  /* 0x000f4000011a7983 */ /* 0x000ea40000300a00 */
[----:B--2---:R-:W-:Y:S11]  /*102d0*/  HMMA.16816.F32.BF16 R16, R8, R26, R16 ;  /* 0x0000001a0810723c */ /* 0x004ff60000041810 */
[----:B------:R-:W-:Y:S11]  /*102e0*/  @!UPT UIADD3 URZ, URZ, URZ, URZ ;  /* 0x0000003f3f3ff290 */ /* 0x000ff6000fffe03f */
[----:B------:R-:W-:Y:S01]  /*102f0*/  @!UPT UIADD3 URZ, URZ, URZ, URZ ;  /* 0x0000003f3f3ff290 */ /* 0x000fe2000fffe03f */
[----:B------:R-:W-:Y:S01]  /*10300*/  STL.64 [R1+0x220], R16 ;  /* 0x0002201001007387 */ /* 0x000fe20000100a00 */
[----:B------:R0:W-:Y:S02]  /*10310*/  STL [R1+0x228], R18 ;  /* 0x0002281201007387 */ /* 0x0001e40000100800 */
[----:B------:R-:W-:Y:S02]  /*10320*/  IMAD.MOV.U32 R29, RZ, RZ, R19 ;  /* 0x000000ffff1d7224 */ /* 0x000fe400078e0013 */
[----:B0-----:R-:W2:Y:S01]  /*10330*/  LDL.LU.64 R18, [R1+0xf38] ;  /* 0x000f380001127983 */ /* 0x001ea20000300a00 */
[----:B------:R-:W-:Y:S02]  /*10340*/  IMAD.MOV.U32 R25, RZ, RZ, R27 ;  /* 0x000000ffff197224 */ /* 0x000fe400078e001b */
[----:B------:R-:W4:Y:S02]  /*10350*/  LDL.LU.64 R16, [R1+0xf30] ;  /* 0x000f300001107983 */ /* 0x000f240000300a00 */
[----:B---3--:R-:W-:-:S02]  /*10360*/  IMAD.MOV.U32 R6, RZ, RZ, R23 ;  /* 0x000000ffff067224 */ /* 0x008fc400078e0017 */
[----:B------:R-:W-:Y:S01]  /*10370*/  IMAD.MOV.U32 R7, RZ, RZ, R22 ;  /* 0x000000ffff077224 */ /* 0x000fe200078e0016 */
[----:B------:R0:W-:Y:S01]  /*10380*/  STL [R1+0xf18], R25 ;  /* 0x000f181901007387 */ /* 0x0001e20000100800 */
[----:B------:R-:W3:Y:S02]  /*10390*/  LDL.LU R24, [R1+0x300] ;  /* 0x0003000001187983 */ /* 0x000ee40000300800 */
[----:B------:R-:W-:Y:S01]  /*103a0*/  IMAD.MOV.U32 R0, RZ, RZ, R26 ;  /* 0x000000ffff007224 */ /* 0x000fe200078e001a */
[----:B0-----:R-:W3:Y:S01]  /*103b0*/  LDL.LU R25, [R1+0x304] ;  /* 0x0003040001197983 */ /* 0x001ee20000300800 */
[----:B------:R-:W3:Y:S02]  /*103c0*/  LDL.LU R26, [R1+0x308] ;  /* 0x00030800011a7983 */ /* 0x000ee40000300800 */
[----:B------:R-:W3:Y:S02]  /*103d0*/  LDL.LU R27, [R1+0x30c] ;  /* 0x00030c00011b7983 */ /* 0x000ee40000300800 */
[----:B------:R-:W-:Y:S01]  /*103e0*/  STL.64 [R1+0xef0], R6 ;  /* 0x000ef00601007387 */ /* 0x000fe20000100a00 */
[C---:B--2---:R-:W-:Y:S11]  /*103f0*/  HMMA.16816.F32.BF16 R12, R8.reuse, R18, R12 ;  /* 0x00000012080c723c */ /* 0x044ff6000004180c */
[----:B------:R-:W-:Y:S11]  /*10400*/  @!UPT UIADD3 URZ, URZ, URZ, URZ ;  /* 0x0000003f3f3ff290 */ /* 0x000ff6000fffe03f */
[----:B------:R-:W-:Y:S01]  /*10410*/  @!UPT UIADD3 URZ, URZ, URZ, URZ ;  /* 0x0000003f3f3ff290 */ /* 0x000fe2000fffe03f */
[----:B------:R-:W-:Y:S01]  /*10420*/  STL.64 [R1+0x2e0], R12 ;  /* 0x0002e00c01007387 */ /* 0x000fe20000100a00 */
[----:B------:R0:W-:Y:S03]  /*10430*/  STL.64 [R1+0x2e8], R14 ;  /* 0x0002e80e01007387 */ /* 0x0001e60000100a00 */
[----:B0-----:R-:W3:Y:S01]  /*10440*/  LDL.LU.64 R14, [R1+0xf28] ;  /* 0x000f2800010e7983 */ /* 0x001ee20000300a00 */
[----:B----4-:R-:W-:Y:S02]  /*10450*/  IMAD.MOV.U32 R6, RZ, RZ, R17 ;  /* 0x000000ffff067224 */ /* 0x010fe400078e0011 */
[----:B------:R-:W-:Y:S02]  /*10460*/  IMAD.MOV.U32 R22, RZ, RZ, R18 ;  /* 0x000000ffff167224 */ /* 0x000fe400078e0012 */
[----:B------:R-:W-:Y:S02]  /*10470*/  IMAD.MOV.U32 R17, RZ, RZ, R19 ;  /* 0x000000ffff117224 */ /* 0x000fe400078e0013 */
[----:B------:R-:W-:Y:S01]  /*10480*/  IMAD.MOV.U32 R7, RZ, RZ, R16 ;  /* 0x000000ffff077224 */ /* 0x000fe200078e0010 */
[----:B------:R-:W2:Y:S01]  /*10490*/  LDL.LU.64 R18, [R1+0xf20] ;  /* 0x000f200001127983 */ /* 0x000ea20000300a00 */
[----:B------:R-:W4:Y:S01]  /*104a0*/  LDL.LU R16, [R1+0xf1c] ;  /* 0x000f1c0001107983 */ /* 0x000f220000300800 */
[C---:B---3--:R-:W-:Y:S01]  /*104b0*/  HMMA.16816.F32.BF16 R24, R8.reuse, R14, R24 ;  /* 0x0000000e0818723c */ /* 0x048fe20000041818 */
[----:B------:R-:W-:Y:S11]  /*104c0*/  IMAD.MOV.U32 R23, RZ, RZ, R15 ;  /* 0x000000ffff177224 */ /* 0x000ff600078e000f */
[----:B------:R-:W-:Y:S11]  /*104d0*/  @!UPT UIADD3 URZ, URZ, URZ, URZ ;  /* 0x0000003f3f3ff290 */ /* 0x000ff6000fffe03f */
[----:B------:R0:W-:Y:S01]  /*104e0*/  STL.64 [R1+0x320], R24 ;  /* 0x0003201801007387 */ /* 0x0001e20000100a00 */
[----:B------:R-:W-:Y:S03]  /*104f0*/  STL.64 [R1+0x328], R26 ;  /* 0x0003281a01007387 */ /* 0x000fe60000100a00 */
[----:B0-----:R-:W3:Y:S01]  /*10500*/  LDL.LU R25, [R1+0xf18] ;  /* 0x000f180001197983 */ /* 0x001ee20000300800 */
[----:B------:R-:W-:Y:S02]  /*10510*/  IMAD.MOV.U32 R24, RZ, RZ, R14 ;  /* 0x000000ffff187224 */ /* 0x000fe400078e000e */
[----:B------:R-:W2:Y:S02]  /*10520*/  LDL.LU.64 R14, [R1+0xf10] ;  /* 0x000f1000010e7983 */ /* 0x000ea40000300a00 */
[----:B------:R-:W2:Y:S01]  /*10530*/  LDL.LU.64 R12, [R1+0xf08] ;  /* 0x000f0800010c7983 */ /* 0x000ea20000300a00 */
[----:B------:R-:W-:Y:S01]  /*10540*/  STL.64 [R1+0xeb8], R22 ;  /* 0x000eb81601007387 */ /* 0x000fe20000100a00 */
[----:B------:R-:W-:Y:S01]  /*10550*/  STL [R1+0xeb4], R24 ;  /* 0x000eb41801007387 */ /* 0x000fe20000100800 */
[----:B--2---:R-:W-:Y:S02]  /*10560*/  HMMA.16816.F32.BF16 R8, R8, R18, R12 ;  /* 0x000000120808723c */ /* 0x004fe4000004180c */
[----:B------:R-:W2:Y:S01]  /*10570*/  LDL.LU.64 R14, [R1+0xf00] ;  /* 0x000f0000010e7983 */ /* 0x000ea20000300a00 */
[----:B------:R-:W2:Y:S11]  /*10580*/  LDL.LU.64 R12, [R1+0xef8] ;  /* 0x000ef800010c7983 */ /* 0x000eb60000300a00 */
[----:B------:R-:W-:Y:S09]  /*10590*/  @!UPT UIADD3 URZ, URZ, URZ, URZ ;  /* 0x0000003f3f3ff290 */ /* 0x000ff2000fffe03f */
[----:B------:R0:W-:Y:S01]  /*105a0*/  STL.64 [R1+0x310], R8 ;  /* 0x0003100801007387 */ /* 0x0001e20000100a00 */
[----:B------:R1:W-:Y:S03]  /*105b0*/  STL.64 [R1+0x318], R10 ;  /* 0x0003180a01007387 */ /* 0x0003e60000100a00 */
[----:B0-----:R-:W2:Y:S01]  /*105c0*/  LDL.LU R8, [R1+0x2c0] ;  /* 0x0002c00001087983 */ /* 0x001ea20000300800 */
[----:B------:R-:W2:Y:S02]  /*105d0*/  LDL.LU R9, [R1+0x2c4] ;  /* 0x0002c40001097983 */ /* 0x000ea40000300800 */
[----:B-1----:R-:W2:Y:S02]  /*105e0*/  LDL.LU R10, [R1+0x2c8] ;  /* 0x0002c800010a7983 */ /* 0x002ea40000300800 */
[----:B------:R-:W2:Y:S02]  /*105f0*/  LDL.LU R11, [R1+0x2cc] ;  /* 0x0002cc00010b7983 */ /* 0x000ea40000300800 */
[----:B------:R-:W-:-:S02]  /*10600*/  IMAD.MOV.U32 R26, RZ, RZ, R21 ;  /* 0x000000ffff1a7224 */ /* 0x000fc400078e0015 */
[----:B------:R-:W-:-:S05]  /*10610*/  IMAD.MOV.U32 R27, RZ, RZ, R20 ;  /* 0x000000ffff1b7224 */ /* 0x000fca00078e0014 */
[----:B------:R0:W-:Y:S02]  /*10620*/  STL.64 [R1+0xec0], R26 ;  /* 0x000ec01a01007387 */ /* 0x0001e40000100a00 */
[----:B0-----:R-:W-:Y:S02]  /*10630*/  IMAD.MOV.U32 R26, RZ, RZ, R5 ;  /* 0x000000ffff1a7224 */ /* 0x001fe400078e0005 */
[----:B------:R-:W-:-:S05]  /*10640*/  IMAD.MOV.U32 R27, RZ, RZ, R4 ;  /* 0x000000ffff1b7224 */ /* 0x000fca00078e0004 */
[----:B------:R-:W-:Y:S01]  /*10650*/  STL.64 [R1+0xee8], R26 ;  /* 0x000ee81a01007387 */ /* 0x000fe20000100a00 */
[----:B---3--:R0:W-:Y:S02]  /*10660*/  STL [R1+0xee0], R25 ;  /* 0x000ee01901007387 */ /* 0x0081e40000100800 */
[----:B------:R-:W3:Y:S01]  /*10670*/  LDL.LU R24, [R1+0x2b0] ;  /* 0x0002b00001187983 */ /* 0x000ee20000300800 */
[----:B0-----:R-:W3:Y:S01]  /*10680*/  LDL.LU R25, [R1+0x2b4] ;  /* 0x0002b40001197983 */ /* 0x001ee20000300800 */
[----:B------:R-:W3:Y:S02]  /*10690*/  LDL.LU R26, [R1+0x2b8] ;  /* 0x0002b800011a7983 */ /* 0x000ee40000300800 */
[----:B------:R-:W3:Y:S02]  /*106a0*/  LDL.LU R27, [R1+0x2bc] ;  /* 0x0002bc00011b7983 */ /* 0x000ee40000300800 */
[----:B------:R-:W3:Y:S01]  /*106b0*/  LDL.LU R20, [R1+0x360] ;  /* 0x0003600001147983 */ /* 0x000ee20000300800 */
[----:B------:R-:W3:Y:S01]  /*106c0*/  LDL.LU R21, [R1+0x364] ;  /* 0x0003640001157983 */ /* 0x000ee20000300800 */
[----:B------:R-:W3:Y:S02]  /*106d0*/  LDL.LU R22, [R1+0x368] ;  /* 0x0003680001167983 */ /* 0x000ee40000300800 */
[----:B------:R-:W3:Y:S02]  /*106e0*/  LDL.LU R23, [R1+0x36c] ;  /* 0x00036c0001177983 */ /* 0x000ee40000300800 */
[----:B------:R-:W-:Y:S01]  /*106f0*/  STL.64 [R1+0xe78], R18 ;  /* 0x000e781201007387 */ /* 0x000fe20000100a00 */
[C---:B--2---:R-:W-:Y:S11]  /*10700*/  HMMA.16816.F32.BF16 R4, R12.reuse, R6, R8 ;  /* 0x000000060c04723c */ /* 0x044ff60000041808 */
[----:B------:R-:W-:Y:S11]  /*10710*/  @!UPT UIADD3 URZ, URZ, URZ, URZ ;  /* 0x0000003f3f3ff290 */ /* 0x000ff6000fffe03f */
[----:B------:R-:W-:Y:S02]  /*10720*/  @!UPT UIADD3 URZ, URZ, URZ, URZ ;  /* 0x0000003f3f3ff290 */ /* 0x000fe4000fffe03f */
[----:B------:R-:W-:Y:S02]  /*10730*/  IMAD.MOV.U32 R9, RZ, RZ, R6 ;  /* 0x000000ffff097224 */ /* 0x000fe400078e0006 */
[----:B------:R-:W-:Y:S02]  /*10740*/  IMAD.MOV.U32 R8, RZ, RZ, R7 ;  /* 0x000000ffff087224 */ /* 0x000fe400078e0007 */
[----:B------:R-:W3:Y:S01]  /*10750*/  LDL.LU.64 R6, [R1+0xef0] ;  /* 0x000ef00001067983 */ /* 0x000ee20000300a00 */
[----:B------:R-:W-:Y:S02]  /*10760*/  IMAD.MOV.U32 R11, RZ, RZ, R4 ;  /* 0x000000ffff0b7224 */ /* 0x000fe400078e0004 */
[----:B------:R-:W-:Y:S02]  /*10770*/  IMAD.MOV.U32 R10, RZ, RZ, R5 ;  /* 0x000000ffff0a7224 */ /* 0x000fe400078e0005 */
[----:B------:R0:W-:Y:S01]  /*10780*/  STL [R1+0xcc4], R8 ;  /* 0x000cc40801007387 */ /* 0x0001e20000100800 */
[----:B------:R1:W-:Y:S02]  /*10790*/  STL [R1+0xcc0], R9 ;  /* 0x000cc00901007387 */ /* 0x0003e40000100800 */
[----:B------:R2:W-:Y:S02]  /*107a0*/  STL [R1+0xcbc], R10 ;  /* 0x000cbc0a01007387 */ /* 0x0005e40000100800 */
[----:B------:R4:W-:Y:S01]  /*107b0*/  STL [R1+0xcb8], R11 ;  /* 0x000cb80b01007387 */ /* 0x0009e20000100800 */
[----:B0-----:R-:W3:Y:S01]  /*107c0*/  LDL.LU R8, [R1+0x2a0] ;  /* 0x0002a00001087983 */ /* 0x001ee20000300800 */
[----:B-1----:R-:W3:Y:S02]  /*107d0*/  LDL.LU R9, [R1+0x2a4] ;  /* 0x0002a40001097983 */ /* 0x002ee40000300800 */
[----:B--2---:R-:W2:Y:S02]  /*107e0*/  LDL.LU R10, [R1+0x2a8] ;  /* 0x0002a800010a7983 */ /* 0x004ea40000300800 */
[----:B----4-:R-:W2:Y:S01]  /*107f0*/  LDL.LU R11, [R1+0x2ac] ;  /* 0x0002ac00010b7983 */ /* 0x010ea20000300800 */
[----:B---3--:R-:W-:Y:S01]  /*10800*/  HMMA.16816.F32.BF16 R4, R12, R6, R24 ;  /* 0x000000060c04723c */ /* 0x008fe20000041818 */
[----:B------:R-:W2:Y:S01]  /*10810*/  LDL.LU.64 R26, [R1+0xee8] ;  /* 0x000ee800011a7983 */ /* 0x000ea20000300a00 */
[----:B------:R-:W3:Y:S11]  /*10820*/  LDL.LU R25, [R1+0xee0] ;  /* 0x000ee00001197983 */ /* 0x000ef60000300800 */
[----:B------:R-:W-:Y:S10]  /*10830*/  @!UPT UIADD3 URZ, URZ, URZ, URZ ;  /* 0x0000003f3f3ff290 */ /* 0x000ff4000fffe03f */
[----:B------:R-:W-:Y:S01]  /*10840*/  STL.64 [R1+0x2f0], R4 ;  /* 0x0002f00401007387 */ /* 0x000fe20000100a00 */
[----:B------:R0:W-:Y:S03]  /*10850*/  STL.64 [R1+0x2f8], R6 ;  /* 0x0002f80601007387 */ /* 0x0001e60000100a00 */
[----:B0-----:R-:W4:Y:S01]  /*10860*/  LDL.LU.64 R6, [R1+0xed8] ;  /* 0x000ed80001067983 */ /* 0x001f220000300a00 */
[----:B------:R-:W-:Y:S02]  /*10870*/  IMAD.MOV.U32 R4, RZ, RZ, R16 ;  /* 0x000000ffff047224 */ /* 0x000fe400078e0010 */
[----:B------:R-:W2:Y:S02]  /*10880*/  LDL.LU R16, [R1+0xed0] ;  /* 0x000ed00001107983 */ /* 0x000ea40000300800 */
[----:B------:R-:W-:Y:S02]  /*10890*/  IMAD.MOV.U32 R5, RZ, RZ, R28 ;  /* 0x000000ffff057224 */ /* 0x000fe400078e001c */
[----:B------:R-:W2:Y:S04]  /*108a0*/  LDL.LU R28, [R1+0xecc] ;  /* 0x000ecc00011c7983 */ /* 0x000ea80000300800 */
[----:B----4-:R3:W-:Y:S02]  /*108b0*/  STL.64 [R1+0xdf0], R6 ;  /* 0x000df00601007387 */ /* 0x0107e40000100a00 */
[----:B---3--:R-:W-:-:S02]  /*108c0*/  IMAD.MOV.U32 R7, RZ, RZ, R25 ;  /* 0x000000ffff077224 */ /* 0x008fc400078e0019 */
[C---:B--2---:R-:W-:Y:S01]  /*108d0*/  HMMA.16816.F32.BF16 R24, R12.reuse, R26, R8 ;  /* 0x0000001a0c18723c */ /* 0x044fe20000041808 */
[----:B------:R-:W-:Y:S01]  /*108e0*/  STL.64 [R1+0xde8], R4 ;  /* 0x000de80401007387 */ /* 0x000fe20000100a00 */
[----:B------:R-:W-:Y:S02]  /*108f0*/  IMAD.MOV.U32 R6, RZ, RZ, R0 ;  /* 0x000000ffff067224 */ /* 0x000fe400078e0000 */
[----:B------:R-:W2:Y:S11]  /*10900*/  LDL.LU R0, [R1+0xec8] ;  /* 0x000ec80001007983 */ /* 0x000eb60000300800 */
[----:B------:R-:W-:Y:S09]  /*10910*/  @!UPT UIADD3 URZ, URZ, URZ, URZ ;  /* 0x0000003f3f3ff290 */ /* 0x000ff2000fffe03f */
[----:B------:R-:W-:Y:S02]  /*10920*/  IMAD.MOV.U32 R8, RZ, RZ, R24 ;  /* 0x000000ffff087224 */ /* 0x000fe400078e0018 */
[----:B------:R-:W-:Y:S02]  /*10930*/  IMAD.MOV.U32 R9, RZ, RZ, R25 ;  /* 0x000000ffff097224 */ /* 0x000fe400078e0019 */
[----:B------:R-:W-:Y:S02]  /*10940*/  IMAD.MOV.U32 R10, RZ, RZ, R26 ;  /* 0x000000ffff0a7224 */ /* 0x000fe400078e001a */
[----:B------:R-:W-:Y:S02]  /*10950*/  IMAD.MOV.U32 R11, RZ, RZ, R27 ;  /* 0x000000ffff0b7224 */ /* 0x000fe400078e001b */
[----:B------:R-:W3:Y:S01]  /*10960*/  LDL.LU.64 R26, [R1+0xec0] ;  /* 0x000ec000011a7983 */ /* 0x000ee20000300a00 */
[----:B------:R0:W-:Y:S02]  /*10970*/  STL [R1+0xcd4], R8 ;  /* 0x000cd40801007387 */ /* 0x0001e40000100800 */
[----:B------:R1:W-:Y:S02]  /*10980*/  STL [R1+0xcd0], R9 ;  /* 0x000cd00901007387 */ /* 0x0003e40000100800 */
[----:B------:R4:W-:Y:S01]  /*10990*/  STL [R1+0xccc], R10 ;  /* 0x000ccc0a01007387 */ /* 0x0009e20000100800 */
[----:B------:R4:W-:Y:S04]  /*109a0*/  STL [R1+0xcc8], R11 ;  /* 0x000cc80b01007387 */ /* 0x0009e80000100800 */
[----:B0-----:R-:W2:Y:S01]  /*109b0*/  LDL.LU R8, [R1+0x350] ;  /* 0x0003500001087983 */ /* 0x001ea20000300800 */
[----:B-1----:R-:W2:Y:S02]  /*109c0*/  LDL.LU R9, [R1+0x354] ;  /* 0x0003540001097983 */ /* 0x002ea40000300800 */
[----:B----4-:R-:W2:Y:S01]  /*109d0*/  LDL.LU R10, [R1+0x358] ;  /* 0x00035800010a7983 */ /* 0x010ea20000300800 */
[----:B------:R-:W2:Y:S01]  /*109e0*/  LDL.LU R11, [R1+0x35c] ;  /* 0x00035c00010b7983 */ /* 0x000ea20000300800 */
[C---:B---3--:R-:W-:Y:S03]  /*109f0*/  HMMA.16816.F32.BF16 R24, R12.reuse, R26, R20 ;  /* 0x0000001a0c18723c */ /* 0x048fe60000041814 */
[----:B------:R-:W3:Y:S05]  /*10a00*/  LDL.LU.64 R22, [R1+0xeb8] ;  /* 0x000eb80001167983 */ /* 0x000eea0000300a00 */
[----:B--2---:R-:W-:Y:S01]  /*10a10*/  HMMA.16816.F32.BF16 R4, R12, R6, R8 ;  /* 0x000000060c04723c */ /* 0x004fe20000041808 */
[----:B------:R-:W-:-:S02]  /*10a20*/  IMAD.MOV.U32 R20, RZ, RZ, R28 ;  /* 0x000000ffff147224 */ /* 0x000fc400078e001c */
[----:B------:R-:W-:Y:S11]  /*10a30*/  IMAD.MOV.U32 R21, RZ, RZ, R16 ;  /* 0x000000ffff157224 */ /* 0x000ff600078e0010 */
[----:B------:R-:W-:Y:S01]  /*10a40*/  @!UPT UIADD3 URZ, URZ, URZ, URZ ;  /* 0x0000003f3f3ff290 */ /* 0x000fe2000fffe03f */
[----:B------:R0:W-:Y:S01]  /*10a50*/  STL.64 [R1+0x2c0], R24 ;  /* 0x0002c01801007387 */ /* 0x0001e20000100a00 */
[----:B------:R-:W-:Y:S03]  /*10a60*/  STL.64 [R1+0x2c8], R26 ;  /* 0x0002c81a01007387 */ /* 0x000fe60000100a00 */
[----:B0-----:R-:W2:Y:S04]  /*10a70*/  LDL.LU R24, [R1+0xeb4] ;  /* 0x000eb40001187983 */ /* 0x001ea80000300800 */
[----:B------:R-:W-:Y:S02]  /*10a80*/  STL [R1+0x2bc], R7 ;  /* 0x0002bc0701007387 */ /* 0x000fe40000100800 */
[----:B------:R-:W4:Y:S02]  /*10a90*/  LDL.LU R28, [R1+0xeb0] ;  /* 0x000eb000011c7983 */ /* 0x000f240000300800 */
[----:B------:R-:W2:Y:S02]  /*10aa0*/  LDL.LU R16, [R1+0xeac] ;  /* 0x000eac0001107983 */ /* 0x000ea40000300800 */
[----:B------:R-:W-:-:S02]  /*10ab0*/  IMAD.MOV.U32 R9, RZ, RZ, R4 ;  /* 0x000000ffff097224 */ /* 0x000fc400078e0004 */
[----:B------:R-:W-:Y:S01]  /*10ac0*/  IMAD.MOV.U32 R10, RZ, RZ, R5 ;  /* 0x000000ffff0a7224 */ /* 0x000fe200078e0005 */
[----:B------:R-:W-:Y:S01]  /*10ad0*/  STL.64 [R1+0xe10], R20 ;  /* 0x000e101401007387 */ /* 0x000fe20000100a00 */
[----:B------:R-:W2:Y:S02]  /*10ae0*/  LDL.64 R4, [R1+0x10] ;  /* 0x0000100001047983 */ /* 0x000ea40000100a00 */
[----:B------:R-:W-:Y:S01]  /*10af0*/  IMAD.MOV.U32 R11, RZ, RZ, R6 ;  /* 0x000000ffff0b7224 */ /* 0x000fe200078e0006 */
[----:B--2---:R0:W-:Y:S04]  /*10b00*/  STL.64 [R1+0xe08], R4 ;  /* 0x000e080401007387 */ /* 0x0041e80000100a00 */
[----:B0-----:R-:W2:Y:S01]  /*10b10*/  LDL.LU R4, [R1+0x1e0] ;  /* 0x0001e00001047983 */ /* 0x001ea20000300800 */
[----:B------:R-:W2:Y:S02]  /*10b20*/  LDL.LU R5, [R1+0x1e4] ;  /* 0x0001e40001057983 */ /* 0x000ea40000300800 */
[----:B------:R-:W2:Y:S02]  /*10b30*/  LDL.LU R6, [R1+0x1e8] ;  /* 0x0001e80001067983 */ /* 0x000ea40000300800 */
[----:B------:R-:W-:-:S02]  /*10b40*/  IMAD.MOV.U32 R18, RZ, RZ, R24 ;  /* 0x000000ffff127224 */ /* 0x000fc400078e0018 */
[----:B---3--:R-:W-:Y:S02]  /*10b50*/  IMAD.MOV.U32 R19, RZ, RZ, R23 ;  /* 0x000000ffff137224 */ /* 0x008fe400078e0017 */
[----:B----4-:R-:W-:Y:S02]  /*10b60*/  IMAD.MOV.U32 R7, RZ, RZ, R28 ;  /* 0x000000ffff077224 */ /* 0x010fe400078e001c */
[----:B------:R-:W3:Y:S01]  /*10b70*/  LDL.LU R28, [R1+0xea8] ;  /* 0x000ea800011c7983 */ /* 0x000ee20000300800 */
[----:B------:R-:W-:Y:S03]  /*10b80*/  STL.64 [R1+0xe90], R18 ;  /* 0x000e901201007387 */ /* 0x000fe60000100a00 */
[----:B--2---:R-:W-:Y:S01]  /*10b90*/  STL.64 [R1+0xe28], R6 ;  /* 0x000e280601007387 */ /* 0x004fe20000100a00 */
[----:B------:R0:W-:Y:S03]  /*10ba0*/  STL.64 [R1+0xe20], R4 ;  /* 0x000e200401007387 */ /* 0x0001e60000100a00 */
[----:B0-----:R-:W2:Y:S04]  /*10bb0*/  LDL.64 R4, [R1+0x40] ;  /* 0x0000400001047983 */ /* 0x001ea80000100a00 */
[----:B--2---:R0:W-:Y:S04]  /*10bc0*/  STL.64 [R1+0xe40], R4 ;  /* 0x000e400401007387 */ /* 0x0041e80000100a00 */
[----:B0-----:R-:W2:Y:S01]  /*10bd0*/  LDL.LU R4, [R1+0x210] ;  /* 0x0002100001047983 */ /* 0x001ea20000300800 */
[----:B------:R-:W2:Y:S02]  /*10be0*/  LDL.LU R5, [R1+0x214] ;  /* 0x0002140001057983 */ /* 0x000ea40000300800 */
[----:B------:R-:W4:Y:S02]  /*10bf0*/  LDL.LU R6, [R1+0x218] ;  /* 0x0002180001067983 */ /* 0x000f240000300800 */
[----:B------:R-:W4:Y:S02]  /*10c00*/  LDL.LU R7, [R1+0x21c] ;  /* 0x00021c0001077983 */ /* 0x000f240000300800 */
[----:B----4-:R-:W-:Y:S01]  /*10c10*/  STL.64 [R1+0xe50], R6 ;  /* 0x000e500601007387 */ /* 0x010fe20000100a00 */
[----:B--2---:R0:W-:Y:S03]  /*10c20*/  STL.64 [R1+0xe48], R4 ;  /* 0x000e480401007387 */ /* 0x0041e60000100a00 */
        /* <DEDUP_REMOVED lines=16> */
[----:B------:R-:W-:-:S02]  /*10d30*/  IMAD.MOV.U32 R18, RZ, RZ, R22 ;  /* 0x000000ffff127224 */ /* 0x000fc400078e0016 */
[----:B------:R-:W-:Y:S01]  /*10d40*/  IMAD.MOV.U32 R19, RZ, RZ, R17 ;  /* 0x000000ffff137224 */ /* 0x000fe200078e0011 */
[----:B----4-:R-:W-:Y:S01]  /*10d50*/  STL.64 [R1+0xea0], R6 ;  /* 0x000ea00601007387 */ /* 0x010fe20000100a00 */
[----:B--2---:R0:W-:Y:S03]  /*10d60*/  STL.64 [R1+0xe98], R4 ;  /* 0x000e980401007387 */ /* 0x0041e60000100a00 */
[----:B0-----:R-:W2:Y:S01]  /*10d70*/  LDL.LU R4, [R1+0x340] ;  /* 0x0003400001047983 */ /* 0x001ea20000300800 */
[----:B------:R-:W2:Y:S02]  /*10d80*/  LDL.LU R5, [R1+0x344] ;  /* 0x0003440001057983 */ /* 0x000ea40000300800 */
[----:B------:R-:W2:Y:S02]  /*10d90*/  LDL.LU R6, [R1+0x348] ;  /* 0x0003480001067983 */ /* 0x000ea40000300800 */
[----:B------:R-:W2:Y:S01]  /*10da0*/  LDL.LU R7, [R1+0x34c] ;  /* 0x00034c0001077983 */ /* 0x000ea20000300800 */
[----:B------:R-:W4:Y:S01]  /*10db0*/  LDL.LU R24, [R1+0x1f0] ;  /* 0x0001f00001187983 */ /* 0x000f220000300800 */
[----:B------:R-:W4:Y:S02]  /*10dc0*/  LDL.LU R25, [R1+0x1f4] ;  /* 0x0001f40001197983 */ /* 0x000f240000300800 */
[----:B------:R-:W3:Y:S02]  /*10dd0*/  LDL.LU R26, [R1+0x1f8] ;  /* 0x0001f800011a7983 */ /* 0x000ee40000300800 */
[----:B------:R-:W3:Y:S02]  /*10de0*/  LDL.LU R27, [R1+0x1fc] ;  /* 0x0001fc00011b7983 */ /* 0x000ee40000300800 */
[----:B------:R-:W-:-:S02]  /*10df0*/  IMAD.MOV.U32 R8, RZ, RZ, R16 ;  /* 0x000000ffff087224 */ /* 0x000fc400078e0010 */
[----:B--2---:R-:W-:Y:S01]  /*10e00*/  HMMA.16816.F32.BF16 R16, R12, R18, R4 ;  /* 0x000000120c10723c */ /* 0x004fe20000041804 */
[----:B---3--:R-:W-:Y:S01]  /*10e10*/  STL.64 [R1+0xe38], R26 ;  /* 0x000e381a01007387 */ /* 0x008fe20000100a00 */
[----:B----4-:R0:W-:Y:S03]  /*10e20*/  STL.64 [R1+0xe30], R24 ;  /* 0x000e301801007387 */ /* 0x0101e60000100a00 */
[----:B0-----:R-:W2:Y:S01]  /*10e30*/  LDL.LU R24, [R1+0x200] ;  /* 0x0002000001187983 */ /* 0x001ea20000300800 */
[----:B------:R-:W2:Y:S02]  /*10e40*/  LDL.LU R25, [R1+0x204] ;  /* 0x0002040001197983 */ /* 0x000ea40000300800 */
[----:B------:R-:W2:Y:S02]  /*10e50*/  LDL.LU R26, [R1+0x208] ;  /* 0x00020800011a7983 */ /* 0x000ea40000300800 */
[----:B------:R-:W3:Y:S01]  /*10e60*/  LDL.64 R20, [R1+0x30] ;  /* 0x0000300001147983 */ /* 0x000ee20000100a00 */
[----:B------:R-:W-:Y:S01]  /*10e70*/  STL [R1+0xce0], R11 ;  /* 0x000ce00b01007387 */ /* 0x000fe20000100800 */
[----:B------:R-:W-:Y:S02]  /*10e80*/  STL [R1+0xcdc], R10 ;  /* 0x000cdc0a01007387 */ /* 0x000fe40000100800 */
[----:B------:R-:W-:Y:S02]  /*10e90*/  STL [R1+0xcd8], R9 ;  /* 0x000cd80901007387 */ /* 0x000fe40000100800 */
[----:B------:R-:W4:Y:S01]  /*10ea0*/  LDL.LU.64 R6, [R1+0xea0] ;  /* 0x000ea00001067983 */ /* 0x000f220000300a00 */
[----:B------:R-:W4:Y:S06]  /*10eb0*/  LDL.LU.64 R4, [R1+0xe98] ;  /* 0x000e980001047983 */ /* 0x000f2c0000300a00 */
[----:B------:R-:W-:Y:S02]  /*10ec0*/  STL.64 [R1+0x2a0], R16 ;  /* 0x0002a01001007387 */ /* 0x000fe40000100a00 */
[----:B------:R0:W-:Y:S02]  /*10ed0*/  STL.64 [R1+0x2a8], R18 ;  /* 0x0002a81201007387 */ /* 0x0001e40000100a00 */
[----:B0-----:R-:W4:Y:S01]  /*10ee0*/  LDL.LU.64 R18, [R1+0xe90] ;  /* 0x000e900001127983 */ /* 0x001f220000300a00 */
[----:B------:R-:W-:-:S02]  /*10ef0*/  IMAD.MOV.U32 R27, RZ, RZ, R28 ;  /* 0x000000ffff1b7224 */ /* 0x000fc400078e001c */
[----:B------:R-:W-:Y:S01]  /*10f00*/  IMAD.MOV.U32 R9, RZ, RZ, R0 ;  /* 0x000000ffff097224 */ /* 0x000fe200078e0000 */
[C---:B----4-:R-:W-:Y:S01]  /*10f10*/  HMMA.16816.F32.BF16 R16, R12.reuse, R18, R4 ;  /* 0x000000120c10723c */ /* 0x050fe20000041804 */
[----:B------:R-:W4:Y:S01]  /*10f20*/  LDL.LU.64 R6, [R1+0xe88] ;  /* 0x000e880001067983 */ /* 0x000f220000300a00 */
[----:B------:R-:W4:Y:S11]  /*10f30*/  LDL.LU.64 R4, [R1+0xe80] ;  /* 0x000e800001047983 */ /* 0x000f360000300a00 */
[----:B------:R-:W-:Y:S10]  /*10f40*/  @!UPT UIADD3 URZ, URZ, URZ, URZ ;  /* 0x0000003f3f3ff290 */ /* 0x000ff4000fffe03f */
[----:B------:R0:W-:Y:S01]  /*10f50*/  STL.64 [R1+0x290], R16 ;  /* 0x0002901001007387 */ /* 0x0001e20000100a00 */
[----:B------:R-:W-:Y:S02]  /*10f60*/  IMAD.MOV.U32 R28, RZ, RZ, R18 ;  /* 0x000000ffff1c7224 */ /* 0x000fe400078e0012 */
[----:B------:R-:W-:Y:S02]  /*10f70*/  IMAD.MOV.U32 R0, RZ, RZ, R19 ;  /* 0x000000ffff007224 */ /* 0x000fe400078e0013 */
[----:B------:R-:W4:Y:S03]  /*10f80*/  LDL.LU.64 R18, [R1+0xe78] ;  /* 0x000e780001127983 */ /* 0x000f260000300a00 */
[----:B------:R-:W-:Y:S02]  /*10f90*/  STL [R1+0xcb4], R0 ;  /* 0x000cb40001007387 */ /* 0x000fe40000100800 */
[----:B------:R-:W-:Y:S01]  /*10fa0*/  STL [R1+0xcb0], R28 ;  /* 0x000cb01c01007387 */ /* 0x000fe20000100800 */
[----:B----4-:R-:W-:Y:S01]  /*10fb0*/  HMMA.16816.F32.BF16 R12, R12, R18, R4 ;  /* 0x000000120c0c723c */ /* 0x010fe20000041804 */
[----:B------:R-:W4:Y:S01]  /*10fc0*/  LDL.LU.64 R6, [R1+0xe70] ;  /* 0x000e700001067983 */ /* 0x000f220000300a00 */
[----:B------:R-:W4:Y:S02]  /*10fd0*/  LDL.LU.64 R4, [R1+0xe68] ;  /* 0x000e680001047983 */ /* 0x000f240000300a00 */
[----:B------:R-:W4:Y:S02]  /*10fe0*/  LDL.LU.64 R18, [R1+0xe60] ;  /* 0x000e600001127983 */ /* 0x000f240000300a00 */
[----:B0-----:R-:W4:Y:S11]  /*10ff0*/  LDL.LU.64 R16, [R1+0xe58] ;  /* 0x000e580001107983 */ /* 0x001f360000300a00 */
[----:B------:R-:W-:Y:S06]  /*11000*/  @!UPT UIADD3 URZ, URZ, URZ, URZ ;  /* 0x0000003f3f3ff290 */ /* 0x000fec000fffe03f */
[----:B------:R0:W-:Y:S01]  /*11010*/  STL.64 [R1+0x280], R12 ;  /* 0x0002800c01007387 */ /* 0x0001e20000100a00 */
[----:B------:R-:W-:Y:S03]  /*11020*/  STL.64 [R1+0x288], R14 ;  /* 0x0002880e01007387 */ /* 0x000fe60000100a00 */
[----:B0-----:R-:W4:Y:S04]  /*11030*/  LDL R12, [R1+0x60] ;  /* 0x00006000010c7983 */ /* 0x001f280000100800 */
[----:B------:R-:W4:Y:S02]  /*11040*/  LDL R13, [R1+0x64] ;  /* 0x00006400010d7983 */ /* 0x000f240000100800 */
[C---:B----4-:R-:W-:Y:S11]  /*11050*/  HMMA.16816.F32.BF16 R4, R16.reuse, R12, R4 ;  /* 0x0000000c1004723c */ /* 0x050ff60000041804 */
[----:B------:R-:W-:Y:S11]  /*11060*/  @!UPT UIADD3 URZ, URZ, URZ, URZ ;  /* 0x0000003f3f3ff290 */ /* 0x000ff6000fffe03f */
[----:B------:R-:W-:Y:S01]  /*11070*/  @!UPT UIADD3 URZ, URZ, URZ, URZ ;  /* 0x0000003f3f3ff290 */ /* 0x000fe2000fffe03f */
[----:B------:R-:W-:Y:S01]  /*11080*/  STL.64 [R1+0x270], R4 ;  /* 0x0002700401007387 */ /* 0x000fe20000100a00 */
[----:B------:R0:W-:Y:S03]  /*11090*/  STL.64 [R1+0x278], R6 ;  /* 0x0002780601007387 */ /* 0x0001e60000100a00 */
[----:B0-----:R-:W4:Y:S01]  /*110a0*/  LDL.LU.64 R6, [R1+0xe50] ;  /* 0x000e500001067983 */ /* 0x001f220000300a00 */
[----:B------:R-:W4:Y:S02]  /*110b0*/  LDL.LU.64 R4, [R1+0xe48] ;  /* 0x000e480001047983 */ /* 0x000f240000300a00 */
[C---:B----4-:R-:W-:Y:S11]  /*110c0*/  HMMA.16816.F32.BF16 R4, R16.reuse, R8, R4 ;  /* 0x000000081004723c */ /* 0x050ff60000041804 */
[----:B------:R-:W-:Y:S11]  /*110d0*/  @!UPT UIADD3 URZ, URZ, URZ, URZ ;  /* 0x0000003f3f3ff290 */ /* 0x000ff6000fffe03f */
[----:B------:R-:W-:Y:S01]  /*110e0*/  @!UPT UIADD3 URZ, URZ, URZ, URZ ;  /* 0x0000003f3f3ff290 */ /* 0x000fe2000fffe03f */
[----:B------:R0:W-:Y:S01]  /*110f0*/  STL.64 [R1+0x260], R4 ;  /* 0x0002600401007387 */ /* 0x0001e20000100a00 */
[----:B------:R-:W-:Y:S03]  /*11100*/  STL.64 [R1+0x268], R6 ;  /* 0x0002680601007387 */ /* 0x000fe60000100a00 */
[----:B0-----:R-:W2:Y:S01]  /*11110*/  LDL.LU.64 R4, [R1+0xe40] ;  /* 0x000e400001047983 */ /* 0x001ea20000300a00 */
[----:B------:R0:W-:Y:S03]  /*11120*/  STL.64 [R1+0xdc8], R8 ;  /* 0x000dc80801007387 */ /* 0x0001e60000100a00 */
[----:B0-----:R-:W4:Y:S01]  /*11130*/  LDL.LU R8, [R1+0x1c0] ;  /* 0x0001c00001087983 */ /* 0x001f220000300800 */
[----:B------:R-:W4:Y:S02]  /*11140*/  LDL.LU R9, [R1+0x1c4] ;  /* 0x0001c40001097983 */ /* 0x000f240000300800 */
[----:B------:R-:W3:Y:S02]  /*11150*/  LDL.LU R10, [R1+0x1c8] ;  /* 0x0001c800010a7983 */ /* 0x000ee40000300800 */
[----:B------:R-:W3:Y:S01]  /*11160*/  LDL.LU R11, [R1+0x1cc] ;  /* 0x0001cc00010b7983 */ /* 0x000ee20000300800 */
[C---:B--2---:R-:W-:Y:S01]  /*11170*/  HMMA.16816.F32.BF16 R24, R16.reuse, R4, R24 ;  /* 0x000000041018723c */ /* 0x044fe20000041818 */
[----:B---3--:R-:W-:Y:S01]  /*11180*/  STL.64 [R1+0xe00], R10 ;  /* 0x000e000a01007387 */ /* 0x008fe20000100a00 */
[----:B----4-:R0:W-:Y:S03]  /*11190*/  STL.64 [R1+0xdf8], R8 ;  /* 0x000df80801007387 */ /* 0x0101e60000100a00 */
[----:B0-----:R-:W2:Y:S01]  /*111a0*/  LDL.LU R8, [R1+0x1d0] ;  /* 0x0001d00001087983 */ /* 0x001ea20000300800 */
[----:B------:R-:W2:Y:S02]  /*111b0*/  LDL.LU R9, [R1+0x1d4] ;  /* 0x0001d40001097983 */ /* 0x000ea40000300800 */
[----:B------:R-:W2:Y:S02]  /*111c0*/  LDL.LU R10, [R1+0x1d8] ;  /* 0x0001d800010a7983 */ /* 0x000ea40000300800 */
[----:B------:R-:W2:Y:S11]  /*111d0*/  LDL.LU R11, [R1+0x1dc] ;  /* 0x0001dc00010b7983 */ /* 0x000eb60000300800 */
[----:B------:R-:W-:Y:S02]  /*111e0*/  @!UPT UIADD3 URZ, URZ, URZ, URZ ;  /* 0x0000003f3f3ff290 */ /* 0x000fe4000fffe03f */
[----:B------:R-:W-:Y:S01]  /*111f0*/  STL.64 [R1+0x250], R24 ;  /* 0x0002501801007387 */ /* 0x000fe20000100a00 */
[----:B------:R0:W-:Y:S03]  /*11200*/  STL.64 [R1+0x258], R26 ;  /* 0x0002581a01007387 */ /* 0x0001e60000100a00 */
[----:B0-----:R-:W3:Y:S01]  /*11210*/  LDL.LU.64 R26, [R1+0xe38] ;  /* 0x000e3800011a7983 */ /* 0x001ee20000300a00 */
[----:B------:R-:W3:Y:S02]  /*11220*/  LDL.LU.64 R24, [R1+0xe30] ;  /* 0x000e300001187983 */ /* 0x000ee40000300a00 */
[----:B------:R-:W-:Y:S02]  /*11230*/  IMAD.MOV.U32 R15, RZ, RZ, R4 ;  /* 0x000000ffff0f7224 */ /* 0x000fe400078e0004 */
[----:B------:R-:W-:Y:S01]  /*11240*/  IMAD.MOV.U32 R14, RZ, RZ, R5 ;  /* 0x000000ffff0e7224 */ /* 0x000fe200078e0005 */
[----:B------:R-:W4:Y:S01]  /*11250*/  LDL.LU.64 R6, [R1+0xe28] ;  /* 0x000e280001067983 */ /* 0x000f220000300a00 */
[----:B------:R-:W4:Y:S01]  /*11260*/  LDL.LU.64 R4, [R1+0xe20] ;  /* 0x000e200001047983 */ /* 0x000f220000300a00 */
[C---:B---3--:R-:W-:Y:S11]  /*11270*/  HMMA.16816.F32.BF16 R24, R16.reuse, R20, R24 ;  /* 0x000000141018723c */ /* 0x048ff60000041818 */
[----:B------:R-:W-:Y:S11]  /*11280*/  @!UPT UIADD3 URZ, URZ, URZ, URZ ;  /* 0x0000003f3f3ff290 */ /* 0x000ff6000fffe03f */
[----:B------:R-:W-:Y:S01]  /*11290*/  @!UPT UIADD3 URZ, URZ, URZ, URZ ;  /* 0x0000003f3f3ff290 */ /* 0x000fe2000fffe03f */
[----:B------:R0:W-:Y:S01]  /*112a0*/  STL.64 [R1+0x240], R24 ;  /* 0x0002401801007387 */ /* 0x0001e20000100a00 */
[----:B------:R1:W-:Y:S02]  /*112b0*/  STL.64 [R1+0x248], R26 ;  /* 0x0002481a01007387 */ /* 0x0003e40000100a00 */
[----:B0-----:R-:W-:Y:S01]  /*112c0*/  IMAD.MOV.U32 R24, RZ, RZ, R20 ;  /* 0x000000ffff187224 */ /* 0x001fe200078e0014 */
[----:B-1----:R-:W3:Y:S01]  /*112d0*/  LDL.LU.64 R26, [R1+0xe18] ;  /* 0x000e1800011a7983 */ /* 0x002ee20000300a00 */
[----:B------:R-:W-:Y:S02]  /*112e0*/  IMAD.MOV.U32 R25, RZ, RZ, R21 ;  /* 0x000000ffff197224 */ /* 0x000fe400078e0015 */
[----:B------:R-:W4:Y:S02]  /*112f0*/  LDL.LU.64 R20, [R1+0xe10] ;  /* 0x000e100001147983 */ /* 0x000f240000300a00 */
[C---:B----4-:R-:W-:Y:S01]  /*11300*/  HMMA.16816.F32.BF16 R20, R16.reuse, R20, R4 ;  /* 0x000000141014723c */ /* 0x050fe20000041804 */
[----:B------:R-:W2:Y:S11]  /*11310*/  LDL.LU.64 R4, [R1+0xe08] ;  /* 0x000e080001047983 */ /* 0x000eb60000300a00 */
[----:B------:R-:W-:Y:S11]  /*11320*/  @!UPT UIADD3 URZ, URZ, URZ, URZ ;  /* 0x0000003f3f3ff290 */ /* 0x000ff6000fffe03f */
[----:B------:R0:W-:Y:S01]  /*11330*/  STL.64 [R1+0x230], R20 ;  /* 0x0002301401007387 */ /* 0x0001e20000100a00 */
[----:B------:R1:W-:Y:S03]  /*11340*/  STL.64 [R1+0x238], R22 ;  /* 0x0002381601007387 */ /* 0x0003e60000100a00 */
[----:B0-----:R-:W4:Y:S01]  /*11350*/  LDL.LU R20, [R1+0x1b0] ;  /* 0x0001b00001147983 */ /* 0x001f220000300800 */
[----:B------:R-:W4:Y:S02]  /*11360*/  LDL.LU R21, [R1+0x1b4] ;  /* 0x0001b40001157983 */ /* 0x000f240000300800 */
[----:B-1----:R-:W4:Y:S02]  /*11370*/  LDL.LU R22, [R1+0x1b8] ;  /* 0x0001b80001167983 */ /* 0x002f240000300800 */
[----:B------:R-:W4:Y:S01]  /*11380*/  LDL.LU R23, [R1+0x1bc] ;  /* 0x0001bc0001177983 */ /* 0x000f220000300800 */
[----:B--2---:R-:W-:Y:S01]  /*11390*/  HMMA.16816.F32.BF16 R8, R16, R4, R8 ;  /* 0x000000041008723c */ /* 0x004fe20000041808 */
        /* <DEDUP_REMOVED lines=8> */
[----:B------:R-:W2:Y:S02]  /*11420*/  LDL.LU.64 R4, [R1+0xde8] ;  /* 0x000de80001047983 */ /* 0x000ea40000300a00 */
[----:B--2---:R-:W-:Y:S01]  /*11430*/  HMMA.16816.F32.BF16 R8, R16, R4, R8 ;  /* 0x000000041008723c */ /* 0x004fe20000041808 */
[----:B------:R-:W-:Y:S01]  /*11440*/  STL.64 [R1+0xd78], R6 ;  /* 0x000d780601007387 */ /* 0x000fe20000100a00 */
[----:B------:R0:W-:Y:S11]  /*11450*/  STL.64 [R1+0xd70], R4 ;  /* 0x000d700401007387 */ /* 0x0001f60000100a00 */
[----:B------:R-:W-:Y:S10]  /*11460*/  @!UPT UIADD3 URZ, URZ, URZ, URZ ;  /* 0x0000003f3f3ff290 */ /* 0x000ff4000fffe03f */
[----:B------:R1:W-:Y:S01]  /*11470*/  STL.64 [R1+0x200], R8 ;  /* 0x0002000801007387 */ /* 0x0003e20000100a00 */
[----:B------:R2:W-:Y:S02]  /*11480*/  STL.64 [R1+0x208], R10 ;  /* 0x0002080a01007387 */ /* 0x0005e40000100a00 */
[----:B0-----:R-:W3:Y:S02]  /*11490*/  LDL.LU R4, [R1+0x140] ;  /* 0x0001400001047983 */ /* 0x001ee40000300800 */
[----:B------:R-:W3:Y:S01]  /*114a0*/  LDL.LU R5, [R1+0x144] ;  /* 0x0001440001057983 */ /* 0x000ee20000300800 */
[----:B------:R-:W3:Y:S01]  /*114b0*/  LDL.LU R6, [R1+0x148] ;  /* 0x0001480001067983 */ /* 0x000ee20000300800 */
[----:B------:R-:W3:Y:S03]  /*114c0*/  LDL.LU R7, [R1+0x14c] ;  /* 0x00014c0001077983 */ /* 0x000ee60000300800 */
[----:B-1----:R-:W4:Y:S01]  /*114d0*/  LDL.LU R8, [R1+0x1a0] ;  /* 0x0001a00001087983 */ /* 0x002f220000300800 */
[----:B------:R-:W4:Y:S02]  /*114e0*/  LDL.LU R9, [R1+0x1a4] ;  /* 0x0001a40001097983 */ /* 0x000f240000300800 */
[----:B--2---:R-:W2:Y:S02]  /*114f0*/  LDL.LU R10, [R1+0x1a8] ;  /* 0x0001a800010a7983 */ /* 0x004ea40000300800 */
[----:B------:R-:W2:Y:S01]  /*11500*/  LDL.LU R11, [R1+0x1ac] ;  /* 0x0001ac00010b7983 */ /* 0x000ea20000300800 */
[----:B---3--:R-:W-:Y:S01]  /*11510*/  STL.64 [R1+0xd88], R6 ;  /* 0x000d880601007387 */ /* 0x008fe20000100a00 */
[----:B------:R0:W-:Y:S03]  /*11520*/  STL.64 [R1+0xd80], R4 ;  /* 0x000d800401007387 */ /* 0x0001e60000100a00 */
[----:B0-----:R-:W3:Y:S01]  /*11530*/  LDL.LU R4, [R1+0x150] ;  /* 0x0001500001047983 */ /* 0x001ee20000300800 */
[----:B------:R-:W3:Y:S02]  /*11540*/  LDL.LU R5, [R1+0x154] ;  /* 0x0001540001057983 */ /* 0x000ee40000300800 */
[----:B------:R-:W2:Y:S02]  /*11550*/  LDL.LU R6, [R1+0x158] ;  /* 0x0001580001067983 */ /* 0x000ea40000300800 */
[----:B------:R-:W2:Y:S02]  /*11560*/  LDL.LU R7, [R1+0x15c] ;  /* 0x00015c0001077983 */ /* 0x000ea40000300800 */
[----:B--2---:R-:W-:Y:S01]  /*11570*/  STL.64 [R1+0xd98], R6 ;  /* 0x000d980601007387 */ /* 0x004fe20000100a00 */
[----:B---3--:R0:W-:Y:S02]  /*11580*/  STL.64 [R1+0xd90], R4 ;  /* 0x000d900401007387 */ /* 0x0081e40000100a00 */
[----:B0-----:R-:W-:-:S02]  /*11590*/  IMAD.MOV.U32 R4, RZ, RZ, R24 ;  /* 0x000000ffff047224 */ /* 0x001fc400078e0018 */
[----:B------:R-:W-:Y:S01]  /*115a0*/  IMAD.MOV.U32 R5, RZ, RZ, R25 ;  /* 0x000000ffff057224 */ /* 0x000fe200078e0019 */
[----:B------:R-:W4:Y:S01]  /*115b0*/  LDL.LU R24, [R1+0xde4] ;  /* 0x000de40001187983 */ /* 0x000f220000300800 */
[----:B------:R-:W4:Y:S03]  /*115c0*/  LDL.LU R25, [R1+0xde0] ;  /* 0x000de00001197983 */ /* 0x000f260000300800 */
[----:B------:R0:W-:Y:S02]  /*115d0*/  STL.64 [R1+0xda8], R4 ;  /* 0x000da80401007387 */ /* 0x0001e40000100a00 */
[----:B0-----:R-:W-:Y:S02]  /*115e0*/  IMAD.MOV.U32 R4, RZ, RZ, R15 ;  /* 0x000000ffff047224 */ /* 0x001fe400078e000f */
[----:B------:R-:W-:-:S05]  /*115f0*/  IMAD.MOV.U32 R5, RZ, RZ, R14 ;  /* 0x000000ffff057224 */ /* 0x000fca00078e000e */
[----:B------:R0:W-:Y:S04]  /*11600*/  STL.64 [R1+0xdc0], R4 ;  /* 0x000dc00401007387 */ /* 0x0001e80000100a00 */
[----:B0-----:R-:W2:Y:S01]  /*11610*/  LDL.LU R4, [R1+0x190] ;  /* 0x0001900001047983 */ /* 0x001ea20000300800 */
[----:B------:R-:W2:Y:S02]  /*11620*/  LDL.LU R5, [R1+0x194] ;  /* 0x0001940001057983 */ /* 0x000ea40000300800 */
[----:B------:R-:W2:Y:S02]  /*11630*/  LDL.LU R6, [R1+0x198] ;  /* 0x0001980001067983 */ /* 0x000ea40000300800 */
[----:B------:R-:W2:Y:S01]  /*11640*/  LDL.LU R7, [R1+0x19c] ;  /* 0x00019c0001077983 */ /* 0x000ea20000300800 */
[----:B----4-:R-:W-:Y:S01]  /*11650*/  HMMA.16816.F32.BF16 R16, R16, R24, R20 ;  /* 0x000000181010723c */ /* 0x010fe20000041814 */
[----:B------:R-:W3:Y:S01]  /*11660*/  LDL.LU.64 R22, [R1+0xdd8] ;  /* 0x000dd80001167983 */ /* 0x000ee20000300a00 */
[----:B------:R-:W3:Y:S11]  /*11670*/  LDL.LU.64 R20, [R1+0xdd0] ;  /* 0x000dd00001147983 */ /* 0x000ef60000300a00 */
[----:B------:R-:W-:Y:S10]  /*11680*/  @!UPT UIADD3 URZ, URZ, URZ, URZ ;  /* 0x0000003f3f3ff290 */ /* 0x000ff4000fffe03f */
[----:B------:R0:W-:Y:S01]  /*11690*/  STL.64 [R1+0x1f0], R16 ;  /* 0x0001f01001007387 */ /* 0x0001e20000100a00 */
[----:B------:R-:W-:Y:S03]  /*116a0*/  STL.64 [R1+0x1f8], R18 ;  /* 0x0001f81201007387 */ /* 0x000fe60000100a00 */
[----:B0-----:R-:W4:Y:S04]  /*116b0*/  LDL.LU.64 R16, [R1+0x20] ;  /* 0x0000200001107983 */ /* 0x001f280000300a00 */
[----:B----4-:R0:W-:Y:S04]  /*116c0*/  STL.64 [R1+0xda0], R16 ;  /* 0x000da01001007387 */ /* 0x0101e80000100a00 */
[----:B0-----:R-:W4:Y:S01]  /*116d0*/  LDL.LU R16, [R1+0x160] ;  /* 0x0001600001107983 */ /* 0x001f220000300800 */
[----:B------:R-:W4:Y:S02]  /*116e0*/  LDL.LU R17, [R1+0x164] ;  /* 0x0001640001117983 */ /* 0x000f240000300800 */
[----:B------:R-:W2:Y:S02]  /*116f0*/  LDL.LU R18, [R1+0x168] ;  /* 0x0001680001127983 */ /* 0x000ea40000300800 */
[----:B------:R-:W2:Y:S01]  /*11700*/  LDL.LU R19, [R1+0x16c] ;  /* 0x00016c0001137983 */ /* 0x000ea20000300800 */
[C---:B---3--:R-:W-:Y:S01]  /*11710*/  HMMA.16816.F32.BF16 R12, R20.reuse, R12, R8 ;  /* 0x0000000c140c723c */ /* 0x048fe20000041808 */
[----:B--2---:R-:W-:Y:S01]  /*11720*/  STL.64 [R1+0xdb8], R18 ;  /* 0x000db81201007387 */ /* 0x004fe20000100a00 */
[----:B----4-:R0:W-:Y:S03]  /*11730*/  STL.64 [R1+0xdb0], R16 ;  /* 0x000db01001007387 */ /* 0x0101e60000100a00 */
[----:B0-----:R-:W2:Y:S01]  /*11740*/  LDL.LU R16, [R1+0x170] ;  /* 0x0001700001107983 */ /* 0x001ea20000300800 */
[----:B------:R-:W2:Y:S02]  /*11750*/  LDL.LU R17, [R1+0x174] ;  /* 0x0001740001117983 */ /* 0x000ea40000300800 */
[----:B------:R-:W2:Y:S02]  /*11760*/  LDL.LU R18, [R1+0x178] ;  /* 0x0001780001127983 */ /* 0x000ea40000300800 */
[----:B------:R-:W2:Y:S01]  /*11770*/  LDL.LU R19, [R1+0x17c] ;  /* 0x00017c0001137983 */ /* 0x000ea20000300800 */
[----:B------:R-:W3:Y:S11]  /*11780*/  LDL.LU.64 R8, [R1+0xdc8] ;  /* 0x000dc80001087983 */ /* 0x000ef60000300a00 */
[----:B------:R-:W-:Y:S01]  /*11790*/  @!UPT UIADD3 URZ, URZ, URZ, URZ ;  /* 0x0000003f3f3ff290 */ /* 0x000fe2000fffe03f */
[----:B------:R0:W-:Y:S02]  /*117a0*/  STL.64 [R1+0x1e0], R12 ;  /* 0x0001e00c01007387 */ /* 0x0001e40000100a00 */
[----:B------:R1:W-:Y:S01]  /*117b0*/  STL.64 [R1+0x1e8], R14 ;  /* 0x0001e80e01007387 */ /* 0x0003e20000100a00 */
[----:B0-----:R-:W4:Y:S01]  /*117c0*/  LDL.LU R12, [R1+0x120] ;  /* 0x00012000010c7983 */ /* 0x001f220000300800 */
[----:B------:R-:W4:Y:S02]  /*117d0*/  LDL.LU R13, [R1+0x124] ;  /* 0x00012400010d7983 */ /* 0x000f240000300800 */
[----:B-1----:R-:W2:Y:S02]  /*117e0*/  LDL.LU R14, [R1+0x128] ;  /* 0x00012800010e7983 */ /* 0x002ea40000300800 */
[----:B------:R-:W2:Y:S01]  /*117f0*/  LDL.LU R15, [R1+0x12c] ;  /* 0x00012c00010f7983 */ /* 0x000ea20000300800 */
[----:B---3--:R-:W-:Y:S01]  /*11800*/  HMMA.16816.F32.BF16 R8, R20, R8, R4 ;  /* 0x000000081408723c */ /* 0x008fe20000041804 */
[----:B--2---:R-:W-:Y:S01]  /*11810*/  STL.64 [R1+0xd60], R14 ;  /* 0x000d600e01007387 */ /* 0x004fe20000100a00 */
[----:B----4-:R0:W-:Y:S03]  /*11820*/  STL.64 [R1+0xd58], R12 ;  /* 0x000d580c01007387 */ /* 0x0101e60000100a00 */
[----:B0-----:R-:W2:Y:S01]  /*11830*/  LDL.LU R12, [R1+0x130] ;  /* 0x00013000010c7983 */ /* 0x001ea20000300800 */
[----:B------:R-:W2:Y:S02]  /*11840*/  LDL.LU R13, [R1+0x134] ;  /* 0x00013400010d7983 */ /* 0x000ea40000300800 */
[----:B------:R-:W3:Y:S02]  /*11850*/  LDL.LU.64 R4, [R1+0xdc0] ;  /* 0x000dc00001047983 */ /* 0x000ee40000300a00 */
[----:B------:R-:W-:-:S02]  /*11860*/  IMAD.MOV.U32 R14, RZ, RZ, R27 ;  /* 0x000000ffff0e7224 */ /* 0x000fc400078e001b */
[----:B------:R-:W-:-:S11]  /*11870*/  IMAD.MOV.U32 R15, RZ, RZ, R26 ;  /* 0x000000ffff0f7224 */ /* 0x000fd600078e001a */
[----:B------:R0:W-:Y:S01]  /*11880*/  STL.64 [R1+0x1d0], R8 ;  /* 0x0001d00801007387 */ /* 0x0001e20000100a00 */
[----:B------:R-:W-:Y:S02]  /*11890*/  IMAD.MOV.U32 R27, RZ, RZ, R11 ;  /* 0x000000ffff1b7224 */ /* 0x000fe400078e000b */
[----:B------:R-:W-:Y:S01]  /*118a0*/  IMAD.MOV.U32 R26, RZ, RZ, R10 ;  /* 0x000000ffff1a7224 */ /* 0x000fe200078e000a */
[----:B0-----:R-:W4:Y:S01]  /*118b0*/  LDL.LU R8, [R1+0x110] ;  /* 0x0001100001087983 */ /* 0x001f220000300800 */
[----:B------:R-:W4:Y:S02]  /*118c0*/  LDL.LU R9, [R1+0x114] ;  /* 0x0001140001097983 */ /* 0x000f240000300800 */
[----:B------:R-:W4:Y:S02]  /*118d0*/  LDL.LU R10, [R1+0x118] ;  /* 0x00011800010a7983 */ /* 0x000f240000300800 */
[----:B------:R-:W4:Y:S01]  /*118e0*/  LDL.LU R11, [R1+0x11c] ;  /* 0x00011c00010b7983 */ /* 0x000f220000300800 */
[----:B------:R-:W-:Y:S01]  /*118f0*/  STL [R1+0xce8], R27 ;  /* 0x000ce81b01007387 */ /* 0x000fe20000100800 */
[----:B------:R-:W-:Y:S01]  /*11900*/  STL [R1+0xce4], R26 ;  /* 0x000ce41a01007387 */ /* 0x000fe20000100800 */
[C---:B---3--:R-:W-:Y:S02]  /*11910*/  HMMA.16816.F32.BF16 R4, R20.reuse, R4, R16 ;  /* 0x000000041404723c */ /* 0x048fe40000041810 */
[----:B------:R-:W3:Y:S01]  /*11920*/  LDL.LU.64 R18, [R1+0xdb8] ;  /* 0x000db80001127983 */ /* 0x000ee20000300a00 */
[----:B------:R-:W3:Y:S11]  /*11930*/  LDL.LU.64 R16, [R1+0xdb0] ;  /* 0x000db00001107983 */ /* 0x000ef60000300a00 */
[----:B------:R-:W-:Y:S09]  /*11940*/  @!UPT UIADD3 URZ, URZ, URZ, URZ ;  /* 0x0000003f3f3ff290 */ /* 0x000ff2000fffe03f */
[----:B------:R0:W-:Y:S01]  /*11950*/  STL.64 [R1+0x1c0], R4 ;  /* 0x0001c00401007387 */ /* 0x0001e20000100a00 */
[----:B------:R3:W-:Y:S03]  /*11960*/  STL.64 [R1+0x1c8], R6 ;  /* 0x0001c80601007387 */ /* 0x0007e60000100a00 */
[----:B0-----:R-:W3:Y:S02]  /*11970*/  LDL.LU.64 R4, [R1+0xda8] ;  /* 0x000da80001047983 */ /* 0x001ee40000300a00 */
[C---:B---3--:R-:W-:Y:S02]  /*11980*/  HMMA.16816.F32.BF16 R4, R20.reuse, R4, R16 ;  /* 0x000000041404723c */ /* 0x048fe40000041810 */
[----:B------:R-:W3:Y:S11]  /*11990*/  LDL.LU.64 R16, [R1+0xda0] ;  /* 0x000da00001107983 */ /* 0x000ef60000300a00 */
[----:B------:R-:W-:Y:S10]  /*119a0*/  @!UPT UIADD3 URZ, URZ, URZ, URZ ;  /* 0x0000003f3f3ff290 */ /* 0x000ff4000fffe03f */
[----:B------:R-:W-:Y:S01]  /*119b0*/  STL.64 [R1+0x1b0], R4 ;  /* 0x0001b00401007387 */ /* 0x000fe20000100a00 */
[----:B------:R0:W-:Y:S03]  /*119c0*/  STL.64 [R1+0x1b8], R6 ;  /* 0x0001b80601007387 */ /* 0x0001e60000100a00 */
[----:B0-----:R-:W3:Y:S01]  /*119d0*/  LDL.LU.64 R6, [R1+0xd98] ;  /* 0x000d980001067983 */ /* 0x001ee20000300a00 */
[----:B------:R-:W3:Y:S02]  /*119e0*/  LDL.LU.64 R4, [R1+0xd90] ;  /* 0x000d900001047983 */ /* 0x000ee40000300a00 */
[----:B---3--:R-:W-:Y:S11]  /*119f0*/  HMMA.16816.F32.BF16 R4, R20, R16, R4 ;  /* 0x000000101404723c */ /* 0x008ff60000041804 */
[----:B------:R-:W-:Y:S11]  /*11a00*/  @!UPT UIADD3 URZ, URZ, URZ, URZ ;  /* 0x0000003f3f3ff290 */ /* 0x000ff6000fffe03f */
[----:B------:R-:W-:Y:S01]  /*11a10*/  @!UPT UIADD3 URZ, URZ, URZ, URZ ;  /* 0x0000003f3f3ff290 */ /* 0x000fe2000fffe03f */
[----:B------:R-:W-:Y:S01]  /*11a20*/  STL.64 [R1+0x1a0], R4 ;  /* 0x0001a00401007387 */ /* 0x000fe20000100a00 */
[----:B------:R0:W-:Y:S03]  /*11a30*/  STL.64 [R1+0x1a8], R6 ;  /* 0x0001a80601007387 */ /* 0x0001e60000100a00 */
[----:B0-----:R-:W3:Y:S01]  /*11a40*/  LDL.LU.64 R6, [R1+0xd88] ;  /* 0x000d880001067983 */ /* 0x001ee20000300a00 */
[----:B------:R-:W3:Y:S02]  /*11a50*/  LDL.LU.64 R4, [R1+0xd80] ;  /* 0x000d800001047983 */ /* 0x000ee40000300a00 */
[----:B------:R0:W-:Y:S02]  /*11a60*/  STL.64 [R1+0xd00], R16 ;  /* 0x000d001001007387 */ /* 0x0001e40000100a00 */
[----:B0-----:R-:W-:Y:S02]  /*11a70*/  IMAD.MOV.U32 R16, RZ, RZ, R28 ;  /* 0x000000ffff107224 */ /* 0x001fe400078e001c */
[----:B------:R-:W-:-:S07]  /*11a80*/  IMAD.MOV.U32 R17, RZ, RZ, R0 ;  /* 0x000000ffff117224 */ /* 0x000fce00078e0000 */
[----:B---3--:R-:W-:Y:S01]  /*11a90*/  HMMA.16816.F32.BF16 R16, R20, R16, R4 ;  /* 0x000000101410723c */ /* 0x008fe20000041804 */
[----:B------:R-:W3:Y:S01]  /*11aa0*/  LDL.LU.64 R6, [R1+0xd78] ;  /* 0x000d780001067983 */ /* 0x000ee20000300a00 */
[----:B------:R-:W2:Y:S11]  /*11ab0*/  LDL.LU.64 R4, [R1+0xd70] ;  /* 0x000d700001047983 */ /* 0x000eb60000300a00 */
[----:B------:R-:W-:Y:S10]  /*11ac0*/  @!UPT UIADD3 URZ, URZ, URZ, URZ ;  /* 0x0000003f3f3ff290 */ /* 0x000ff4000fffe03f */
[----:B------:R0:W-:Y:S01]  /*11ad0*/  STL.64 [R1+0x190], R16 ;  /* 0x0001901001007387 */ /* 0x0001e20000100a00 */
[----:B------:R1:W-:Y:S03]  /*11ae0*/  STL.64 [R1+0x198], R18 ;  /* 0x0001981201007387 */ /* 0x0003e60000100a00 */
[----:B0-----:R-:W2:Y:S01]  /*11af0*/  LDL.LU R16, [R1+0x180] ;  /* 0x0001800001107983 */ /* 0x001ea20000300800 */
[----:B------:R-:W2:Y:S02]  /*11b00*/  LDL.LU R17, [R1+0x184] ;  /* 0x0001840001117983 */ /* 0x000ea40000300800 */
[----:B-1----:R-:W-:Y:S02]  /*11b10*/  IMAD.MOV.U32 R18, RZ, RZ, R2 ;  /* 0x000000ffff127224 */ /* 0x002fe400078e0002 */
[----:B------:R-:W-:Y:S01]  /*11b20*/  IMAD.MOV.U32 R19, RZ, RZ, R3 ;  /* 0x000000ffff137224 */ /* 0x000fe200078e0003 */
[----:B------:R-:W3:Y:S01]  /*11b30*/  LDL.LU R2, [R1+0xd6c] ;  /* 0x000d6c0001027983 */ /* 0x000ee20000300800 */
[----:B------:R-:W3:Y:S03]  /*11b40*/  LDL.LU R3, [R1+0xd68] ;  /* 0x000d680001037983 */ /* 0x000ee60000300800 */
[----:B------:R-:W-:Y:S04]  /*11b50*/  STL.64 [R1+0xd10], R18 ;  /* 0x000d101201007387 */ /* 0x000fe80000100a00 */
[----:B--2---:R0:W-:Y:S04]  /*11b60*/  STL.64 [R1+0xd08], R16 ;  /* 0x000d081001007387 */ /* 0x0041e80000100a00 */
[----:B0-----:R-:W2:Y:S01]  /*11b70*/  LDL.LU R16, [R1+0xf0] ;  /* 0x0000f00001107983 */ /* 0x001ea20000300800 */
[----:B------:R-:W2:Y:S02]  /*11b80*/  LDL.LU R17, [R1+0xf4] ;  /* 0x0000f40001117983 */ /* 0x000ea40000300800 */
[----:B---3--:R-:W-:-:S02]  /*11b90*/  IMAD.MOV.U32 R18, RZ, RZ, R7 ;  /* 0x000000ffff127224 */ /* 0x008fc400078e0007 */
[----:B------:R-:W-:-:S05]  /*11ba0*/  IMAD.MOV.U32 R19, RZ, RZ, R6 ;  /* 0x000000ffff137224 */ /* 0x000fca00078e0006 */
[----:B------:R-:W-:Y:S04]  /*11bb0*/  STL.64 [R1+0xd28], R18 ;  /* 0x000d281201007387 */ /* 0x000fe80000100a00 */
[----:B--2---:R0:W-:Y:S04]  /*11bc0*/  STL.64 [R1+0xd20], R16 ;  /* 0x000d201001007387 */ /* 0x0041e80000100a00 */
[----:B0-----:R-:W2:Y:S01]  /*11bd0*/  LDL.LU.64 R16, [R1+0x50] ;  /* 0x0000500001107983 */ /* 0x001ea20000300a00 */
[C---:B------:R-:W-:Y:S03]  /*11be0*/  HMMA.16816.F32.BF16 R4, R20.reuse, R4, R12 ;  /* 0x000000041404723c */ /* 0x040fe6000004180c */
[----:B--2---:R0:W-:Y:S04]  /*11bf0*/  STL.64 [R1+0xd40], R16 ;  /* 0x000d401001007387 */ /* 0x0041e80000100a00 */
[----:B0-----:R-:W4:Y:S01]  /*11c00*/  LDL.LU.64 R16, [R1+0x60] ;  /* 0x0000600001107983 */ /* 0x001f220000300a00 */
[----:B------:R-:W2:Y:S02]  /*11c10*/  LDL.LU.64 R14, [R1+0xd60] ;  /* 0x000d6000010e7983 */ /* 0x000ea40000300a00 */
[----:B------:R-:W2:Y:S11]  /*11c20*/  LDL.LU.64 R12, [R1+0xd58] ;  /* 0x000d5800010c7983 */ /* 0x000eb60000300a00 */
[----:B------:R-:W-:Y:S02]  /*11c30*/  @!UPT UIADD3 URZ, URZ, URZ, URZ ;  /* 0x0000003f3f3ff290 */ /* 0x000fe4000fffe03f */
[----:B------:R-:W-:Y:S01]  /*11c40*/  STL.64 [R1+0x170], R4 ;  /* 0x0001700401007387 */ /* 0x000fe20000100a00 */
[----:B------:R0:W-:Y:S04]  /*11c50*/  STL.64 [R1+0x178], R6 ;  /* 0x0001780601007387 */ /* 0x0001e80000100a00 */
[----:B0-----:R-:W4:Y:S01]  /*11c60*/  LDL.LU.64 R6, [R1+0xd50] ;  /* 0x000d500001067983 */ /* 0x001f220000300a00 */
[----:B------:R-:W4:Y:S02]  /*11c70*/  LDL.LU.64 R4, [R1+0xd48] ;  /* 0x000d480001047983 */ /* 0x000f240000300a00 */
[----:B------:R0:W-:Y:S01]  /*11c80*/  STL.64 [R1+0xd30], R24 ;  /* 0x000d301801007387 */ /* 0x0001e20000100a00 */
[----:B--2---:R-:W-:Y:S01]  /*11c90*/  HMMA.16816.F32.BF16 R12, R20, R24, R12 ;  /* 0x00000018140c723c */ /* 0x004fe2000004180c */
[----:B0-----:R-:W2:Y:S11]  /*11ca0*/  LDL.LU R24, [R1+0x100] ;  /* 0x0001000001187983 */ /* 0x001eb60000300800 */
[----:B------:R-:W-:Y:S11]  /*11cb0*/  @!UPT UIADD3 URZ, URZ, URZ, URZ ;  /* 0x0000003f3f3ff290 */ /* 0x000ff6000fffe03f */
[----:B------:R-:W-:Y:S01]  /*11cc0*/  STL.64 [R1+0x160], R12 ;  /* 0x0001600c01007387 */ /* 0x000fe20000100a00 */
[----:B------:R4:W-:Y:S02]  /*11cd0*/  STL.64 [R1+0x168], R14 ;  /* 0x0001680e01007387 */ /* 0x0009e40000100a00 */
[----:B------:R-:W2:Y:S02]  /*11ce0*/  LDL.LU R25, [R1+0x104] ;  /* 0x0001040001197983 */ /* 0x000ea40000300800 */
[----:B------:R-:W3:Y:S01]  /*11cf0*/  LDL.LU.64 R20, [R1+0x30] ;  /* 0x0000300001147983 */ /* 0x000ee20000300a00 */
[----:B----4-:R-:W-:Y:S07]  /*11d00*/  HMMA.16816.F32.BF16 R12, R4, R16, R8 ;  /* 0x00000010040c723c */ /* 0x010fee0000041808 */
[----:B------:R-:W-:-:S02]  /*11d10*/  IMAD.MOV.U32 R9, RZ, RZ, R16 ;  /* 0x000000ffff097224 */ /* 0x000fc400078e0010 */
[----:B------:R-:W-:Y:S02]  /*11d20*/  IMAD.MOV.U32 R8, RZ, RZ, R17 ;  /* 0x000000ffff087224 */ /* 0x000fe400078e0011 */
[----:B------:R-:W-:Y:S02]  /*11d30*/  IMAD.MOV.U32 R26, RZ, RZ, R3 ;  /* 0x000000ffff1a7224 */ /* 0x000fe400078e0003 */
[----:B------:R-:W-:-:S11]  /*11d40*/  IMAD.MOV.U32 R27, RZ, RZ, R2 ;  /* 0x000000ffff1b7224 */ /* 0x000fd600078e0002 */
[----:B------:R-:W-:Y:S02]  /*11d50*/  IMAD.MOV.U32 R3, RZ, RZ, R14 ;  /* 0x000000ffff037224 */ /* 0x000fe400078e000e */
[----:B------:R-:W-:Y:S01]  /*11d60*/  IMAD.MOV.U32 R2, RZ, RZ, R15 ;  /* 0x000000ffff027224 */ /* 0x000fe200078e000f */
[----:B---3--:R0:W-:Y:S04]  /*11d70*/  STL.64 [R1+0xd18], R20 ;  /* 0x000d181401007387 */ /* 0x0081e80000100a00 */
[----:B0-----:R-:W3:Y:S01]  /*11d80*/  LDL.LU.64 R20, [R1+0x40] ;  /* 0x0000400001147983 */ /* 0x001ee20000300a00 */
[----:B------:R-:W2:Y:S02]  /*11d90*/  LDL.LU.64 R16, [R1+0xd40] ;  /* 0x000d400001107983 */ /* 0x000ea40000300a00 */
[----:B------:R0:W-:Y:S02]  /*11da0*/  STL.64 [R1+0x150], R12 ;  /* 0x0001500c01007387 */ /* 0x0001e40000100a00 */
[----:B0-----:R-:W4:Y:S01]  /*11db0*/  LDL.LU R12, [R1+0x2e0] ;  /* 0x0002e000010c7983 */ /* 0x001f220000300800 */
[----:B------:R-:W4:Y:S02]  /*11dc0*/  LDL.LU R13, [R1+0x2e4] ;  /* 0x0002e400010d7983 */ /* 0x000f240000300800 */
[----:B------:R-:W3:Y:S02]  /*11dd0*/  LDL.LU R14, [R1+0x2e8] ;  /* 0x0002e800010e7983 */ /* 0x000ee40000300800 */
[----:B------:R-:W3:Y:S01]  /*11de0*/  LDL.LU R15, [R1+0x2ec] ;  /* 0x0002ec00010f7983 */ /* 0x000ee20000300800 */
[----:B--2---:R-:W-:Y:S01]  /*11df0*/  HMMA.16816.F32.BF16 R24, R4, R16, R24 ;  /* 0x000000100418723c */ /* 0x004fe20000041818 */
[----:B------:R-:W-:-:S02]  /*11e00*/  IMAD.MOV.U32 R11, RZ, RZ, R16 ;  /* 0x000000ffff0b7224 */ /* 0x000fc400078e0010 */
[----:B------:R-:W-:Y:S01]  /*11e10*/  IMAD.MOV.U32 R10, RZ, RZ, R17 ;  /* 0x000000ffff0a7224 */ /* 0x000fe200078e0011 */
[----:B---3--:R-:W-:Y:S01]  /*11e20*/  STL.64 [R1+0xcf8], R14 ;  /* 0x000cf80e01007387 */ /* 0x008fe20000100a00 */
[----:B----4-:R0:W-:Y:S03]  /*11e30*/  STL.64 [R1+0xcf0], R12 ;  /* 0x000cf00c01007387 */ /* 0x0101e60000100a00 */
[----:B0-----:R-:W2:Y:S01]  /*11e40*/  LDL.LU R12, [R1+0x220] ;  /* 0x00022000010c7983 */ /* 0x001ea20000300800 */
[----:B------:R-:W2:Y:S02]  /*11e50*/  LDL.LU R13, [R1+0x224] ;  /* 0x00022400010d7983 */ /* 0x000ea40000300800 */
[----:B------:R-:W2:Y:S02]  /*11e60*/  LDL.LU R14, [R1+0x228] ;  /* 0x00022800010e7983 */ /* 0x000ea40000300800 */
[----:B------:R-:W-:-:S02]  /*11e70*/  IMAD.MOV.U32 R15, RZ, RZ, R29 ;  /* 0x000000ffff0f7224 */ /* 0x000fc400078e001d */
[----:B------:R-:W3:Y:S01]  /*11e80*/  LDL.LU R29, [R1+0xd38] ;  /* 0x000d3800011d7983 */ /* 0x000ee20000300800 */
[----:B------:R-:W-:Y:S02]  /*11e90*/  STL [R1+0xb0c], R2 ;  /* 0x000b0c0201007387 */ /* 0x000fe40000100800 */
[----:B------:R-:W-:Y:S05]  /*11ea0*/  STL [R1+0xb08], R3 ;  /* 0x000b080301007387 */ /* 0x000fea0000100800 */
[----:B------:R0:W-:Y:S01]  /*11eb0*/  STL.64 [R1+0x140], R24 ;  /* 0x0001401801007387 */ /* 0x0001e20000100a00 */
[----:B------:R1:W-:Y:S04]  /*11ec0*/  STL.64 [R1+0x148], R26 ;  /* 0x0001481a01007387 */ /* 0x0003e80000100a00 */
[----:B0-----:R-:W4:Y:S01]  /*11ed0*/  LDL.LU.64 R24, [R1+0xd30] ;  /* 0x000d300001187983 */ /* 0x001f220000300a00 */
[----:B------:R-:W2:Y:S02]  /*11ee0*/  LDL.LU.64 R18, [R1+0xd28] ;  /* 0x000d280001127983 */ /* 0x000ea40000300a00 */
[----:B------:R-:W2:Y:S02]  /*11ef0*/  LDL.LU.64 R16, [R1+0xd20] ;  /* 0x000d200001107983 */ /* 0x000ea40000300a00 */
[----:B-1----:R-:W-:-:S02]  /*11f00*/  IMAD.MOV.U32 R27, RZ, RZ, R20 ;  /* 0x000000ffff1b7224 */ /* 0x002fc400078e0014 */
[----:B------:R-:W-:Y:S01]  /*11f10*/  IMAD.MOV.U32 R26, RZ, RZ, R21 ;  /* 0x000000ffff1a7224 */ /* 0x000fe200078e0015 */
[C---:B--2---:R-:W-:Y:S01]  /*11f20*/  HMMA.16816.F32.BF16 R16, R4.reuse, R20, R16 ;  /* 0x000000140410723c */ /* 0x044fe20000041810 */
[----:B------:R-:W2:Y:S11]  /*11f30*/  LDL.LU.64 R20, [R1+0xd18] ;  /* 0x000d180001147983 */ /* 0x000eb60000300a00 */
[----:B------:R-:W-:Y:S11]  /*11f40*/  @!UPT UIADD3 URZ, URZ, URZ, URZ ;  /* 0x0000003f3f3ff290 */ /* 0x000ff6000fffe03f */
[----:B------:R0:W-:Y:S01]  /*11f50*/  STL.64 [R1+0x138], R18 ;  /* 0x0001381201007387 */ /* 0x0001e20000100a00 */
[----:B------:R-:W-:Y:S02]  /*11f60*/  IMAD.MOV.U32 R2, RZ, RZ, R16 ;  /* 0x000000ffff027224 */ /* 0x000fe400078e0010 */
[----:B------:R-:W-:Y:S01]  /*11f70*/  IMAD.MOV.U32 R3, RZ, RZ, R17 ;  /* 0x000000ffff037224 */ /* 0x000fe200078e0011 */
[----:B0-----:R-:W2:Y:S01]  /*11f80*/  LDL.LU.64 R18, [R1+0xd10] ;  /* 0x000d100001127983 */ /* 0x001ea20000300a00 */
[----:B------:R-:W2:Y:S03]  /*11f90*/  LDL.LU.64 R16, [R1+0xd08] ;  /* 0x000d080001107983 */ /* 0x000ea60000300a00 */
[----:B------:R-:W-:Y:S02]  /*11fa0*/  STL [R1+0xb4c], R3 ;  /* 0x000b4c0301007387 */ /* 0x000fe40000100800 */
[----:B------:R-:W-:Y:S01]  /*11fb0*/  STL [R1+0xb48], R2 ;  /* 0x000b480201007387 */ /* 0x000fe20000100800 */
[C---:B--2---:R-:W-:Y:S11]  /*11fc0*/  HMMA.16816.F32.BF16 R16, R4.reuse, R20, R16 ;  /* 0x000000140410723c */ /* 0x044ff60000041810 */
[----:B------:R-:W-:Y:S11]  /*11fd0*/  @!UPT UIADD3 URZ, URZ, URZ, URZ ;  /* 0x0000003f3f3ff290 */ /* 0x000ff6000fffe03f */
[----:B------:R-:W-:Y:S01]  /*11fe0*/  @!UPT UIADD3 URZ, URZ, URZ, URZ ;  /* 0x0000003f3f3ff290 */ /* 0x000fe2000fffe03f */
[----:B------:R0:W-:Y:S01]  /*11ff0*/  STL.64 [R1+0x120], R16 ;  /* 0x0001201001007387 */ /* 0x0001e20000100a00 */
[----:B------:R-:W-:Y:S03]  /*12000*/  STL.64 [R1+0x128], R18 ;  /* 0x0001281201007387 */ /* 0x000fe60000100a00 */
[----:B0-----:R-:W2:Y:S01]  /*12010*/  LDL.LU.64 R16, [R1+0xd00] ;  /* 0x000d000001107983 */ /* 0x001ea20000300a00 */
[----:B------:R-:W-:Y:S02]  /*12020*/  IMAD.MOV.U32 R0, RZ, RZ, R20 ;  /* 0x000000ffff007224 */ /* 0x000fe400078e0014 */
[----:B------:R-:W-:Y:S02]  /*12030*/  IMAD.MOV.U32 R28, RZ, RZ, R21 ;  /* 0x000000ffff1c7224 */ /* 0x000fe400078e0015 */
[----:B---3--:R-:W0:Y:S04]  /*12040*/  LDSM.16.MT88.4 R20, [R29+0x4180] ;  /* 0x004180001d14783b */ /* 0x008e280000004200 */
[----:B0-----:R-:W-:Y:S01]  /*12050*/  STL.64 [R1+0xca8], R22 ;  /* 0x000ca81601007387 */ /* 0x001fe20000100a00 */
[----:B------:R0:W-:Y:S03]  /*12060*/  STL.64 [R1+0xca0], R20 ;  /* 0x000ca01401007387 */ /* 0x0001e60000100a00 */
[----:B0-----:R-:W3:Y:S01]  /*12070*/  LDL.LU R20, [R1+0x320] ;  /* 0x0003200001147983 */ /* 0x001ee20000300800 */
[----:B------:R-:W3:Y:S02]  /*12080*/  LDL.LU R21, [R1+0x324] ;  /* 0x0003240001157983 */ /* 0x000ee40000300800 */
[----:B------:R-:W3:Y:S02]  /*12090*/  LDL.LU R22, [R1+0x328] ;  /* 0x0003280001167983 */ /* 0x000ee40000300800 */
[----:B------:R-:W3:Y:S01]  /*120a0*/  LDL.LU R23, [R1+0x32c] ;  /* 0x00032c0001177983 */ /* 0x000ee20000300800 */
[----:B--2---:R-:W-:Y:S01]  /*120b0*/  HMMA.16816.F32.BF16 R12, R4, R16, R12 ;  /* 0x00000010040c723c */ /* 0x004fe2000004180c */
[----:B------:R-:W-:-:S02]  /*120c0*/  IMAD.MOV.U32 R3, RZ, RZ, R16 ;  /* 0x000000ffff037224 */ /* 0x000fc400078e0010 */
[----:B------:R-:W-:Y:S02]  /*120d0*/  IMAD.MOV.U32 R2, RZ, RZ, R17 ;  /* 0x000000ffff027224 */ /* 0x000fe400078e0011 */
[----:B------:R-:W0:Y:S11]  /*120e0*/  LDSM.16.MT88.4 R16, [R29+0x6000] ;  /* 0x006000001d10783b */ /* 0x000e360000004200 */
[----:B------:R-:W-:Y:S07]  /*120f0*/  @!UPT UIADD3 URZ, URZ, URZ, URZ ;  /* 0x0000003f3f3ff290 */ /* 0x000fee000fffe03f */
[----:B------:R-:W-:Y:S01]  /*12100*/  STL.64 [R1+0x110], R12 ;  /* 0x0001100c01007387 */ /* 0x000fe20000100a00 */
[----:B------:R1:W-:Y:S03]  /*12110*/  STL.64 [R1+0x118], R14 ;  /* 0x0001180e01007387 */ /* 0x0003e60000100a00 */
[----:B-1----:R-:W2:Y:S01]  /*12120*/  LDL.LU.64 R14, [R1+0xcf8] ;  /* 0x000cf800010e7983 */ /* 0x002ea20000300a00 */
[----:B------:R-:W2:Y:S03]  /*12130*/  LDL.LU.64 R12, [R1+0xcf0] ;  /* 0x000cf000010c7983 */ /* 0x000ea60000300a00 */
[----:B0-----:R-:W-:Y:S01]  /*12140*/  STL.64 [R1+0xc18], R18 ;  /* 0x000c181201007387 */ /* 0x001fe20000100a00 */
[----:B------:R0:W-:Y:S03]  /*12150*/  STL.64 [R1+0xc10], R16 ;  /* 0x000c101001007387 */ /* 0x0001e60000100a00 */
[----:B0-----:R-:W2:Y:S01]  /*12160*/  LDL.LU R16, [R1+0x10] ;  /* 0x0000100001107983 */ /* 0x001ea20000300800 */
[----:B------:R-:W2:Y:S02]  /*12170*/  LDL.LU R17, [R1+0x14] ;  /* 0x0000140001117983 */ /* 0x000ea40000300800 */
[----:B--2---:R-:W-:Y:S01]  /*12180*/  HMMA.16816.F32.BF16 R12, R4, R16, R12 ;  /* 0x00000010040c723c */ /* 0x004fe2000004180c */
[----:B------:R0:W-:Y:S11]  /*12190*/  STL.64 [R1+0xc30], R16 ;  /* 0x000c301001007387 */ /* 0x0001f60000100a00 */
[----:B------:R-:W-:Y:S11]  /*121a0*/  @!UPT UIADD3 URZ, URZ, URZ, URZ ;  /* 0x0000003f3f3ff290 */ /* 0x000ff6000fffe03f */
[----:B------:R-:W-:Y:S01]  /*121b0*/  STL.64 [R1+0x100], R12 ;  /* 0x0001000c01007387 */ /* 0x000fe20000100a00 */
[----:B------:R-:W-:Y:S02]  /*121c0*/  STL.64 [R1+0x108], R14 ;  /* 0x0001080e01007387 */ /* 0x000fe40000100a00 */
[----:B------:R-:W1:Y:S04]  /*121d0*/  LDSM.16.MT88.4 R12, [R29+0x6080] ;  /* 0x006080001d0c783b */ /* 0x000e680000004200 */
[----:B0-----:R-:W-:Y:S02]  /*121e0*/  IMAD.MOV.U32 R16, RZ, RZ, R3 ;  /* 0x000000ffff107224 */ /* 0x001fe400078e0003 */
[----:B------:R-:W-:Y:S01]  /*121f0*/  IMAD.MOV.U32 R17, RZ, RZ, R2 ;  /* 0x000000ffff117224 */ /* 0x000fe200078e0002 */
[----:B-1----:R-:W-:Y:S01]  /*12200*/  STL.64 [R1+0xb80], R14 ;  /* 0x000b800e01007387 */ /* 0x002fe20000100a00 */
[----:B------:R0:W-:Y:S03]  /*12210*/  STL.64 [R1+0xb78], R12 ;  /* 0x000b780c01007387 */ /* 0x0001e60000100a00 */
[----:B0-----:R-:W2:Y:S01]  /*12220*/  LDL.LU R12, [R1+0x280] ;  /* 0x00028000010c7983 */ /* 0x001ea20000300800 */
[----:B------:R-:W2:Y:S02]  /*12230*/  LDL.LU R13, [R1+0x284] ;  /* 0x00028400010d7983 */ /* 0x000ea40000300800 */
[----:B------:R-:W2:Y:S02]  /*12240*/  LDL.LU R14, [R1+0x288] ;  /* 0x00028800010e7983 */ /* 0x000ea40000300800 */
[----:B------:R-:W2:Y:S01]  /*12250*/  LDL.LU R15, [R1+0x28c] ;  /* 0x00028c00010f7983 */ /* 0x000ea20000300800 */
[----:B------:R0:W-:Y:S04]  /*12260*/  STL.64 [R1+0xc48], R16 ;  /* 0x000c481001007387 */ /* 0x0001e80000100a00 */
[----:B0-----:R-:W2:Y:S01]  /*12270*/  LDL.LU R16, [R1+0x2c0] ;  /* 0x0002c00001107983 */ /* 0x001ea20000300800 */
[----:B------:R-:W2:Y:S02]  /*12280*/  LDL.LU R17, [R1+0x2c4] ;  /* 0x0002c40001117983 */ /* 0x000ea40000300800 */
[----:B------:R-:W2:Y:S02]  /*12290*/  LDL.LU R18, [R1+0x2c8] ;  /* 0x0002c80001127983 */ /* 0x000ea40000300800 */
[----:B------:R-:W2:Y:S02]  /*122a0*/  LDL.LU R19, [R1+0x2cc] ;  /* 0x0002cc0001137983 */ /* 0x000ea40000300800 */
[----:B--2---:R-:W-:Y:S01]  /*122b0*/  STL.64 [R1+0xc58], R18 ;  /* 0x000c581201007387 */ /* 0x004fe20000100a00 */
[----:B------:R0:W-:Y:S02]  /*122c0*/  STL.64 [R1+0xc50], R16 ;  /* 0x000c501001007387 */ /* 0x0001e40000100a00 */
[----:B0-----:R-:W-:-:S02]  /*122d0*/  IMAD.MOV.U32 R16, RZ, RZ, R27 ;  /* 0x000000ffff107224 */ /* 0x001fc400078e001b */
[----:B------:R-:W-:Y:S01]  /*122e0*/  IMAD.MOV.U32 R17, RZ, RZ, R26 ;  /* 0x000000ffff117224 */ /* 0x000fe200078e001a */
[----:B------:R-:W2:Y:S01]  /*122f0*/  LDL.LU R27, [R1+0xce8] ;  /* 0x000ce800011b7983 */ /* 0x000ea20000300800 */
[----:B------:R-:W2:Y:S03]  /*12300*/  LDL.LU R26, [R1+0xce4] ;  /* 0x000ce400011a7983 */ /* 0x000ea60000300800 */
[----:B------:R-:W-:Y:S01]  /*12310*/  STL.64 [R1+0xc70], R16 ;  /* 0x000c701001007387 */ /* 0x000fe20000100a00 */
[----:B------:R-:W-:Y:S02]  /*12320*/  STL.64 [R1+0xc28], R14 ;  /* 0x000c280e01007387 */ /* 0x000fe40000100a00 */
[----:B------:R0:W-:Y:S02]  /*12330*/  STL.64 [R1+0xc20], R12 ;  /* 0x000c200c01007387 */ /* 0x0001e40000100a00 */
[----:B0-----:R-:W3:Y:S01]  /*12340*/  LDL.LU.64 R12, [R1] ;  /* 0x00000000010c7983 */ /* 0x001ee20000300a00 */
[----:B------:R-:W-:-:S02]  /*12350*/  IMAD.MOV.U32 R16, RZ, RZ, R11 ;  /* 0x000000ffff107224 */ /* 0x000fc400078e000b */
[----:B------:R-:W-:Y:S01]  /*12360*/  IMAD.MOV.U32 R17, RZ, RZ, R10 ;  /* 0x000000ffff117224 */ /* 0x000fe200078e000a */
[----:B---3--:R-:W-:Y:S01]  /*12370*/  HMMA.16816.F32.BF16 R20, R4, R12, R20 ;  /* 0x0000000c0414723c */ /* 0x008fe20000041814 */
[----:B------:R-:W-:Y:S02]  /*12380*/  IMAD.MOV.U32 R19, RZ, RZ, R12 ;  /* 0x000000ffff137224 */ /* 0x000fe400078e000c */
[----:B------:R-:W-:Y:S11]  /*12390*/  IMAD.MOV.U32 R18, RZ, RZ, R13 ;  /* 0x000000ffff127224 */ /* 0x000ff600078e000d */
[----:B------:R-:W-:Y:S09]  /*123a0*/  @!UPT UIADD3 URZ, URZ, URZ, URZ ;  /* 0x0000003f3f3ff290 */ /* 0x000ff2000fffe03f */
[----:B------:R-:W-:Y:S01]  /*123b0*/  STL.64 [R1+0xf0], R20 ;  /* 0x0000f01401007387 */ /* 0x000fe20000100a00 */
[----:B------:R-:W3:Y:S02]  /*123c0*/  LDL.LU R11, [R1+0xce0] ;  /* 0x000ce000010b7983 */ /* 0x000ee40000300800 */
[----:B------:R-:W2:Y:S02]  /*123d0*/  LDL.LU R10, [R1+0xcdc] ;  /* 0x000cdc00010a7983 */ /* 0x000ea40000300800 */
[----:B------:R0:W-:Y:S01]  /*123e0*/  STL.64 [R1+0xc88], R16 ;  /* 0x000c881001007387 */ /* 0x0001e20000100a00 */
[----:B------:R-:W2:Y:S01]  /*123f0*/  LDL.LU R12, [R1+0x2a0] ;  /* 0x0002a000010c7983 */ /* 0x000ea20000300800 */
[----:B------:R-:W2:Y:S02]  /*12400*/  LDL.LU R13, [R1+0x2a4] ;  /* 0x0002a400010d7983 */ /* 0x000ea40000300800 */
[----:B------:R-:W2:Y:S02]  /*12410*/  LDL.LU R14, [R1+0x2a8] ;  /* 0x0002a800010e7983 */ /* 0x000ea40000300800 */
[----:B------:R-:W2:Y:S02]  /*12420*/  LDL.LU R15, [R1+0x2ac] ;  /* 0x0002ac00010f7983 */ /* 0x000ea40000300800 */
[----:B0-----:R-:W-:-:S02]  /*12430*/  IMAD.MOV.U32 R16, RZ, RZ, R9 ;  /* 0x000000ffff107224 */ /* 0x001fc400078e0009 */
[----:B------:R-:W3:Y:S01]  /*12440*/  LDL.LU R9, [R1+0xcd8] ;  /* 0x000cd80001097983 */ /* 0x000ee20000300800 */
[----:B------:R-:W-:Y:S02]  /*12450*/  IMAD.MOV.U32 R17, RZ, RZ, R8 ;  /* 0x000000ffff117224 */ /* 0x000fe400078e0008 */
[----:B------:R-:W3:Y:S02]  /*12460*/  LDL.LU R8, [R1+0xcd4] ;  /* 0x000cd40001087983 */ /* 0x000ee40000300800 */
[----:B------:R-:W4:Y:S02]  /*12470*/  LDL.LU R20, [R1+0x310] ;  /* 0x0003100001147983 */ /* 0x000f240000300800 */
[----:B------:R-:W-:Y:S01]  /*12480*/  IMAD.MOV.U32 R3, RZ, RZ, R22 ;  /* 0x000000ffff037224 */ /* 0x000fe200078e0016 */
[----:B------:R-:W4:Y:S01]  /*12490*/  LDL.LU R21, [R1+0x314] ;  /* 0x0003140001157983 */ /* 0x000f220000300800 */
[----:B------:R-:W-:Y:S02]  /*124a0*/  IMAD.MOV.U32 R2, RZ, RZ, R23 ;  /* 0x000000ffff027224 */ /* 0x000fe400078e0017 */
[----:B------:R-:W4:Y:S02]  /*124b0*/  LDL.LU R22, [R1+0x318] ;  /* 0x0003180001167983 */ /* 0x000f240000300800 */
[----:B------:R-:W4:Y:S01]  /*124c0*/  LDL.LU R23, [R1+0x31c] ;  /* 0x00031c0001177983 */ /* 0x000f220000300800 */
[----:B--2---:R-:W-:Y:S01]  /*124d0*/  STL.64 [R1+0xc40], R14 ;  /* 0x000c400e01007387 */ /* 0x004fe20000100a00 */
[----:B------:R3:W-:Y:S02]  /*124e0*/  STL.64 [R1+0xc38], R12 ;  /* 0x000c380c01007387 */ /* 0x0007e40000100a00 */
[----:B---3--:R-:W-:-:S02]  /*124f0*/  IMAD.MOV.U32 R12, RZ, RZ, R9 ;  /* 0x000000ffff0c7224 */ /* 0x008fc400078e0009 */
[----:B------:R-:W-:Y:S01]  /*12500*/  IMAD.MOV.U32 R13, RZ, RZ, R10 ;  /* 0x000000ffff0d7224 */ /* 0x000fe200078e000a */
[----:B------:R-:W2:Y:S01]  /*12510*/  LDL.LU R9, [R1+0xcd0] ;  /* 0x000cd00001097983 */ /* 0x000ea20000300800 */
[----:B------:R-:W3:Y:S02]  /*12520*/  LDL.LU R10, [R1+0xccc] ;  /* 0x000ccc00010a7983 */ /* 0x000ee40000300800 */
[----:B------:R-:W-:Y:S02]  /*12530*/  IMAD.MOV.U32 R14, RZ, RZ, R11 ;  /* 0x000000ffff0e7224 */ /* 0x000fe400078e000b */
[----:B------:R-:W2:Y:S01]  /*12540*/  LDL.LU R11, [R1+0xcc8] ;  /* 0x000cc800010b7983 */ /* 0x000ea20000300800 */
[----:B------:R-:W2:Y:S03]  /*12550*/  LDL.LU R15, [R1+0x2bc] ;  /* 0x0002bc00010f7983 */ /* 0x000ea60000300800 */
[----:B--2---:R3:W-:Y:S01]  /*12560*/  STL.64 [R1+0xc68], R14 ;  /* 0x000c680e01007387 */ /* 0x0047e20000100a00 */
[----:B------:R0:W-:Y:S02]  /*12570*/  STL.64 [R1+0xc60], R12 ;  /* 0x000c600c01007387 */ /* 0x0001e40000100a00 */
[----:B---3--:R-:W-:-:S02]  /*12580*/  IMAD.MOV.U32 R14, RZ, RZ, R10 ;  /* 0x000000ffff0e7224 */ /* 0x008fc400078e000a */
[----:B0-----:R-:W-:Y:S02]  /*12590*/  IMAD.MOV.U32 R12, RZ, RZ, R8 ;  /* 0x000000ffff0c7224 */ /* 0x001fe400078e0008 */
[----:B------:R-:W-:Y:S01]  /*125a0*/  IMAD.MOV.U32 R15, RZ, RZ, R11 ;  /* 0x000000ffff0f7224 */ /* 0x000fe200078e000b */
[----:B------:R-:W2:Y:S01]  /*125b0*/  LDL.LU R8, [R1+0xcc4] ;  /* 0x000cc40001087983 */ /* 0x000ea20000300800 */
[----:B------:R-:W-:Y:S02]  /*125c0*/  IMAD.MOV.U32 R13, RZ, RZ, R9 ;  /* 0x000000ffff0d7224 */ /* 0x000fe400078e0009 */
[----:B------:R-:W3:Y:S02]  /*125d0*/  LDL.LU R9, [R1+0xcc0] ;  /* 0x000cc00001097983 */ /* 0x000ee40000300800 */
[----:B------:R-:W2:Y:S01]  /*125e0*/  LDL.LU R10, [R1+0xcbc] ;  /* 0x000cbc00010a7983 */ /* 0x000ea20000300800 */
[----:B------:R-:W2:Y:S01]  /*125f0*/  LDL.LU R11, [R1+0xcb8] ;  /* 0x000cb800010b7983 */ /* 0x000ea20000300800 */
[----:B------:R-:W-:Y:S02]  /*12600*/  STL.64 [R1+0xc80], R14 ;  /* 0x000c800e01007387 */ /* 0x000fe40000100a00 */
[----:B------:R0:W-:Y:S02]  /*12610*/  STL.64 [R1+0xc78], R12 ;  /* 0x000c780c01007387 */ /* 0x0001e40000100a00 */
[----:B0-----:R-:W2:Y:S01]  /*12620*/  LDL.LU R12, [R1+0x2f0] ;  /* 0x0002f000010c7983 */ /* 0x001ea20000300800 */
[----:B------:R-:W2:Y:S02]  /*12630*/  LDL.LU R13, [R1+0x2f4] ;  /* 0x0002f400010d7983 */ /* 0x000ea40000300800 */
[----:B------:R-:W2:Y:S02]  /*12640*/  LDL.LU R14, [R1+0x2f8] ;  /* 0x0002f800010e7983 */ /* 0x000ea40000300800 */
[----:B------:R-:W2:Y:S01]  /*12650*/  LDL.LU R15, [R1+0x2fc] ;  /* 0x0002fc00010f7983 */ /* 0x000ea20000300800 */
[----:B----4-:R-:W-:Y:S01]  /*12660*/  HMMA.16816.F32.BF16 R4, R4, R24, R20 ;  /* 0x000000180404723c */ /* 0x010fe20000041814 */
[----:B--2---:R3:W-:Y:S01]  /*12670*/  STL.64 [R1+0xc98], R14 ;  /* 0x000c980e01007387 */ /* 0x0047e20000100a00 */
[----:B------:R0:W-:Y:S02]  /*12680*/  STL.64 [R1+0xc90], R12 ;  /* 0x000c900c01007387 */ /* 0x0001e40000100a00 */
[----:B---3--:R-:W-:-:S02]  /*12690*/  IMAD.MOV.U32 R14, RZ, RZ, R9 ;  /* 0x000000ffff0e7224 */ /* 0x008fc400078e0009 */
[----:B0-----:R-:W-:Y:S02]  /*126a0*/  IMAD.MOV.U32 R12, RZ, RZ, R11 ;  /* 0x000000ffff0c7224 */ /* 0x001fe400078e000b */
[----:B------:R-:W-:Y:S02]  /*126b0*/  IMAD.MOV.U32 R13, RZ, RZ, R10 ;  /* 0x000000ffff0d7224 */ /* 0x000fe400078e000a */
[----:B------:R-:W-:Y:S02]  /*126c0*/  IMAD.MOV.U32 R15, RZ, RZ, R8 ;  /* 0x000000ffff0f7224 */ /* 0x000fe400078e0008 */
[----:B------:R-:W0:Y:S04]  /*126d0*/  LDSM.16.MT88.4 R8, [R29+0x6100] ;  /* 0x006100001d08783b */ /* 0x000e280000004200 */
[----:B------:R-:W-:Y:S01]  /*126e0*/  STL [R1+0xb70], R2 ;  /* 0x000b700201007387 */ /* 0x000fe20000100800 */
[----:B------:R-:W-:Y:S03]  /*126f0*/  STL [R1+0xb58], R3 ;  /* 0x000b580301007387 */ /* 0x000fe60000100800 */
[----:B0-----:R-:W-:Y:S01]  /*12700*/  STL.64 [R1+0xb00], R10 ;  /* 0x000b000a01007387 */ /* 0x001fe20000100a00 */
[----:B------:R0:W-:Y:S02]  /*12710*/  STL.64 [R1+0xaf8], R8 ;  /* 0x000af80801007387 */ /* 0x0001e40000100a00 */
[----:B0-----:R-:W-:-:S02]  /*12720*/  IMAD.MOV.U32 R8, RZ, RZ, R0 ;  /* 0x000000ffff087224 */ /* 0x001fc400078e0000 */
[----:B------:R-:W-:Y:S01]  /*12730*/  IMAD.MOV.U32 R9, RZ, RZ, R28 ;  /* 0x000000ffff097224 */ /* 0x000fe200078e001c */
[----:B------:R-:W2:Y:S01]  /*12740*/  LDL.LU R0, [R1+0xcb4] ;  /* 0x000cb40001007983 */ /* 0x000ea20000300800 */
[----:B------:R-:W3:Y:S02]  /*12750*/  LDL.LU R28, [R1+0xcb0] ;  /* 0x000cb000011c7983 */ /* 0x000ee40000300800 */
[----:B------:R-:W4:Y:S02]  /*12760*/  LDL R10, [R1+0x38] ;  /* 0x00003800010a7983 */ /* 0x000f240000100800 */
[----:B------:R-:W4:Y:S01]  /*12770*/  LDL R11, [R1+0x3c] ;  /* 0x00003c00010b7983 */ /* 0x000f220000100800 */
[----:B------:R-:W2:Y:S01]  /*12780*/  LDL.LU.64 R22, [R1+0xca8] ;  /* 0x000ca80001167983 */ /* 0x000ea20000300a00 */
[----:B------:R-:W2:Y:S02]  /*12790*/  LDL.LU.64 R20, [R1+0xca0] ;  /* 0x000ca00001147983 */ /* 0x000ea40000300a00 */
[----:B------:R-:W-:Y:S02]  /*127a0*/  STL.64 [R1+0xe0], R4 ;  /* 0x0000e00401007387 */ /* 0x000fe40000100a00 */
[----:B------:R-:W-:Y:S02]  /*127b0*/  STL.64 [R1+0xe8], R6 ;  /* 0x0000e80601007387 */ /* 0x000fe40000100a00 */
[----:B------:R-:W0:Y:S04]  /*127c0*/  LDSM.16.MT88.4 R4, [R29+0x6180] ;  /* 0x006180001d04783b */ /* 0x000e280000004200 */
[----:B0-----:R-:W-:Y:S01]  /*127d0*/  STL.64 [R1+0xa88], R6 ;  /* 0x000a880601007387 */ /* 0x001fe20000100a00 */
[----:B------:R0:W-:Y:S02]  /*127e0*/  STL.64 [R1+0xa80], R4 ;  /* 0x000a800401007387 */ /* 0x0001e40000100a00 */
[----:B0-----:R-:W-:-:S02]  /*127f0*/  IMAD.MOV.U32 R4, RZ, RZ, R19 ;  /* 0x000000ffff047224 */ /* 0x001fc400078e0013 */
[----:B------:R-:W-:Y:S01]  /*12800*/  IMAD.MOV.U32 R5, RZ, RZ, R18 ;  /* 0x000000ffff057224 */ /* 0x000fe200078e0012 */
[----:B------:R-:W-:Y:S01]  /*12810*/  STL [R1+0x934], R29 ;  /* 0x0009341d01007387 */ /* 0x000fe20000100800 */
[C---:B--2---:R-:W-:Y:S03]  /*12820*/  HMMA.16816.F32.BF16 R16, R20.reuse, R16, R12 ;  /* 0x000000101410723c */ /* 0x044fe6000004180c */
[----:B------:R-:W2:Y:S01]  /*12830*/  LDL.LU.64 R14, [R1+0xc98] ;  /* 0x000c9800010e7983 */ /* 0x000ea20000300a00 */
[----:B------:R-:W2:Y:S11]  /*12840*/  LDL.LU.64 R12, [R1+0xc90] ;  /* 0x000c9000010c7983 */ /* 0x000eb60000300a00 */
[----:B------:R-:W-:Y:S08]  /*12850*/  @!UPT UIADD3 URZ, URZ, URZ, URZ ;  /* 0x0000003f3f3ff290 */ /* 0x000ff0000fffe03f */
        /* <DEDUP_REMOVED lines=18> */
[C---:B--2---:R-:W-:Y:S11]  /*12980*/  HMMA.16816.F32.BF16 R16, R20.reuse, R8, R16 ;  /* 0x000000081410723c */ /* 0x044ff60000041810 */
[----:B------:R-:W-:Y:S11]  /*12990*/  @!UPT UIADD3 URZ, URZ, URZ, URZ ;  /* 0x0000003f3f3ff290 */ /* 0x000ff6000fffe03f */
[----:B------:R-:W-:Y:S01]  /*129a0*/  @!UPT UIADD3 URZ, URZ, URZ, URZ ;  /* 0x0000003f3f3ff290 */ /* 0x000fe2000fffe03f */
[----:B------:R0:W-:Y:S01]  /*129b0*/  STL.64 [R1+0xa0], R16 ;  /* 0x0000a01001007387 */ /* 0x0001e20000100a00 */
[----:B------:R-:W-:Y:S03]  /*129c0*/  STL.64 [R1+0xa8], R18 ;  /* 0x0000a81201007387 */ /* 0x000fe60000100a00 */
[----:B0-----:R-:W2:Y:S01]  /*129d0*/  LDL.LU.64 R16, [R1+0xc48] ;  /* 0x000c480001107983 */ /* 0x001ea20000300a00 */
[----:B----4-:R0:W-:Y:S02]  /*129e0*/  STL.64 [R1+0xbd0], R10 ;  /* 0x000bd00a01007387 */ /* 0x0101e40000100a00 */
[----:B------:R-:W4:Y:S02]  /*129f0*/  LDL.LU R8, [R1+0x290] ;  /* 0x0002900001087983 */ /* 0x000f240000300800 */
[----:B------:R-:W4:Y:S02]  /*12a00*/  LDL.LU R9, [R1+0x294] ;  /* 0x0002940001097983 */ /* 0x000f240000300800 */
[----:B0-----:R-:W-:Y:S01]  /*12a10*/  IMAD.MOV.U32 R11, RZ, RZ, R0 ;  /* 0x000000ffff0b7224 */ /* 0x001fe200078e0000 */
[----:B--2---:R-:W-:Y:S01]  /*12a20*/  HMMA.16816.F32.BF16 R16, R20, R16, R12 ;  /* 0x000000101410723c */ /* 0x004fe2000004180c */
[----:B------:R-:W2:Y:S01]  /*12a30*/  LDL.LU.64 R14, [R1+0xc40] ;  /* 0x000c4000010e7983 */ /* 0x000ea20000300a00 */
[----:B------:R-:W2:Y:S11]  /*12a40*/  LDL.LU.64 R12, [R1+0xc38] ;  /* 0x000c3800010c7983 */ /* 0x000eb60000300a00 */
[----:B------:R-:W-:Y:S10]  /*12a50*/  @!UPT UIADD3 URZ, URZ, URZ, URZ ;  /* 0x0000003f3f3ff290 */ /* 0x000ff4000fffe03f */
[----:B------:R0:W-:Y:S01]  /*12a60*/  STL [R1+0x90], R16 ;  /* 0x0000901001007387 */ /* 0x0001e20000100800 */
[----:B------:R-:W-:-:S03]  /*12a70*/  IMAD.MOV.U32 R0, RZ, RZ, R17 ;  /* 0x000000ffff007224 */ /* 0x000fc600078e0011 */
[----:B0-----:R-:W2:Y:S01]  /*12a80*/  LDL.LU.64 R16, [R1+0xc30] ;  /* 0x000c300001107983 */ /* 0x001ea20000300a00 */
[----:B---3--:R-:W-:Y:S02]  /*12a90*/  IMAD.MOV.U32 R10, RZ, RZ, R28 ;  /* 0x000000ffff0a7224 */ /* 0x008fe400078e001c */
[----:B------:R-:W-:Y:S02]  /*12aa0*/  IMAD.MOV.U32 R29, RZ, RZ, R18 ;  /* 0x000000ffff1d7224 */ /* 0x000fe400078e0012 */
[----:B------:R-:W-:-:S03]  /*12ab0*/  IMAD.MOV.U32 R28, RZ, RZ, R19 ;  /* 0x000000ffff1c7224 */ /* 0x000fc600078e0013 */
[C---:B----4-:R-:W-:Y:S01]  /*12ac0*/  HMMA.16816.F32.BF16 R4, R20.reuse, R4, R8 ;  /* 0x000000041404723c */ /* 0x050fe20000041808 */
[----:B------:R0:W-:Y:S01]  /*12ad0*/  STL [R1+0xa50], R0 ;  /* 0x000a500001007387 */ /* 0x0001e20000100800 */
[----:B------:R1:W-:Y:S11]  /*12ae0*/  STL [R1+0xa4c], R29 ;  /* 0x000a4c1d01007387 */ /* 0x0003f60000100800 */
[----:B------:R-:W-:Y:S11]  /*12af0*/  @!UPT UIADD3 URZ, URZ, URZ, URZ ;  /* 0x0000003f3f3ff290 */ /* 0x000ff6000fffe03f */
[----:B0-----:R-:W-:Y:S02]  /*12b00*/  IMAD.MOV.U32 R0, RZ, RZ, R4 ;  /* 0x000000ffff007224 */ /* 0x001fe400078e0004 */
[----:B-1----:R-:W-:Y:S01]  /*12b10*/  IMAD.MOV.U32 R29, RZ, RZ, R5 ;  /* 0x000000ffff1d7224 */ /* 0x002fe200078e0005 */
[C---:B--2---:R-:W-:Y:S01]  /*12b20*/  HMMA.16816.F32.BF16 R16, R20.reuse, R16, R12 ;  /* 0x000000101410723c */ /* 0x044fe2000004180c */
[----:B------:R-:W2:Y:S01]  /*12b30*/  LDL.LU.64 R14, [R1+0xc28] ;  /* 0x000c2800010e7983 */ /* 0x000ea20000300a00 */
[----:B------:R-:W2:Y:S11]  /*12b40*/  LDL.LU.64 R12, [R1+0xc20] ;  /* 0x000c2000010c7983 */ /* 0x000eb60000300a00 */
[----:B------:R-:W-:Y:S10]  /*12b50*/  @!UPT UIADD3 URZ, URZ, URZ, URZ ;  /* 0x0000003f3f3ff290 */ /* 0x000ff4000fffe03f */
[----:B------:R-:W-:Y:S01]  /*12b60*/  STL.64 [R1+0x80], R16 ;  /* 0x0000801001007387 */ /* 0x000fe20000100a00 */
[----:B------:R0:W-:Y:S03]  /*12b70*/  STL.64 [R1+0x88], R18 ;  /* 0x0000881201007387 */ /* 0x0001e60000100a00 */
[----:B0-----:R-:W3:Y:S01]  /*12b80*/  LDL.LU.64 R18, [R1+0xc18] ;  /* 0x000c180001127983 */ /* 0x001ee20000300a00 */
[----:B------:R-:W3:Y:S02]  /*12b90*/  LDL.LU.64 R16, [R1+0xc10] ;  /* 0x000c100001107983 */ /* 0x000ee40000300a00 */
[----:B------:R0:W-:Y:S02]  /*12ba0*/  STL.64 [R1+0x78], R6 ;  /* 0x0000780601007387 */ /* 0x0001e40000100a00 */
[----:B------:R-:W-:Y:S01]  /*12bb0*/  STL.64 [R1+0xc00], R26 ;  /* 0x000c001a01007387 */ /* 0x000fe20000100a00 */
[----:B------:R-:W4:Y:S01]  /*12bc0*/  LDL.LU R4, [R1+0x1f0] ;  /* 0x0001f00001047983 */ /* 0x000f220000300800 */
[----:B------:R-:W4:Y:S03]  /*12bd0*/  LDL.LU R5, [R1+0x1f4] ;  /* 0x0001f40001057983 */ /* 0x000f260000300800 */
[----:B0-----:R-:W3:Y:S01]  /*12be0*/  LDL.LU R6, [R1+0x1f8] ;  /* 0x0001f80001067983 */ /* 0x001ee20000300800 */
[----:B------:R-:W3:Y:S01]  /*12bf0*/  LDL.LU R7, [R1+0x1fc] ;  /* 0x0001fc0001077983 */ /* 0x000ee20000300800 */
[----:B--2---:R-:W-:Y:S02]  /*12c00*/  HMMA.16816.F32.BF16 R20, R20, R24, R12 ;  /* 0x000000181414723c */ /* 0x004fe4000004180c */
[----:B---3--:R0:W-:Y:S01]  /*12c10*/  STL.64 [R1+0xb90], R6 ;  /* 0x000b900601007387 */ /* 0x0081e20000100a00 */
[----:B----4-:R-:W-:Y:S02]  /*12c20*/  STL.64 [R1+0xb88], R4 ;  /* 0x000b880401007387 */ /* 0x010fe40000100a00 */
[----:B------:R-:W2:Y:S02]  /*12c30*/  LDL.LU R12, [R1+0x200] ;  /* 0x00020000010c7983 */ /* 0x000ea40000300800 */
[----:B------:R-:W2:Y:S01]  /*12c40*/  LDL.LU R13, [R1+0x204] ;  /* 0x00020400010d7983 */ /* 0x000ea20000300800 */
[----:B------:R-:W3:Y:S01]  /*12c50*/  LDL.LU R14, [R1+0x208] ;  /* 0x00020800010e7983 */ /* 0x000ee20000300800 */
[----:B------:R-:W3:Y:S02]  /*12c60*/  LDL.LU R15, [R1+0x20c] ;  /* 0x00020c00010f7983 */ /* 0x000ee40000300800 */
[----:B------:R-:W4:Y:S02]  /*12c70*/  LDL.64 R10, [R1+0x48] ;  /* 0x00004800010a7983 */ /* 0x000f240000100a00 */
[----:B----4-:R1:W-:Y:S01]  /*12c80*/  STL.64 [R1+0xbe8], R10 ;  /* 0x000be80a01007387 */ /* 0x0103e20000100a00 */
[----:B---3--:R-:W-:Y:S02]  /*12c90*/  STL.64 [R1+0xba0], R14 ;  /* 0x000ba00e01007387 */ /* 0x008fe40000100a00 */
[----:B--2---:R-:W-:Y:S02]  /*12ca0*/  STL.64 [R1+0xb98], R12 ;  /* 0x000b980c01007387 */ /* 0x004fe40000100a00 */
[----:B0-----:R-:W2:Y:S01]  /*12cb0*/  LDL R6, [R1+0x18] ;  /* 0x0000180001067983 */ /* 0x001ea20000100800 */
[----:B------:R-:W2:Y:S04]  /*12cc0*/  LDL R7, [R1+0x1c] ;  /* 0x00001c0001077983 */ /* 0x000ea80000100800 */
[----:B-1----:R-:W3:Y:S04]  /*12cd0*/  LDL R10, [R1+0x58] ;  /* 0x00005800010a7983 */ /* 0x002ee80000100800 */
[----:B------:R-:W3:Y:S01]  /*12ce0*/  LDL R11, [R1+0x5c] ;  /* 0x00005c00010b7983 */ /* 0x000ee20000100800 */
[----:B------:R-:W4:Y:S02]  /*12cf0*/  LDL.LU R24, [R1+0x270] ;  /* 0x0002700001187983 */ /* 0x000f240000300800 */
[----:B------:R-:W4:Y:S02]  /*12d00*/  LDL.LU R25, [R1+0x274] ;  /* 0x0002740001197983 */ /* 0x000f240000300800 */
[----:B------:R-:W4:Y:S01]  /*12d10*/  LDL.LU R26, [R1+0x278] ;  /* 0x00027800011a7983 */ /* 0x000f220000300800 */
[----:B------:R-:W4:Y:S04]  /*12d20*/  LDL.LU R27, [R1+0x27c] ;  /* 0x00027c00011b7983 */ /* 0x000f280000300800 */
[----:B---3--:R0:W-:Y:S04]  /*12d30*/  STL.64 [R1+0xc08], R10 ;  /* 0x000c080a01007387 */ /* 0x0081e80000100a00 */
[----:B0-----:R-:W4:Y:S01]  /*12d40*/  LDL.64 R10, [R1+0x68] ;  /* 0x00006800010a7983 */ /* 0x001f220000100a00 */
[----:B--2---:R0:W-:Y:S03]  /*12d50*/  STL.64 [R1+0xba8], R6 ;  /* 0x000ba80601007387 */ /* 0x0041e60000100a00 */
[----:B0-----:R-:W2:Y:S04]  /*12d60*/  LDL.64 R6, [R1+0x28] ;  /* 0x0000280001067983 */ /* 0x001ea80000100a00 */
[----:B--2---:R0:W-:Y:S01]  /*12d70*/  STL.64 [R1+0xbc8], R6 ;  /* 0x000bc80601007387 */ /* 0x0041e20000100a00 */
[----:B------:R-:W2:Y:S02]  /*12d80*/  LDL.LU R4, [R1+0x240] ;  /* 0x0002400001047983 */ /* 0x000ea40000300800 */
[----:B------:R-:W2:Y:S01]  /*12d90*/  LDL.LU R5, [R1+0x244] ;  /* 0x0002440001057983 */ /* 0x000ea20000300800 */
[----:B0-----:R-:W3:Y:S01]  /*12da0*/  LDL.LU R6, [R1+0x248] ;  /* 0x0002480001067983 */ /* 0x001ee20000300800 */
[----:B------:R-:W3:Y:S03]  /*12db0*/  LDL.LU R7, [R1+0x24c] ;  /* 0x00024c0001077983 */ /* 0x000ee60000300800 */
[----:B---3--:R-:W-:Y:S01]  /*12dc0*/  STL.64 [R1+0xbe0], R6 ;  /* 0x000be00601007387 */ /* 0x008fe20000100a00 */
[----:B--2---:R0:W-:Y:S03]  /*12dd0*/  STL.64 [R1+0xbd8], R4 ;  /* 0x000bd80401007387 */ /* 0x0041e60000100a00 */
[----:B0-----:R-:W2:Y:S01]  /*12de0*/  LDL.LU R4, [R1+0x250] ;  /* 0x0002500001047983 */ /* 0x001ea20000300800 */
[----:B------:R-:W2:Y:S02]  /*12df0*/  LDL.LU R5, [R1+0x254] ;  /* 0x0002540001057983 */ /* 0x000ea40000300800 */
[----:B------:R-:W3:Y:S02]  /*12e00*/  LDL.LU R6, [R1+0x258] ;  /* 0x0002580001067983 */ /* 0x000ee40000300800 */
[----:B------:R-:W3:Y:S02]  /*12e10*/  LDL.LU R7, [R1+0x25c] ;  /* 0x00025c0001077983 */ /* 0x000ee40000300800 */
[----:B---3--:R-:W-:Y:S01]  /*12e20*/  STL.64 [R1+0xbf8], R6 ;  /* 0x000bf80601007387 */ /* 0x008fe20000100a00 */
[----:B--2---:R0:W-:Y:S03]  /*12e30*/  STL.64 [R1+0xbf0], R4 ;  /* 0x000bf00401007387 */ /* 0x0041e60000100a00 */
[----:B0-----:R-:W2:Y:S01]  /*12e40*/  LDL.LU R4, [R1+0x260] ;  /* 0x0002600001047983 */ /* 0x001ea20000300800 */
[----:B------:R-:W2:Y:S02]  /*12e50*/  LDL.LU R5, [R1+0x264] ;  /* 0x0002640001057983 */ /* 0x000ea40000300800 */
[----:B------:R-:W2:Y:S02]  /*12e60*/  LDL.LU R6, [R1+0x268] ;  /* 0x0002680001067983 */ /* 0x000ea40000300800 */
[----:B------:R-:W2:Y:S01]  /*12e70*/  LDL.LU R7, [R1+0x26c] ;  /* 0x00026c0001077983 */ /* 0x000ea20000300800 */
[----:B------:R-:W3:Y:S01]  /*12e80*/  LDL.LU R12, [R1+0x210] ;  /* 0x00021000010c7983 */ /* 0x000ee20000300800 */
[----:B------:R-:W3:Y:S02]  /*12e90*/  LDL.LU R13, [R1+0x214] ;  /* 0x00021400010d7983 */ /* 0x000ee40000300800 */
[----:B------:R-:W2:Y:S02]  /*12ea0*/  LDL.LU R14, [R1+0x218] ;  /* 0x00021800010e7983 */ /* 0x000ea40000300800 */
[----:B------:R-:W2:Y:S01]  /*12eb0*/  LDL.LU R15, [R1+0x21c] ;  /* 0x00021c00010f7983 */ /* 0x000ea20000300800 */
[----:B----4-:R-:W-:Y:S01]  /*12ec0*/  HMMA.16816.F32.BF16 R24, R16, R10, R24 ;  /* 0x0000000a1018723c */ /* 0x010fe20000041818 */
[----:B--2---:R-:W-:Y:S01]  /*12ed0*/  STL.64 [R1+0xbb8], R14 ;  /* 0x000bb80e01007387 */ /* 0x004fe20000100a00 */
[----:B---3--:R0:W-:Y:S03]  /*12ee0*/  STL.64 [R1+0xbb0], R12 ;  /* 0x000bb00c01007387 */ /* 0x0081e60000100a00 */
[----:B0-----:R-:W2:Y:S01]  /*12ef0*/  LDL.LU R12, [R1+0x230] ;  /* 0x00023000010c7983 */ /* 0x001ea20000300800 */
[----:B------:R-:W2:Y:S02]  /*12f00*/  LDL.LU R13, [R1+0x234] ;  /* 0x00023400010d7983 */ /* 0x000ea40000300800 */
[----:B------:R-:W2:Y:S02]  /*12f10*/  LDL.LU R14, [R1+0x238] ;  /* 0x00023800010e7983 */ /* 0x000ea40000300800 */
[----:B------:R-:W2:Y:S01]  /*12f20*/  LDL.LU R15, [R1+0x23c] ;  /* 0x00023c00010f7983 */ /* 0x000ea20000300800 */
[----:B------:R0:W-:Y:S01]  /*12f30*/  STL.64 [R1+0x9f0], R22 ;  /* 0x0009f01601007387 */ /* 0x0001e20000100a00 */
[----:B------:R1:W-:Y:S03]  /*12f40*/  STL.64 [R1+0x9e8], R20 ;  /* 0x0009e81401007387 */ /* 0x0003e60000100a00 */
[----:B0-----:R-:W3:Y:S01]  /*12f50*/  LDL.LU R22, [R1+0x8] ;  /* 0x0000080001167983 */ /* 0x001ee20000300800 */
[----:B------:R-:W3:Y:S02]  /*12f60*/  LDL.LU R23, [R1+0xc] ;  /* 0x00000c0001177983 */ /* 0x000ee40000300800 */
[----:B-1----:R-:W-:-:S02]  /*12f70*/  IMAD.MOV.U32 R21, RZ, RZ, R10 ;  /* 0x000000ffff157224 */ /* 0x002fc400078e000a */
[----:B------:R-:W-:Y:S02]  /*12f80*/  IMAD.MOV.U32 R20, RZ, RZ, R11 ;  /* 0x000000ffff147224 */ /* 0x000fe400078e000b */
[----:B------:R-:W4:Y:S01]  /*12f90*/  LDL.LU.64 R10, [R1+0xc08] ;  /* 0x000c0800010a7983 */ /* 0x000f220000300a00 */
[----:B------:R-:W-:Y:S02]  /*12fa0*/  STL.64 [R1+0x2c0], R24 ;  /* 0x0002c01801007387 */ /* 0x000fe40000100a00 */
[----:B------:R0:W-:Y:S02]  /*12fb0*/  STL.64 [R1+0x2c8], R26 ;  /* 0x0002c81a01007387 */ /* 0x0001e40000100a00 */
[----:B0-----:R-:W2:Y:S01]  /*12fc0*/  LDL.LU.64 R26, [R1+0xc00] ;  /* 0x000c0000011a7983 */ /* 0x001ea20000300a00 */
[----:B------:R-:W-:Y:S01]  /*12fd0*/  STL [R1+0x938], R24 ;  /* 0x0009381801007387 */ /* 0x000fe20000100800 */
[----:B----4-:R-:W-:Y:S02]  /*12fe0*/  HMMA.16816.F32.BF16 R8, R16, R10, R4 ;  /* 0x0000000a1008723c */ /* 0x010fe40000041804 */
[----:B------:R-:W4:Y:S01]  /*12ff0*/  LDL.LU.64 R6, [R1+0xbf8] ;  /* 0x000bf80001067983 */ /* 0x000f220000300a00 */
[----:B------:R-:W4:Y:S11]  /*13000*/  LDL.LU.64 R4, [R1+0xbf0] ;  /* 0x000bf00001047983 */ /* 0x000f360000300a00 */
[----:B------:R-:W-:Y:S09]  /*13010*/  @!UPT UIADD3 URZ, URZ, URZ, URZ ;  /* 0x0000003f3f3ff290 */ /* 0x000ff2000fffe03f */
[----:B------:R-:W-:Y:S01]  /*13020*/  STL.64 [R1+0x2b0], R8 ;  /* 0x0002b00801007387 */ /* 0x000fe20000100a00 */
[----:B------:R0:W-:Y:S03]  /*13030*/  STL.64 [R1+0x2b8], R10 ;  /* 0x0002b80a01007387 */ /* 0x0001e60000100a00 */
[----:B0-----:R-:W4:Y:S01]  /*13040*/  LDL.LU.64 R10, [R1+0xbe8] ;  /* 0x000be800010a7983 */ /* 0x001f220000300a00 */
[----:B------:R-:W-:-:S05]  /*13050*/  IMAD.MOV.U32 R25, RZ, RZ, R8 ;  /* 0x000000ffff197224 */ /* 0x000fca00078e0008 */
[----:B------:R0:W-:Y:S01]  /*13060*/  STL [R1+0x93c], R25 ;  /* 0x00093c1901007387 */ /* 0x0001e20000100800 */
[C---:B----4-:R-:W-:Y:S01]  /*13070*/  HMMA.16816.F32.BF16 R4, R16.reuse, R10, R4 ;  /* 0x0000000a1004723c */ /* 0x050fe20000041804 */
[----:B------:R-:W-:Y:S02]  /*13080*/  IMAD.MOV.U32 R3, RZ, RZ, R10 ;  /* 0x000000ffff037224 */ /* 0x000fe400078e000a */
[----:B0-----:R-:W-:Y:S11]  /*13090*/  IMAD.MOV.U32 R25, RZ, RZ, R11 ;  /* 0x000000ffff197224 */ /* 0x001ff600078e000b */
[----:B------:R-:W-:Y:S09]  /*130a0*/  @!UPT UIADD3 URZ, URZ, URZ, URZ ;  /* 0x0000003f3f3ff290 */ /* 0x000ff2000fffe03f */
[----:B------:R-:W-:Y:S01]  /*130b0*/  STL.64 [R1+0x2f0], R4 ;  /* 0x0002f00401007387 */ /* 0x000fe20000100a00 */
[----:B------:R0:W-:Y:S03]  /*130c0*/  STL.64 [R1+0x2f8], R6 ;  /* 0x0002f80601007387 */ /* 0x0001e60000100a00 */
[----:B0-----:R-:W4:Y:S01]  /*130d0*/  LDL.LU.64 R6, [R1+0xbe0] ;  /* 0x000be00001067983 */ /* 0x001f220000300a00 */
[----:B------:R-:W4:Y:S02]  /*130e0*/  LDL.LU.64 R4, [R1+0xbd8] ;  /* 0x000bd80001047983 */ /* 0x000f240000300a00 */
[----:B------:R-:W4:Y:S02]  /*130f0*/  LDL.LU.64 R10, [R1+0xbd0] ;  /* 0x000bd000010a7983 */ /* 0x000f240000300a00 */
[C---:B----4-:R-:W-:Y:S11]  /*13100*/  HMMA.16816.F32.BF16 R4, R16.reuse, R10, R4 ;  /* 0x0000000a1004723c */ /* 0x050ff60000041804 */
[----:B------:R-:W-:Y:S11]  /*13110*/  @!UPT UIADD3 URZ, URZ, URZ, URZ ;  /* 0x0000003f3f3ff290 */ /* 0x000ff6000fffe03f */
[----:B------:R-:W-:Y:S01]  /*13120*/  @!UPT UIADD3 URZ, URZ, URZ, URZ ;  /* 0x0000003f3f3ff290 */ /* 0x000fe2000fffe03f */
[----:B------:R-:W-:Y:S01]  /*13130*/  STL.64 [R1+0x2e0], R4 ;  /* 0x0002e00401007387 */ /* 0x000fe20000100a00 */
[----:B------:R0:W-:Y:S03]  /*13140*/  STL.64 [R1+0x2e8], R6 ;  /* 0x0002e80601007387 */ /* 0x0001e60000100a00 */
[----:B0-----:R-:W2:Y:S01]  /*13150*/  LDL.LU.64 R6, [R1+0xbc8] ;  /* 0x000bc80001067983 */ /* 0x001ea20000300a00 */
[----:B------:R0:W-:Y:S02]  /*13160*/  STL.64 [R1+0xb50], R10 ;  /* 0x000b500a01007387 */ /* 0x0001e40000100a00 */
[----:B------:R-:W4:Y:S02]  /*13170*/  LDL.LU R8, [R1+0x1c0] ;  /* 0x0001c00001087983 */ /* 0x000f240000300800 */
[----:B------:R-:W4:Y:S01]  /*13180*/  LDL.LU R9, [R1+0x1c4] ;  /* 0x0001c40001097983 */ /* 0x000f220000300800 */
[----:B0-----:R-:W3:Y:S01]  /*13190*/  LDL.LU R10, [R1+0x1c8] ;  /* 0x0001c800010a7983 */ /* 0x001ee20000300800 */
[----:B------:R-:W3:Y:S01]  /*131a0*/  LDL.LU R11, [R1+0x1cc] ;  /* 0x0001cc00010b7983 */ /* 0x000ee20000300800 */
[----:B--2---:R-:W-:Y:S01]  /*131b0*/  HMMA.16816.F32.BF16 R12, R16, R6, R12 ;  /* 0x00000006100c723c */ /* 0x004fe2000004180c */
[----:B------:R-:W-:-:S02]  /*131c0*/  IMAD.MOV.U32 R2, RZ, RZ, R6 ;  /* 0x000000ffff027224 */ /* 0x000fc400078e0006 */
[----:B------:R-:W-:Y:S01]  /*131d0*/  IMAD.MOV.U32 R24, RZ, RZ, R7 ;  /* 0x000000ffff187224 */ /* 0x000fe200078e0007 */
[----:B---3--:R0:W-:Y:S01]  /*131e0*/  STL.64 [R1+0xb68], R10 ;  /* 0x000b680a01007387 */ /* 0x0081e20000100a00 */
[----:B----4-:R1:W-:Y:S02]  /*131f0*/  STL.64 [R1+0xb60], R8 ;  /* 0x000b600801007387 */ /* 0x0103e40000100a00 */
[----:B0-----:R-:W-:Y:S01]  /*13200*/  IMAD.MOV.U32 R10, RZ, RZ, R26 ;  /* 0x000000ffff0a7224 */ /* 0x001fe200078e001a */
[----:B-1----:R-:W2:Y:S01]  /*13210*/  LDL.LU R8, [R1+0x1d0] ;  /* 0x0001d00001087983 */ /* 0x002ea20000300800 */
[----:B------:R-:W2:Y:S02]  /*13220*/  LDL.LU R9, [R1+0x1d4] ;  /* 0x0001d40001097983 */ /* 0x000ea40000300800 */
[----:B------:R-:W3:Y:S02]  /*13230*/  LDL.LU R26, [R1+0xbc4] ;  /* 0x000bc400011a7983 */ /* 0x000ee40000300800 */
[----:B------:R-:W-:-:S02]  /*13240*/  IMAD.MOV.U32 R11, RZ, RZ, R27 ;  /* 0x000000ffff0b7224 */ /* 0x000fc400078e001b */
[----:B------:R-:W3:Y:S08]  /*13250*/  LDL.LU R27, [R1+0xbc0] ;  /* 0x000bc000011b7983 */ /* 0x000ef00000300800 */
[----:B------:R-:W-:Y:S02]  /*13260*/  STL.64 [R1+0x180], R12 ;  /* 0x0001800c01007387 */ /* 0x000fe40000100a00 */
[----:B------:R0:W-:Y:S02]  /*13270*/  STL.64 [R1+0x188], R14 ;  /* 0x0001880e01007387 */ /* 0x0001e40000100a00 */
[----:B0-----:R-:W4:Y:S01]  /*13280*/  LDL.LU.64 R14, [R1+0xbb8] ;  /* 0x000bb800010e7983 */ /* 0x001f220000300a00 */
[----:B------:R-:W4:Y:S02]  /*13290*/  LDL.LU.64 R12, [R1+0xbb0] ;  /* 0x000bb000010c7983 */ /* 0x000f240000300a00 */
[----:B------:R-:W4:Y:S02]  /*132a0*/  LDL.LU.64 R6, [R1+0xba8] ;  /* 0x000ba80001067983 */ /* 0x000f240000300a00 */
[C---:B----4-:R-:W-:Y:S01]  /*132b0*/  HMMA.16816.F32.BF16 R4, R16.reuse, R6, R12 ;  /* 0x000000061004723c */ /* 0x050fe2000004180c */
[----:B------:R-:W4:Y:S01]  /*132c0*/  LDL.LU.64 R14, [R1+0xba0] ;  /* 0x000ba000010e7983 */ /* 0x000f220000300a00 */
[----:B------:R-:W4:Y:S11]  /*132d0*/  LDL.LU.64 R12, [R1+0xb98] ;  /* 0x000b9800010c7983 */ /* 0x000f360000300a00 */
[----:B------:R-:W-:Y:S10]  /*132e0*/  @!UPT UIADD3 URZ, URZ, URZ, URZ ;  /* 0x0000003f3f3ff290 */ /* 0x000ff4000fffe03f */
[----:B------:R-:W-:Y:S01]  /*132f0*/  STL.64 [R1+0x210], R4 ;  /* 0x0002100401007387 */ /* 0x000fe20000100a00 */
[----:B------:R0:W-:Y:S03]  /*13300*/  STL.64 [R1+0x218], R6 ;  /* 0x0002180601007387 */ /* 0x0001e60000100a00 */
[----:B0-----:R-:W3:Y:S01]  /*13310*/  LDL.LU.64 R6, [R1+0xb90] ;  /* 0x000b900001067983 */ /* 0x001ee20000300a00 */
[----:B------:R-:W3:Y:S01]  /*13320*/  LDL.LU.64 R4, [R1+0xb88] ;  /* 0x000b880001047983 */ /* 0x000ee20000300a00 */
[C---:B----4-:R-:W-:Y:S08]  /*13330*/  HMMA.16816.F32.BF16 R12, R16.reuse, R22, R12 ;  /* 0x00000016100c723c */ /* 0x050ff0000004180c */
[----:B---3--:R-:W-:Y:S11]  /*13340*/  HMMA.16816.F32.BF16 R4, R16, R26, R4 ;  /* 0x0000001a1004723c */ /* 0x008ff60000041804 */
[----:B------:R-:W-:Y:S04]  /*13350*/  @!UPT UIADD3 URZ, URZ, URZ, URZ ;  /* 0x0000003f3f3ff290 */ /* 0x000fe8000fffe03f */
[----:B------:R-:W-:Y:S01]  /*13360*/  STL.64 [R1+0x240], R12 ;  /* 0x0002400c01007387 */ /* 0x000fe20000100a00 */
[----:B------:R0:W-:Y:S03]  /*13370*/  STL.64 [R1+0x248], R14 ;  /* 0x0002480e01007387 */ /* 0x0001e60000100a00 */
[----:B0-----:R-:W3:Y:S01]  /*13380*/  LDL.LU.64 R14, [R1+0xb80] ;  /* 0x000b8000010e7983 */ /* 0x001ee20000300a00 */
[----:B------:R-:W3:Y:S02]  /*13390*/  LDL.LU.64 R12, [R1+0xb78] ;  /* 0x000b7800010c7983 */ /* 0x000ee40000300a00 */
[----:B------:R0:W-:Y:S02]  /*133a0*/  STL.64 [R1+0xb20], R22 ;  /* 0x000b201601007387 */ /* 0x0001e40000100a00 */
[----:B------:R-:W3:Y:S01]  /*133b0*/  LDL.LU R16, [R1+0x1e0] ;  /* 0x0001e00001107983 */ /* 0x000ee20000300800 */
[----:B------:R1:W-:Y:S01]  /*133c0*/  STL.64 [R1+0x220], R4 ;  /* 0x0002200401007387 */ /* 0x0003e20000100a00 */
[----:B------:R4:W-:Y:S02]  /*133d0*/  STL.64 [R1+0x228], R6 ;  /* 0x0002280601007387 */ /* 0x0009e40000100a00 */
[----:B------:R-:W3:Y:S02]  /*133e0*/  LDL.LU R17, [R1+0x1e4] ;  /* 0x0001e40001117983 */ /* 0x000ee40000300800 */
[----:B------:R-:W3:Y:S01]  /*133f0*/  LDL.LU R18, [R1+0x1e8] ;  /* 0x0001e80001127983 */ /* 0x000ee20000300800 */
[----:B------:R-:W3:Y:S01]  /*13400*/  LDL.LU R19, [R1+0x1ec] ;  /* 0x0001ec0001137983 */ /* 0x000ee20000300800 */
[----:B0-----:R-:W-:-:S02]  /*13410*/  IMAD.MOV.U32 R22, RZ, RZ, R21 ;  /* 0x000000ffff167224 */ /* 0x001fc400078e0015 */
[----:B------:R-:W-:Y:S01]  /*13420*/  IMAD.MOV.U32 R23, RZ, RZ, R20 ;  /* 0x000000ffff177224 */ /* 0x000fe200078e0014 */
[----:B-1----:R-:W2:Y:S01]  /*13430*/  LDL.LU R4, [R1+0x1b0] ;  /* 0x0001b00001047983 */ /* 0x002ea20000300800 */
[----:B------:R-:W2:Y:S02]  /*13440*/  LDL.LU R5, [R1+0x1b4] ;  /* 0x0001b40001057983 */ /* 0x000ea40000300800 */
[----:B----4-:R-:W4:Y:S02]  /*13450*/  LDL.LU R6, [R1+0x1b8] ;  /* 0x0001b80001067983 */ /* 0x010f240000300800 */
[----:B------:R-:W4:Y:S01]  /*13460*/  LDL.LU R7, [R1+0x1bc] ;  /* 0x0001bc0001077983 */ /* 0x000f220000300800 */
[----:B---3--:R-:W-:Y:S11]  /*13470*/  HMMA.16816.F32.BF16 R16, R12, R22, R16 ;  /* 0x000000160c10723c */ /* 0x008ff60000041810 */
[----:B------:R-:W-:Y:S11]  /*13480*/  @!UPT UIADD3 URZ, URZ, URZ, URZ ;  /* 0x0000003f3f3ff290 */ /* 0x000ff6000fffe03f */
[----:B------:R-:W-:Y:S01]  /*13490*/  @!UPT UIADD3 URZ, URZ, URZ, URZ ;  /* 0x0000003f3f3ff290 */ /* 0x000fe2000fffe03f */
[----:B------:R-:W-:Y:S01]  /*134a0*/  STL.64 [R1+0x330], R16 ;  /* 0x0003301001007387 */ /* 0x000fe20000100a00 */
[----:B------:R-:W-:Y:S02]  /*134b0*/  STL.64 [R1+0x338], R18 ;  /* 0x0003381201007387 */ /* 0x000fe40000100a00 */
[----:B------:R-:W3:Y:S02]  /*134c0*/  LDL.LU R20, [R1+0x190] ;  /* 0x0001900001147983 */ /* 0x000ee40000300800 */
[----:B------:R-:W3:Y:S01]  /*134d0*/  LDL.LU R21, [R1+0x194] ;  /* 0x0001940001157983 */ /* 0x000ee20000300800 */
[----:B------:R-:W2:Y:S01]  /*134e0*/  LDL.LU R22, [R1+0x198] ;  /* 0x0001980001167983 */ /* 0x000ea20000300800 */
[----:B------:R-:W2:Y:S03]  /*134f0*/  LDL.LU R23, [R1+0x19c] ;  /* 0x00019c0001177983 */ /* 0x000ea60000300800 */
[----:B--2---:R0:W-:Y:S01]  /*13500*/  STL.64 [R1+0xb30], R22 ;  /* 0x000b301601007387 */ /* 0x0041e20000100a00 */
[----:B---3--:R-:W-:Y:S02]  /*13510*/  STL.64 [R1+0xb28], R20 ;  /* 0x000b281401007387 */ /* 0x008fe40000100a00 */
[----:B0-----:R-:W-:-:S02]  /*13520*/  IMAD.MOV.U32 R22, RZ, RZ, R2 ;  /* 0x000000ffff167224 */ /* 0x001fc400078e0002 */
[----:B------:R-:W2:Y:S01]  /*13530*/  LDL.LU R2, [R1+0xb70] ;  /* 0x000b700001027983 */ /* 0x000ea20000300800 */
[----:B------:R-:W-:Y:S02]  /*13540*/  STL [R1+0x940], R16 ;  /* 0x0009401001007387 */ /* 0x000fe40000100800 */
[----:B------:R-:W3:Y:S02]  /*13550*/  LDL.LU.64 R18, [R1+0x58] ;  /* 0x0000580001127983 */ /* 0x000ee40000300a00 */
[----:B---3--:R-:W-:Y:S11]  /*13560*/  HMMA.16816.F32.BF16 R8, R12, R18, R8 ;  /* 0x000000120c08723c */ /* 0x008ff60000041808 */
[----:B------:R-:W-:Y:S11]  /*13570*/  @!UPT UIADD3 URZ, URZ, URZ, URZ ;  /* 0x0000003f3f3ff290 */ /* 0x000ff6000fffe03f */
[----:B------:R-:W-:Y:S01]  /*13580*/  @!UPT UIADD3 URZ, URZ, URZ, URZ ;  /* 0x0000003f3f3ff290 */ /* 0x000fe2000fffe03f */
[----:B------:R-:W-:Y:S01]  /*13590*/  STL.64 [R1+0x320], R8 ;  /* 0x0003200801007387 */ /* 0x000fe20000100a00 */
[----:B------:R0:W-:Y:S02]  /*135a0*/  STL.64 [R1+0x328], R10 ;  /* 0x0003280a01007387 */ /* 0x0001e40000100a00 */
[----:B------:R-:W-:Y:S01]  /*135b0*/  IMAD.MOV.U32 R17, RZ, RZ, R8 ;  /* 0x000000ffff117224 */ /* 0x000fe200078e0008 */
[----:B0-----:R-:W3:Y:S01]  /*135c0*/  LDL.LU.64 R10, [R1+0xb68] ;  /* 0x000b6800010a7983 */ /* 0x001ee20000300a00 */
[----:B------:R-:W3:Y:S02]  /*135d0*/  LDL.LU.64 R8, [R1+0xb60] ;  /* 0x000b600001087983 */ /* 0x000ee40000300a00 */
[----:B------:R0:W-:Y:S02]  /*135e0*/  STL.64 [R1+0xb18], R26 ;  /* 0x000b181a01007387 */ /* 0x0001e40000100a00 */
[----:B------:R-:W-:Y:S02]  /*135f0*/  IMAD.MOV.U32 R23, RZ, RZ, R24 ;  /* 0x000000ffff177224 */ /* 0x000fe400078e0018 */
[----:B------:R-:W-:-:S02]  /*13600*/  IMAD.MOV.U32 R24, RZ, RZ, R18 ;  /* 0x000000ffff187224 */ /* 0x000fc400078e0012 */
[----:B0-----:R-:W-:Y:S02]  /*13610*/  IMAD.MOV.U32 R26, RZ, RZ, R3 ;  /* 0x000000ffff1a7224 */ /* 0x001fe400078e0003 */
[----:B------:R-:W-:Y:S01]  /*13620*/  IMAD.MOV.U32 R27, RZ, RZ, R25 ;  /* 0x000000ffff1b7224 */ /* 0x000fe200078e0019 */
[----:B------:R3:W-:Y:S01]  /*13630*/  STL [R1+0xb10], R24 ;  /* 0x000b101801007387 */ /* 0x0007e20000100800 */
[----:B------:R-:W2:Y:S02]  /*13640*/  LDL.LU R3, [R1+0xb58] ;  /* 0x000b580001037983 */ /* 0x000ea40000300800 */
[----:B------:R-:W-:Y:S03]  /*13650*/  STL [R1+0x944], R17 ;  /* 0x0009441101007387 */ /* 0x000fe60000100800 */
[C---:B---3--:R-:W-:Y:S01]  /*13660*/  HMMA.16816.F32.BF16 R24, R12.reuse, R26, R8 ;  /* 0x0000001a0c18723c */ /* 0x048fe20000041808 */
[----:B------:R-:W4:Y:S11]  /*13670*/  LDL.LU.64 R10, [R1+0xb50] ;  /* 0x000b5000010a7983 */ /* 0x000f360000300a00 */
[----:B------:R-:W-:Y:S11]  /*13680*/  @!UPT UIADD3 URZ, URZ, URZ, URZ ;  /* 0x0000003f3f3ff290 */ /* 0x000ff6000fffe03f */
[----:B------:R0:W-:Y:S01]  /*13690*/  STL.64 [R1+0x310], R24 ;  /* 0x0003101801007387 */ /* 0x0001e20000100a00 */
[----:B------:R1:W-:Y:S02]  /*136a0*/  STL.64 [R1+0x318], R26 ;  /* 0x0003181a01007387 */ /* 0x0003e40000100a00 */
[----:B------:R-:W-:Y:S02]  /*136b0*/  IMAD.MOV.U32 R18, RZ, RZ, R24 ;  /* 0x000000ffff127224 */ /* 0x000fe400078e0018 */
[----:B0-----:R-:W3:Y:S01]  /*136c0*/  LDL.LU R24, [R1+0x170] ;  /* 0x0001700001187983 */ /* 0x001ee20000300800 */
[----:B------:R-:W3:Y:S02]  /*136d0*/  LDL.LU R25, [R1+0x174] ;  /* 0x0001740001197983 */ /* 0x000ee40000300800 */
[----:B-1----:R-:W2:Y:S02]  /*136e0*/  LDL.LU R26, [R1+0x178] ;  /* 0x00017800011a7983 */ /* 0x002ea40000300800 */
[----:B------:R-:W2:Y:S02]  /*136f0*/  LDL.LU R27, [R1+0x17c] ;  /* 0x00017c00011b7983 */ /* 0x000ea40000300800 */
[----:B------:R-:W-:Y:S01]  /*13700*/  IMAD.MOV.U32 R16, RZ, RZ, R19 ;  /* 0x000000ffff107224 */ /* 0x000fe200078e0013 */
[C---:B----4-:R-:W-:Y:S01]  /*13710*/  HMMA.16816.F32.BF16 R4, R12.reuse, R10, R4 ;  /* 0x0000000a0c04723c */ /* 0x050fe20000041804 */
[----:B--2---:R-:W-:Y:S01]  /*13720*/  STL.64 [R1+0xb40], R26 ;  /* 0x000b401a01007387 */ /* 0x004fe20000100a00 */
[----:B---3--:R0:W-:Y:S03]  /*13730*/  STL.64 [R1+0xb38], R24 ;  /* 0x000b381801007387 */ /* 0x0081e60000100a00 */
[----:B0-----:R-:W2:Y:S01]  /*13740*/  LDL.LU R24, [R1+0x1a0] ;  /* 0x0001a00001187983 */ /* 0x001ea20000300800 */
[----:B------:R-:W2:Y:S02]  /*13750*/  LDL.LU R25, [R1+0x1a4] ;  /* 0x0001a40001197983 */ /* 0x000ea40000300800 */
[----:B------:R-:W2:Y:S02]  /*13760*/  LDL.LU R26, [R1+0x1a8] ;  /* 0x0001a800011a7983 */ /* 0x000ea40000300800 */
[----:B------:R-:W2:Y:S01]  /*13770*/  LDL.LU R27, [R1+0x1ac] ;  /* 0x0001ac00011b7983 */ /* 0x000ea20000300800 */
[----:B------:R-:W-:Y:S11]  /*13780*/  STL [R1+0x948], R18 ;  /* 0x0009481201007387 */ /* 0x000ff60000100800 */
[----:B------:R-:W-:Y:S01]  /*13790*/  @!UPT UIADD3 URZ, URZ, URZ, URZ ;  /* 0x0000003f3f3ff290 */ /* 0x000fe2000fffe03f */
[----:B------:R0:W-:Y:S02]  /*137a0*/  STL.64 [R1+0x300], R4 ;  /* 0x0003000401007387 */ /* 0x0001e40000100a00 */
[----:B------:R1:W-:Y:S02]  /*137b0*/  STL.64 [R1+0x308], R6 ;  /* 0x0003080601007387 */ /* 0x0003e40000100a00 */
[----:B------:R-:W-:Y:S02]  /*137c0*/  IMAD.MOV.U32 R19, RZ, RZ, R4 ;  /* 0x000000ffff137224 */ /* 0x000fe400078e0004 */
[----:B0-----:R-:W3:Y:S01]  /*137d0*/  LDL.LU R4, [R1+0xf0] ;  /* 0x0000f00001047983 */ /* 0x001ee20000300800 */
[----:B------:R-:W3:Y:S02]  /*137e0*/  LDL.LU R5, [R1+0xf4] ;  /* 0x0000f40001057983 */ /* 0x000ee40000300800 */
[----:B-1----:R-:W-:Y:S02]  /*137f0*/  IMAD.MOV.U32 R6, RZ, RZ, R3 ;  /* 0x000000ffff067224 */ /* 0x002fe400078e0003 */
[----:B------:R-:W-:Y:S01]  /*13800*/  IMAD.MOV.U32 R7, RZ, RZ, R2 ;  /* 0x000000ffff077224 */ /* 0x000fe200078e0002 */
[----:B------:R-:W4:Y:S01]  /*13810*/  LDL.LU R3, [R1+0xb4c] ;  /* 0x000b4c0001037983 */ /* 0x000f220000300800 */
[----:B------:R-:W4:Y:S02]  /*13820*/  LDL.LU R2, [R1+0xb48] ;  /* 0x000b480001027983 */ /* 0x000f240000300800 */
[----:B------:R-:W4:Y:S02]  /*13830*/  LDL.LU R8, [R1+0x160] ;  /* 0x0001600001087983 */ /* 0x000f240000300800 */
[----:B------:R-:W4:Y:S01]  /*13840*/  LDL.LU R9, [R1+0x164] ;  /* 0x0001640001097983 */ /* 0x000f220000300800 */
[----:B------:R-:W4:Y:S01]  /*13850*/  LDL.LU R10, [R1+0x168] ;  /* 0x00016800010a7983 */ /* 0x000f220000300800 */
[----:B------:R-:W4:Y:S02]  /*13860*/  LDL.LU R11, [R1+0x16c] ;  /* 0x00016c00010b7983 */ /* 0x000f240000300800 */
[----:B------:R0:W-:Y:S01]  /*13870*/  STL.64 [R1+0xa98], R6 ;  /* 0x000a980601007387 */ /* 0x0001e20000100a00 */
[C---:B--2---:R-:W-:Y:S01]  /*13880*/  HMMA.16816.F32.BF16 R20, R12.reuse, R22, R24 ;  /* 0x000000160c14723c */ /* 0x044fe20000041818 */
[----:B---3--:R-:W-:Y:S01]  /*13890*/  STL.64 [R1+0xa90], R4 ;  /* 0x000a900401007387 */ /* 0x008fe20000100a00 */
[----:B0-----:R-:W2:Y:S02]  /*138a0*/  LDL.LU.64 R6, [R1+0x18] ;  /* 0x0000180001067983 */ /* 0x001ea40000300a00 */
[----:B------:R-:W-:Y:S02]  /*138b0*/  STL [R1+0x94c], R19 ;  /* 0x00094c1301007387 */ /* 0x000fe40000100800 */
[----:B------:R-:W3:Y:S01]  /*138c0*/  LDL.LU.64 R26, [R1+0xb40] ;  /* 0x000b4000011a7983 */ /* 0x000ee20000300a00 */
[----:B------:R-:W3:Y:S11]  /*138d0*/  LDL.LU.64 R24, [R1+0xb38] ;  /* 0x000b380001187983 */ /* 0x000ef60000300a00 */
[----:B------:R-:W-:Y:S05]  /*138e0*/  @!UPT UIADD3 URZ, URZ, URZ, URZ ;  /* 0x0000003f3f3ff290 */ /* 0x000fea000fffe03f */
[----:B------:R-:W-:Y:S01]  /*138f0*/  STL.64 [R1+0x270], R20 ;  /* 0x0002701401007387 */ /* 0x000fe20000100a00 */
[----:B------:R0:W-:Y:S03]  /*13900*/  STL.64 [R1+0x278], R22 ;  /* 0x0002781601007387 */ /* 0x0001e60000100a00 */
[----:B0-----:R-:W2:Y:S01]  /*13910*/  LDL.LU.64 R22, [R1+0xb30] ;  /* 0x000b300001167983 */ /* 0x001ea20000300a00 */
[----:B------:R-:W2:Y:S02]  /*13920*/  LDL.LU.64 R20, [R1+0xb28] ;  /* 0x000b280001147983 */ /* 0x000ea40000300a00 */
[C---:B--2---:R-:W-:Y:S11]  /*13930*/  HMMA.16816.F32.BF16 R20, R12.reuse, R6, R20 ;  /* 0x000000060c14723c */ /* 0x044ff60000041814 */
[----:B------:R-:W-:Y:S11]  /*13940*/  @!UPT UIADD3 URZ, URZ, URZ, URZ ;  /* 0x0000003f3f3ff290 */ /* 0x000ff6000fffe03f */
[----:B------:R-:W-:Y:S01]  /*13950*/  @!UPT UIADD3 URZ, URZ, URZ, URZ ;  /* 0x0000003f3f3ff290 */ /* 0x000fe2000fffe03f */
[----:B------:R-:W-:Y:S01]  /*13960*/  STL.64 [R1+0x260], R20 ;  /* 0x0002601401007387 */ /* 0x000fe20000100a00 */
[----:B------:R0:W-:Y:S03]  /*13970*/  STL.64 [R1+0x268], R22 ;  /* 0x0002681601007387 */ /* 0x0001e60000100a00 */
[----:B0-----:R-:W3:Y:S01]  /*13980*/  LDL.LU.64 R22, [R1+0xb20] ;  /* 0x000b200001167983 */ /* 0x001ee20000300a00 */
[----:B------:R0:W-:Y:S03]  /*13990*/  STL.64 [R1+0xab0], R6 ;  /* 0x000ab00601007387 */ /* 0x0001e60000100a00 */
[----:B0-----:R-:W2:Y:S04]  /*139a0*/  LDL.LU.64 R6, [R1+0x28] ;  /* 0x0000280001067983 */ /* 0x001ea80000300a00 */
[----:B--2---:R0:W-:Y:S04]  /*139b0*/  STL.64 [R1+0xab8], R6 ;  /* 0x000ab80601007387 */ /* 0x0041e80000100a00 */
[----:B0-----:R-:W2:Y:S04]  /*139c0*/  LDL.LU.64 R6, [R1+0x38] ;  /* 0x0000380001067983 */ /* 0x001ea80000300a00 */
[----:B--2---:R0:W-:Y:S04]  /*139d0*/  STL.64 [R1+0xac0], R6 ;  /* 0x000ac00601007387 */ /* 0x0041e80000100a00 */
[----:B0-----:R-:W2:Y:S01]  /*139e0*/  LDL.LU.64 R6, [R1+0x48] ;  /* 0x0000480001067983 */ /* 0x001ea20000300a00 */
[----:B---3--:R-:W-:Y:S03]  /*139f0*/  HMMA.16816.F32.BF16 R24, R12, R22, R24 ;  /* 0x000000160c18723c */ /* 0x008fe60000041818 */
[----:B--2---:R0:W-:Y:S01]  /*13a00*/  STL.64 [R1+0xad0], R6 ;  /* 0x000ad00601007387 */ /* 0x0041e20000100a00 */
[----:B------:R-:W2:Y:S02]  /*13a10*/  LDL.LU R4, [R1+0x140] ;  /* 0x0001400001047983 */ /* 0x000ea40000300800 */
[----:B------:R-:W2:Y:S01]  /*13a20*/  LDL.LU R5, [R1+0x144] ;  /* 0x0001440001057983 */ /* 0x000ea20000300800 */
[----:B0-----:R-:W3:Y:S01]  /*13a30*/  LDL.LU R6, [R1+0x148] ;  /* 0x0001480001067983 */ /* 0x001ee20000300800 */
[----:B------:R-:W3:Y:S02]  /*13a40*/  LDL.LU R7, [R1+0x14c] ;  /* 0x00014c0001077983 */ /* 0x000ee40000300800 */
[----:B----4-:R-:W-:-:S02]  /*13a50*/  IMAD.MOV.U32 R20, RZ, RZ, R2 ;  /* 0x000000ffff147224 */ /* 0x010fc400078e0002 */
[----:B------:R-:W-:Y:S01]  /*13a60*/  IMAD.MOV.U32 R21, RZ, RZ, R3 ;  /* 0x000000ffff157224 */ /* 0x000fe200078e0003 */
[----:B---3--:R0:W-:Y:S01]  /*13a70*/  STL.64 [R1+0xae0], R6 ;  /* 0x000ae00601007387 */ /* 0x0081e20000100a00 */
[----:B--2---:R-:W-:Y:S03]  /*13a80*/  STL.64 [R1+0xad8], R4 ;  /* 0x000ad80401007387 */ /* 0x004fe60000100a00 */
[----:B0-----:R-:W2:Y:S06]  /*13a90*/  LDL.LU.64 R6, [R1+0x68] ;  /* 0x0000680001067983 */ /* 0x001eac0000300a00 */
[----:B------:R-:W-:Y:S02]  /*13aa0*/  STL.64 [R1+0x250], R24 ;  /* 0x0002501801007387 */ /* 0x000fe40000100a00 */
[----:B------:R0:W-:Y:S02]  /*13ab0*/  STL.64 [R1+0x258], R26 ;  /* 0x0002581a01007387 */ /* 0x0001e40000100a00 */
[----:B0-----:R-:W3:Y:S01]  /*13ac0*/  LDL.LU.64 R26, [R1+0xb18] ;  /* 0x000b1800011a7983 */ /* 0x001ee20000300a00 */
[----:B------:R-:W4:Y:S02]  /*13ad0*/  LDL.LU R24, [R1+0xb10] ;  /* 0x000b100001187983 */ /* 0x000f240000300800 */
[----:B------:R0:W-:Y:S02]  /*13ae0*/  STL.64 [R1+0xac8], R22 ;  /* 0x000ac81601007387 */ /* 0x0001e40000100a00 */
[----:B------:R-:W2:Y:S01]  /*13af0*/  LDL.LU R2, [R1+0xb0c] ;  /* 0x000b0c0001027983 */ /* 0x000ea20000300800 */
[----:B------:R-:W2:Y:S04]  /*13b00*/  LDL.LU R3, [R1+0xb08] ;  /* 0x000b080001037983 */ /* 0x000ea80000300800 */
[----:B0-----:R-:W2:Y:S01]  /*13b10*/  LDL.LU R22, [R1+0x138] ;  /* 0x0001380001167983 */ /* 0x001ea20000300800 */
[----:B------:R-:W2:Y:S01]  /*13b20*/  LDL.LU R23, [R1+0x13c] ;  /* 0x00013c0001177983 */ /* 0x000ea20000300800 */
[----:B---3--:R-:W-:Y:S02]  /*13b30*/  HMMA.16816.F32.BF16 R12, R12, R26, R8 ;  /* 0x0000001a0c0c723c */ /* 0x008fe40000041808 */
[----:B--2---:R0:W-:Y:S01]  /*13b40*/  STL.64 [R1+0xaf0], R22 ;  /* 0x000af01601007387 */ /* 0x0041e20000100a00 */
[----:B------:R1:W-:Y:S02]  /*13b50*/  STL.64 [R1+0xae8], R20 ;  /* 0x000ae81401007387 */ /* 0x0003e40000100a00 */
[----:B0-----:R-:W-:Y:S01]  /*13b60*/  IMAD.MOV.U32 R22, RZ, RZ, R3 ;  /* 0x000000ffff167224 */ /* 0x001fe200078e0003 */
[----:B-1----:R-:W2:Y:S01]  /*13b70*/  LDL.LU R20, [R1+0x150] ;  /* 0x0001500001147983 */ /* 0x002ea20000300800 */
[----:B------:R-:W2:Y:S02]  /*13b80*/  LDL.LU R21, [R1+0x154] ;  /* 0x0001540001157983 */ /* 0x000ea40000300800 */
[----:B------:R-:W-:-:S02]  /*13b90*/  IMAD.MOV.U32 R23, RZ, RZ, R2 ;  /* 0x000000ffff177224 */ /* 0x000fc400078e0002 */
[----:B------:R-:W3:Y:S01]  /*13ba0*/  LDL.LU.64 R2, [R1+0x378] ;  /* 0x0003780001027983 */ /* 0x000ee20000300a00 */
[----:B------:R-:W2:Y:S02]  /*13bb0*/  LDL.LU.64 R10, [R1+0xb00] ;  /* 0x000b0000010a7983 */ /* 0x000ea40000300a00 */
[----:B------:R-:W2:Y:S09]  /*13bc0*/  LDL.LU.64 R8, [R1+0xaf8] ;  /* 0x000af80001087983 */ /* 0x000eb20000300a00 */
[----:B------:R0:W-:Y:S01]  /*13bd0*/  STL.64 [R1+0x230], R12 ;  /* 0x0002300c01007387 */ /* 0x0001e20000100a00 */
[----:B------:R1:W-:Y:S04]  /*13be0*/  STL.64 [R1+0x238], R14 ;  /* 0x0002380e01007387 */ /* 0x0003e80000100a00 */
[----:B0-----:R-:W3:Y:S01]  /*13bf0*/  LDL.LU R12, [R1+0x120] ;  /* 0x00012000010c7983 */ /* 0x001ee20000300800 */
[----:B------:R-:W3:Y:S02]  /*13c00*/  LDL.LU R13, [R1+0x124] ;  /* 0x00012400010d7983 */ /* 0x000ee40000300800 */
[----:B-1----:R-:W3:Y:S02]  /*13c10*/  LDL.LU R14, [R1+0x128] ;  /* 0x00012800010e7983 */ /* 0x002ee40000300800 */
[----:B------:R-:W3:Y:S01]  /*13c20*/  LDL.LU R15, [R1+0x12c] ;  /* 0x00012c00010f7983 */ /* 0x000ee20000300800 */
[----:B------:R-:W3:Y:S01]  /*13c30*/  LDL.LU.64 R18, [R1+0x370] ;  /* 0x0003700001127983 */ /* 0x000ee20000300a00 */
[----:B------:R-:W4:Y:S02]  /*13c40*/  LDL.LU R17, [R1+0x3fc] ;  /* 0x0003fc0001117983 */ /* 0x000f240000300800 */
[----:B------:R-:W-:Y:S01]  /*13c50*/  IMAD.MOV.U32 R25, RZ, RZ, R6 ;  /* 0x000000ffff197224 */ /* 0x000fe200078e0006 */
[C---:B--2---:R-:W-:Y:S01]  /*13c60*/  HMMA.16816.F32.BF16 R20, R8.reuse, R6, R20 ;  /* 0x000000060814723c */ /* 0x044fe20000041814 */
[----:B---3--:R0:W-:Y:S01]  /*13c70*/  STL.64 [R1+0xa58], R18 ;  /* 0x000a581201007387 */ /* 0x0081e20000100a00 */
[----:B----4-:R-:W-:Y:S11]  /*13c80*/  STL [R1+0xa54], R17 ;  /* 0x000a541101007387 */ /* 0x010ff60000100800 */
[----:B------:R-:W-:Y:S10]  /*13c90*/  @!UPT UIADD3 URZ, URZ, URZ, URZ ;  /* 0x0000003f3f3ff290 */ /* 0x000ff4000fffe03f */
[----:B------:R-:W-:Y:S01]  /*13ca0*/  STL.64 [R1+0x2d0], R20 ;  /* 0x0002d01401007387 */ /* 0x000fe20000100a00 */
[----:B------:R1:W-:Y:S02]  /*13cb0*/  STL.64 [R1+0x2d8], R22 ;  /* 0x0002d81601007387 */ /* 0x0003e40000100a00 */
[----:B0-----:R-:W-:Y:S02]  /*13cc0*/  IMAD.MOV.U32 R18, RZ, RZ, R24 ;  /* 0x000000ffff127224 */ /* 0x001fe400078e0018 */
[----:B------:R-:W-:Y:S01]  /*13cd0*/  IMAD.MOV.U32 R24, RZ, RZ, R7 ;  /* 0x000000ffff187224 */ /* 0x000fe200078e0007 */
[----:B-1----:R-:W2:Y:S01]  /*13ce0*/  LDL.LU.64 R22, [R1+0xaf0] ;  /* 0x000af00001167983 */ /* 0x002ea20000300a00 */
[----:B------:R-:W2:Y:S02]  /*13cf0*/  LDL.LU.64 R20, [R1+0xae8] ;  /* 0x000ae80001147983 */ /* 0x000ea40000300a00 */
[----:B------:R-:W3:Y:S02]  /*13d00*/  LDL.LU.64 R6, [R1+0xae0] ;  /* 0x000ae00001067983 */ /* 0x000ee40000300a00 */
[----:B------:R-:W3:Y:S02]  /*13d10*/  LDL.LU.64 R4, [R1+0xad8] ;  /* 0x000ad80001047983 */ /* 0x000ee40000300a00 */
[----:B------:R-:W-:Y:S01]  /*13d20*/  IMAD.MOV.U32 R19, RZ, RZ, R16 ;  /* 0x000000ffff137224 */ /* 0x000fe200078e0010 */
[----:B------:R-:W-:Y:S01]  /*13d30*/  STL.64 [R1+0xaa8], R26 ;  /* 0x000aa81a01007387 */ /* 0x000fe20000100a00 */
[----:B------:R0:W-:Y:S03]  /*13d40*/  STL.64 [R1+0xaa0], R24 ;  /* 0x000aa01801007387 */ /* 0x0001e60000100a00 */
[----:B0-----:R-:W4:Y:S01]  /*13d50*/  LDL.LU R24, [R1+0x100] ;  /* 0x0001000001187983 */ /* 0x001f220000300800 */
[----:B------:R-:W4:Y:S02]  /*13d60*/  LDL.LU R25, [R1+0x104] ;  /* 0x0001040001197983 */ /* 0x000f240000300800 */
[----:B------:R-:W4:Y:S02]  /*13d70*/  LDL.LU R26, [R1+0x108] ;  /* 0x00010800011a7983 */ /* 0x000f240000300800 */
[----:B------:R-:W4:Y:S01]  /*13d80*/  LDL.LU R27, [R1+0x10c] ;  /* 0x00010c00011b7983 */ /* 0x000f220000300800 */
[C---:B---3--:R-:W-:Y:S11]  /*13d90*/  HMMA.16816.F32.BF16 R4, R8.reuse, R18, R4 ;  /* 0x000000120804723c */ /* 0x048ff60000041804 */
[----:B------:R-:W-:Y:S11]  /*13da0*/  @!UPT UIADD3 URZ, URZ, URZ, URZ ;  /* 0x0000003f3f3ff290 */ /* 0x000ff6000fffe03f */
[----:B------:R-:W-:Y:S01]  /*13db0*/  @!UPT UIADD3 URZ, URZ, URZ, URZ ;  /* 0x0000003f3f3ff290 */ /* 0x000fe2000fffe03f */
[----:B------:R-:W-:Y:S01]  /*13dc0*/  STL.64 [R1+0x2a0], R4 ;  /* 0x0002a00401007387 */ /* 0x000fe20000100a00 */
[----:B------:R0:W-:Y:S03]  /*13dd0*/  STL.64 [R1+0x2a8], R6 ;  /* 0x0002a80601007387 */ /* 0x0001e60000100a00 */
[----:B0-----:R-:W2:Y:S01]  /*13de0*/  LDL.LU.64 R6, [R1+0xad0] ;  /* 0x000ad00001067983 */ /* 0x001ea20000300a00 */
[----:B------:R0:W-:Y:S02]  /*13df0*/  STL.64 [R1+0xa68], R18 ;  /* 0x000a681201007387 */ /* 0x0001e40000100a00 */
[----:B------:R-:W3:Y:S02]  /*13e00*/  LDL.LU R16, [R1+0x110] ;  /* 0x0001100001107983 */ /* 0x000ee40000300800 */
[----:B------:R-:W3:Y:S01]  /*13e10*/  LDL.LU R17, [R1+0x114] ;  /* 0x0001140001117983 */ /* 0x000ee20000300800 */
[----:B0-----:R-:W3:Y:S01]  /*13e20*/  LDL.LU R18, [R1+0x118] ;  /* 0x0001180001127983 */ /* 0x001ee20000300800 */
[----:B------:R-:W3:Y:S01]  /*13e30*/  LDL.LU R19, [R1+0x11c] ;  /* 0x00011c0001137983 */ /* 0x000ee20000300800 */
[C---:B--2---:R-:W-:Y:S11]  /*13e40*/  HMMA.16816.F32.BF16 R20, R8.reuse, R6, R20 ;  /* 0x000000060814723c */ /* 0x044ff60000041814 */
[----:B------:R-:W-:Y:S11]  /*13e50*/  @!UPT UIADD3 URZ, URZ, URZ, URZ ;  /* 0x0000003f3f3ff290 */ /* 0x000ff6000fffe03f */
[----:B------:R-:W-:Y:S01]  /*13e60*/  @!UPT UIADD3 URZ, URZ, URZ, URZ ;  /* 0x0000003f3f3ff290 */ /* 0x000fe2000fffe03f */
[----:B------:R0:W-:Y:S01]  /*13e70*/  STL.64 [R1+0x280], R20 ;  /* 0x0002801401007387 */ /* 0x0001e20000100a00 */
[----:B------:R1:W-:Y:S02]  /*13e80*/  STL.64 [R1+0x288], R22 ;  /* 0x0002881601007387 */ /* 0x0003e40000100a00 */
[----:B0-----:R-:W-:Y:S01]  /*13e90*/  IMAD.MOV.U32 R21, RZ, RZ, R6 ;  /* 0x000000ffff157224 */ /* 0x001fe200078e0006 */
[----:B-1----:R-:W2:Y:S01]  /*13ea0*/  LDL.LU.64 R22, [R1+0xac8] ;  /* 0x000ac80001167983 */ /* 0x002ea20000300a00 */
[----:B------:R-:W-:Y:S02]  /*13eb0*/  IMAD.MOV.U32 R20, RZ, RZ, R7 ;  /* 0x000000ffff147224 */ /* 0x000fe400078e0007 */
[----:B------:R-:W2:Y:S02]  /*13ec0*/  LDL.LU.64 R6, [R1+0xac0] ;  /* 0x000ac00001067983 */ /* 0x000ea40000300a00 */
[C---:B--2---:R-:W-:Y:S11]  /*13ed0*/  HMMA.16816.F32.BF16 R12, R8.reuse, R6, R12 ;  /* 0x00000006080c723c */ /* 0x044ff6000004180c */
[----:B------:R-:W-:Y:S11]  /*13ee0*/  @!UPT UIADD3 URZ, URZ, URZ, URZ ;  /* 0x0000003f3f3ff290 */ /* 0x000ff6000fffe03f */
[----:B------:R-:W-:Y:S01]  /*13ef0*/  @!UPT UIADD3 URZ, URZ, URZ, URZ ;  /* 0x0000003f3f3ff290 */ /* 0x000fe2000fffe03f */
[----:B------:R-:W-:Y:S01]  /*13f00*/  STL.64 [R1+0x290], R12 ;  /* 0x0002900c01007387 */ /* 0x000fe20000100a00 */
[----:B------:R0:W-:Y:S02]  /*13f10*/  STL.64 [R1+0x298], R14 ;  /* 0x0002980e01007387 */ /* 0x0001e40000100a00 */
[----:B0-----:R-:W-:Y:S02]  /*13f20*/  IMAD.MOV.U32 R14, RZ, RZ, R6 ;  /* 0x000000ffff0e7224 */ /* 0x001fe400078e0006 */
[----:B------:R-:W-:Y:S02]  /*13f30*/  IMAD.MOV.U32 R15, RZ, RZ, R7 ;  /* 0x000000ffff0f7224 */ /* 0x000fe400078e0007 */
        /* <DEDUP_REMOVED lines=16> */
[----:B------:R-:W3:Y:S02]  /*14040*/  LDL.LU.64 R24, [R1+0xaa0] ;  /* 0x000aa00001187983 */ /* 0x000ee40000300a00 */
[----:B------:R-:W4:Y:S02]  /*14050*/  LDL.LU.64 R6, [R1+0xa98] ;  /* 0x000a980001067983 */ /* 0x000f240000300a00 */
[----:B------:R-:W4:Y:S01]  /*14060*/  LDL.LU.64 R4, [R1+0xa90] ;  /* 0x000a900001047983 */ /* 0x000f220000300a00 */
[----:B------:R-:W-:Y:S01]  /*14070*/  STL.64 [R1+0xa30], R12 ;  /* 0x000a300c01007387 */ /* 0x000fe20000100a00 */
[----:B----4-:R-:W-:Y:S11]  /*14080*/  HMMA.16816.F32.BF16 R4, R8, R22, R4 ;  /* 0x000000160804723c */ /* 0x010ff60000041804 */
[----:B------:R-:W-:Y:S11]  /*14090*/  @!UPT UIADD3 URZ, URZ, URZ, URZ ;  /* 0x0000003f3f3ff290 */ /* 0x000ff6000fffe03f */
[----:B------:R-:W-:Y:S01]  /*140a0*/  @!UPT UIADD3 URZ, URZ, URZ, URZ ;  /* 0x0000003f3f3ff290 */ /* 0x000fe2000fffe03f */
[----:B------:R0:W-:Y:S01]  /*140b0*/  STL.64 [R1+0x1e0], R4 ;  /* 0x0001e00401007387 */ /* 0x0001e20000100a00 */
[----:B------:R1:W-:Y:S03]  /*140c0*/  STL.64 [R1+0x1e8], R6 ;  /* 0x0001e80601007387 */ /* 0x0003e60000100a00 */
[----:B0-----:R-:W2:Y:S01]  /*140d0*/  LDL.LU R4, [R1+0xe0] ;  /* 0x0000e00001047983 */ /* 0x001ea20000300800 */
[----:B------:R-:W2:Y:S02]  /*140e0*/  LDL.LU R5, [R1+0xe4] ;  /* 0x0000e40001057983 */ /* 0x000ea40000300800 */
[----:B-1----:R-:W2:Y:S02]  /*140f0*/  LDL.LU R6, [R1+0xe8] ;  /* 0x0000e80001067983 */ /* 0x002ea40000300800 */
[----:B------:R-:W2:Y:S01]  /*14100*/  LDL.LU R7, [R1+0xec] ;  /* 0x0000ec0001077983 */ /* 0x000ea20000300800 */
[----:B------:R0:W-:Y:S02]  /*14110*/  STL.64 [R1+0xa38], R14 ;  /* 0x000a380e01007387 */ /* 0x0001e40000100a00 */
[----:B0-----:R-:W-:-:S02]  /*14120*/  IMAD.MOV.U32 R14, RZ, RZ, R21 ;  /* 0x000000ffff0e7224 */ /* 0x001fc400078e0015 */
[----:B------:R-:W-:-:S05]  /*14130*/  IMAD.MOV.U32 R15, RZ, RZ, R20 ;  /* 0x000000ffff0f7224 */ /* 0x000fca00078e0014 */
[----:B------:R0:W-:Y:S01]  /*14140*/  STL.64 [R1+0xa60], R14 ;  /* 0x000a600e01007387 */ /* 0x0001e20000100a00 */
[----:B------:R-:W4:Y:S02]  /*14150*/  LDL.LU R12, [R1+0xc0] ;  /* 0x0000c000010c7983 */ /* 0x000f240000300800 */
[----:B------:R-:W4:Y:S01]  /*14160*/  LDL.LU R13, [R1+0xc4] ;  /* 0x0000c400010d7983 */ /* 0x000f220000300800 */
[----:B0-----:R-:W2:Y:S01]  /*14170*/  LDL.LU R14, [R1+0xc8] ;  /* 0x0000c800010e7983 */ /* 0x001ea20000300800 */
[----:B------:R-:W2:Y:S03]  /*14180*/  LDL.LU R15, [R1+0xcc] ;  /* 0x0000cc00010f7983 */ /* 0x000ea60000300800 */
[----:B--2---:R-:W-:Y:S01]  /*14190*/  STL.64 [R1+0xa78], R14 ;  /* 0x000a780e01007387 */ /* 0x004fe20000100a00 */
[----:B----4-:R0:W-:Y:S03]  /*141a0*/  STL.64 [R1+0xa70], R12 ;  /* 0x000a700c01007387 */ /* 0x0101e60000100a00 */
[----:B0-----:R-:W2:Y:S01]  /*141b0*/  LDL.LU R12, [R1+0xd0] ;  /* 0x0000d000010c7983 */ /* 0x001ea20000300800 */
[----:B------:R-:W2:Y:S02]  /*141c0*/  LDL.LU R13, [R1+0xd4] ;  /* 0x0000d400010d7983 */ /* 0x000ea40000300800 */
[----:B------:R-:W2:Y:S02]  /*141d0*/  LDL.LU R14, [R1+0xd8] ;  /* 0x0000d800010e7983 */ /* 0x000ea40000300800 */
[----:B------:R-:W2:Y:S01]  /*141e0*/  LDL.LU R15, [R1+0xdc] ;  /* 0x0000dc00010f7983 */ /* 0x000ea20000300800 */
[----:B------:R0:W-:Y:S01]  /*141f0*/  STL.64 [R1+0xa08], R22 ;  /* 0x000a081601007387 */ /* 0x0001e20000100a00 */
[----:B------:R-:W4:Y:S02]  /*14200*/  LDL.LU R20, [R1+0x80] ;  /* 0x0000800001147983 */ /* 0x000f240000300800 */
[----:B------:R-:W4:Y:S01]  /*14210*/  LDL.LU R21, [R1+0x84] ;  /* 0x0000840001157983 */ /* 0x000f220000300800 */
[----:B0-----:R-:W2:Y:S01]  /*14220*/  LDL.LU R22, [R1+0x88] ;  /* 0x0000880001167983 */ /* 0x001ea20000300800 */
[----:B------:R-:W2:Y:S01]  /*14230*/  LDL.LU R23, [R1+0x8c] ;  /* 0x00008c0001177983 */ /* 0x000ea20000300800 */
[----:B------:R-:W-:Y:S02]  /*14240*/  HMMA.16816.F32.BF16 R8, R8, R26, R4 ;  /* 0x0000001a0808723c */ /* 0x000fe40000041804 */
[----:B--2---:R0:W-:Y:S01]  /*14250*/  STL.64 [R1+0xa18], R22 ;  /* 0x000a181601007387 */ /* 0x0041e20000100a00 */
[----:B----4-:R1:W-:Y:S02]  /*14260*/  STL.64 [R1+0xa10], R20 ;  /* 0x000a101401007387 */ /* 0x0103e40000100a00 */
[----:B0-----:R-:W-:-:S02]  /*14270*/  IMAD.MOV.U32 R22, RZ, RZ, R17 ;  /* 0x000000ffff167224 */ /* 0x001fc400078e0011 */
[----:B------:R-:W-:-:S05]  /*14280*/  IMAD.MOV.U32 R23, RZ, RZ, R16 ;  /* 0x000000ffff177224 */ /* 0x000fca00078e0010 */
[----:B------:R0:W-:Y:S01]  /*14290*/  STL.64 [R1+0xa40], R22 ;  /* 0x000a401601007387 */ /* 0x0001e20000100a00 */
[----:B-1----:R-:W2:Y:S02]  /*142a0*/  LDL.LU R20, [R1+0xb0] ;  /* 0x0000b00001147983 */ /* 0x002ea40000300800 */
[----:B------:R-:W2:Y:S01]  /*142b0*/  LDL.LU R21, [R1+0xb4] ;  /* 0x0000b40001157983 */ /* 0x000ea20000300800 */
[----:B0-----:R-:W2:Y:S01]  /*142c0*/  LDL.LU R22, [R1+0xb8] ;  /* 0x0000b80001167983 */ /* 0x001ea20000300800 */
[----:B------:R-:W2:Y:S02]  /*142d0*/  LDL.LU R23, [R1+0xbc] ;  /* 0x0000bc0001177983 */ /* 0x000ea40000300800 */
[----:B------:R-:W4:Y:S02]  /*142e0*/  LDL.LU.64 R6, [R1+0xa88] ;  /* 0x000a880001067983 */ /* 0x000f240000300a00 */
[----:B------:R-:W4:Y:S02]  /*142f0*/  LDL.LU.64 R4, [R1+0xa80] ;  /* 0x000a800001047983 */ /* 0x000f240000300a00 */
[----:B---3--:R-:W-:-:S02]  /*14300*/  IMAD.MOV.U32 R18, RZ, RZ, R25 ;  /* 0x000000ffff127224 */ /* 0x008fc400078e0019 */
[----:B------:R-:W-:Y:S01]  /*14310*/  IMAD.MOV.U32 R19, RZ, RZ, R24 ;  /* 0x000000ffff137224 */ /* 0x000fe200078e0018 */
[----:B------:R0:W-:Y:S01]  /*14320*/  STL.64 [R1+0x1c0], R8 ;  /* 0x0001c00801007387 */ /* 0x0001e20000100a00 */
[----:B------:R1:W-:Y:S03]  /*14330*/  STL.64 [R1+0x1c8], R10 ;  /* 0x0001c80a01007387 */ /* 0x0003e60000100a00 */
[----:B0-----:R-:W3:Y:S01]  /*14340*/  LDL.LU R8, [R1+0xa0] ;  /* 0x0000a00001087983 */ /* 0x001ee20000300800 */
[----:B------:R-:W3:Y:S02]  /*14350*/  LDL.LU R9, [R1+0xa4] ;  /* 0x0000a40001097983 */ /* 0x000ee40000300800 */
[----:B-1----:R-:W3:Y:S02]  /*14360*/  LDL.LU R10, [R1+0xa8] ;  /* 0x0000a800010a7983 */ /* 0x002ee40000300800 */
[----:B------:R-:W3:Y:S01]  /*14370*/  LDL.LU R11, [R1+0xac] ;  /* 0x0000ac00010b7983 */ /* 0x000ee20000300800 */
[C---:B----4-:R-:W-:Y:S01]  /*14380*/  HMMA.16816.F32.BF16 R16, R4.reuse, R18, R12 ;  /* 0x000000120410723c */ /* 0x050fe2000004180c */
[----:B------:R-:W4:Y:S01]  /*14390*/  LDL.LU.64 R14, [R1+0xa78] ;  /* 0x000a7800010e7983 */ /* 0x000f220000300a00 */
[----:B------:R-:W4:Y:S11]  /*143a0*/  LDL.LU.64 R12, [R1+0xa70] ;  /* 0x000a7000010c7983 */ /* 0x000f360000300a00 */
[----:B------:R-:W-:Y:S10]  /*143b0*/  @!UPT UIADD3 URZ, URZ, URZ, URZ ;  /* 0x0000003f3f3ff290 */ /* 0x000ff4000fffe03f */
[----:B------:R-:W-:Y:S01]  /*143c0*/  STL.64 [R1+0x1d0], R16 ;  /* 0x0001d01001007387 */ /* 0x000fe20000100a00 */
[----:B------:R0:W-:Y:S03]  /*143d0*/  STL.64 [R1+0x1d8], R18 ;  /* 0x0001d81201007387 */ /* 0x0001e60000100a00 */
[----:B0-----:R-:W4:Y:S02]  /*143e0*/  LDL.LU.64 R18, [R1+0xa68] ;  /* 0x000a680001127983 */ /* 0x001f240000300a00 */
[----:B----4-:R-:W-:Y:S02]  /*143f0*/  HMMA.16816.F32.BF16 R16, R4, R18, R12 ;  /* 0x000000120410723c */ /* 0x010fe4000004180c */
[----:B------:R-:W2:Y:S11]  /*14400*/  LDL.LU.64 R14, [R1+0xa60] ;  /* 0x000a6000010e7983 */ /* 0x000eb60000300a00 */
[----:B------:R-:W-:Y:S10]  /*14410*/  @!UPT UIADD3 URZ, URZ, URZ, URZ ;  /* 0x0000003f3f3ff290 */ /* 0x000ff4000fffe03f */
[----:B------:R-:W-:Y:S01]  /*14420*/  STL.64 [R1+0x1b0], R16 ;  /* 0x0001b01001007387 */ /* 0x000fe20000100a00 */
[----:B------:R0:W-:Y:S03]  /*14430*/  STL.64 [R1+0x1b8], R18 ;  /* 0x0001b81201007387 */ /* 0x0001e60000100a00 */
[----:B0-----:R-:W4:Y:S01]  /*14440*/  LDL.LU.64 R18, [R1+0xa58] ;  /* 0x000a580001127983 */ /* 0x001f220000300a00 */
[----:B------:R-:W2:Y:S02]  /*14450*/  LDL.LU R17, [R1+0xa54] ;  /* 0x000a540001117983 */ /* 0x000ea40000300800 */
[----:B------:R-:W2:Y:S01]  /*14460*/  LDL.LU R16, [R1+0x7d0] ;  /* 0x0007d00001107983 */ /* 0x000ea20000300800 */
[----:B----4-:R-:W-:Y:S01]  /*14470*/  STL.64 [R1+0xa00], R18 ;  /* 0x000a001201007387 */ /* 0x010fe20000100a00 */
[----:B--2---:R0:W-:Y:S02]  /*14480*/  STL.64 [R1+0x9f8], R16 ;  /* 0x0009f81001007387 */ /* 0x0041e40000100a00 */
[----:B0-----:R-:W-:-:S02]  /*14490*/  IMAD.MOV.U32 R16, RZ, RZ, R0 ;  /* 0x000000ffff107224 */ /* 0x001fc400078e0000 */
[----:B------:R-:W-:Y:S01]  /*144a0*/  IMAD.MOV.U32 R17, RZ, RZ, R29 ;  /* 0x000000ffff117224 */ /* 0x000fe200078e001d */
[----:B------:R-:W2:Y:S01]  /*144b0*/  LDL.LU R0, [R1+0xa50] ;  /* 0x000a500001007983 */ /* 0x000ea20000300800 */
[----:B------:R-:W4:Y:S02]  /*144c0*/  LDL.LU R29, [R1+0xa4c] ;  /* 0x000a4c00011d7983 */ /* 0x000f240000300800 */
[----:B------:R-:W2:Y:S02]  /*144d0*/  LDL.LU R18, [R1+0x78] ;  /* 0x0000780001127983 */ /* 0x000ea40000300800 */
[----:B------:R-:W2:Y:S01]  /*144e0*/  LDL.LU R19, [R1+0x7c] ;  /* 0x00007c0001137983 */ /* 0x000ea20000300800 */
[----:B------:R-:W-:Y:S01]  /*144f0*/  HMMA.16816.F32.BF16 R12, R4, R14, R20 ;  /* 0x0000000e040c723c */ /* 0x000fe20000041814 */
[----:B--2---:R-:W-:Y:S01]  /*14500*/  STL.64 [R1+0xa28], R18 ;  /* 0x000a281201007387 */ /* 0x004fe20000100a00 */
[----:B------:R0:W-:Y:S03]  /*14510*/  STL.64 [R1+0xa20], R16 ;  /* 0x000a201001007387 */ /* 0x0001e60000100a00 */
[----:B0-----:R-:W2:Y:S01]  /*14520*/  LDL.LU R16, [R1+0x90] ;  /* 0x0000900001107983 */ /* 0x001ea20000300800 */
[----:B------:R-:W-:-:S02]  /*14530*/  IMAD.MOV.U32 R17, RZ, RZ, R0 ;  /* 0x000000ffff117224 */ /* 0x000fc400078e0000 */
[----:B------:R-:W2:Y:S02]  /*14540*/  LDL.LU R0, [R1+0xa48] ;  /* 0x000a480001007983 */ /* 0x000ea40000300800 */
[----:B------:R-:W2:Y:S02]  /*14550*/  LDL.LU R25, [R1+0x7c8] ;  /* 0x0007c80001197983 */ /* 0x000ea40000300800 */
[----:B------:R-:W-:Y:S01]  /*14560*/  IMAD.MOV.U32 R19, RZ, RZ, R28 ;  /* 0x000000ffff137224 */ /* 0x000fe200078e001c */
[----:B------:R-:W2:Y:S01]  /*14570*/  LDL.LU R24, [R1+0x7c0] ;  /* 0x0007c00001187983 */ /* 0x000ea20000300800 */
[----:B------:R-:W2:Y:S02]  /*14580*/  LDL.LU R28, [R1+0x7b8] ;  /* 0x0007b800011c7983 */ /* 0x000ea40000300800 */
[----:B------:R-:W2:Y:S07]  /*14590*/  LDL.LU.64 R22, [R1+0xa40] ;  /* 0x000a400001167983 */ /* 0x000eae0000300a00 */
[----:B------:R-:W-:Y:S01]  /*145a0*/  STL.64 [R1+0x1a0], R12 ;  /* 0x0001a00c01007387 */ /* 0x000fe20000100a00 */
[----:B------:R0:W-:Y:S04]  /*145b0*/  STL.64 [R1+0x1a8], R14 ;  /* 0x0001a80e01007387 */ /* 0x0001e80000100a00 */
[----:B0-----:R-:W3:Y:S01]  /*145c0*/  LDL.LU.64 R14, [R1+0xa38] ;  /* 0x000a3800010e7983 */ /* 0x001ee20000300a00 */
[----:B----4-:R-:W-:-:S02]  /*145d0*/  IMAD.MOV.U32 R18, RZ, RZ, R29 ;  /* 0x000000ffff127224 */ /* 0x010fc400078e001d */
[----:B------:R-:W4:Y:S05]  /*145e0*/  LDL.LU R29, [R1+0x7b0] ;  /* 0x0007b000011d7983 */ /* 0x000f2a0000300800 */
[C---:B--2---:R-:W-:Y:S08]  /*145f0*/  HMMA.16816.F32.BF16 R20, R4.reuse, R22, R16 ;  /* 0x000000160414723c */ /* 0x044ff00000041810 */
[----:B---3--:R-:W-:Y:S11]  /*14600*/  HMMA.16816.F32.BF16 R12, R4, R14, R8 ;  /* 0x0000000e040c723c */ /* 0x008ff60000041808 */
[----:B------:R-:W-:Y:S11]  /*14610*/  @!UPT UIADD3 URZ, URZ, URZ, URZ ;  /* 0x0000003f3f3ff290 */ /* 0x000ff6000fffe03f */
[----:B------:R-:W-:Y:S02]  /*14620*/  @!UPT UIADD3 URZ, URZ, URZ, URZ ;  /* 0x0000003f3f3ff290 */ /* 0x000fe4000fffe03f */
[----:B------:R-:W-:Y:S02]  /*14630*/  IMAD.MOV.U32 R10, RZ, RZ, R15 ;  /* 0x000000ffff0a7224 */ /* 0x000fe400078e000f */
[----:B------:R-:W-:Y:S01]  /*14640*/  IMAD.MOV.U32 R11, RZ, RZ, R14 ;  /* 0x000000ffff0b7224 */ /* 0x000fe200078e000e */
[----:B------:R0:W-:Y:S01]  /*14650*/  STL.64 [R1+0x190], R12 ;  /* 0x0001900c01007387 */ /* 0x0001e20000100a00 */
[----:B------:R-:W-:Y:S03]  /*14660*/  STL.64 [R1+0x198], R14 ;  /* 0x0001980e01007387 */ /* 0x000fe60000100a00 */
[----:B0-----:R-:W2:Y:S01]  /*14670*/  LDL.LU.64 R12, [R1+0xa30] ;  /* 0x000a3000010c7983 */ /* 0x001ea20000300a00 */
[----:B------:R-:W-:Y:S02]  /*14680*/  STL [R1+0x954], R10 ;  /* 0x0009540a01007387 */ /* 0x000fe40000100800 */
[----:B------:R-:W-:Y:S02]  /*14690*/  STL [R1+0x950], R11 ;  /* 0x0009500b01007387 */ /* 0x000fe40000100800 */
[----:B------:R-:W3:Y:S01]  /*146a0*/  LDL.LU.64 R18, [R1+0xa28] ;  /* 0x000a280001127983 */ /* 0x000ee20000300a00 */
[----:B------:R-:W3:Y:S01]  /*146b0*/  LDL.LU.64 R16, [R1+0xa20] ;  /* 0x000a200001107983 */ /* 0x000ee20000300a00 */
[----:B------:R-:W-:Y:S02]  /*146c0*/  STL.64 [R1+0x170], R20 ;  /* 0x0001701401007387 */ /* 0x000fe40000100a00 */
[----:B------:R0:W-:Y:S02]  /*146d0*/  STL.64 [R1+0x178], R22 ;  /* 0x0001781601007387 */ /* 0x0001e40000100a00 */
[----:B0-----:R-:W3:Y:S01]  /*146e0*/  LDL.LU.64 R22, [R1+0xa18] ;  /* 0x000a180001167983 */ /* 0x001ee20000300a00 */
[----:B------:R-:W3:Y:S02]  /*146f0*/  LDL.LU.64 R20, [R1+0xa10] ;  /* 0x000a100001147983 */ /* 0x000ee40000300a00 */
[----:B--2---:R-:W-:-:S02]  /*14700*/  IMAD.MOV.U32 R10, RZ, RZ, R13 ;  /* 0x000000ffff0a7224 */ /* 0x004fc400078e000d */
[----:B------:R-:W-:-:S07]  /*14710*/  IMAD.MOV.U32 R11, RZ, RZ, R12 ;  /* 0x000000ffff0b7224 */ /* 0x000fce00078e000c */
[C---:B---3--:R-:W-:Y:S01]  /*14720*/  HMMA.16816.F32.BF16 R8, R4.reuse, R10, R20 ;  /* 0x0000000a0408723c */ /* 0x048fe20000041814 */
[----:B------:R-:W2:Y:S11]  /*14730*/  LDL.LU.64 R22, [R1+0xa08] ;  /* 0x000a080001167983 */ /* 0x000eb60000300a00 */
[----:B------:R-:W-:Y:S11]  /*14740*/  @!UPT UIADD3 URZ, URZ, URZ, URZ ;  /* 0x0000003f3f3ff290 */ /* 0x000ff6000fffe03f */
[----:B------:R-:W-:Y:S01]  /*14750*/  STL.64 [R1+0x160], R8 ;  /* 0x0001600801007387 */ /* 0x000fe20000100a00 */
[----:B------:R0:W-:Y:S03]  /*14760*/  STL.64 [R1+0x168], R10 ;  /* 0x0001680a01007387 */ /* 0x0001e60000100a00 */
[----:B0-----:R-:W3:Y:S01]  /*14770*/  LDL R10, [R1+0x8fc] ;  /* 0x0008fc00010a7983 */ /* 0x001ee20000100800 */
[----:B--2---:R-:W-:Y:S03]  /*14780*/  HMMA.16816.F32.BF16 R20, R4, R22, R16 ;  /* 0x000000160414723c */ /* 0x004fe60000041810 */
[----:B------:R-:W2:Y:S01]  /*14790*/  LDL.LU.64 R18, [R1+0xa00] ;  /* 0x000a000001127983 */ /* 0x000ea20000300a00 */
[----:B------:R-:W3:Y:S11]  /*147a0*/  LDL.LU.64 R16, [R1+0x9f8] ;  /* 0x0009f80001107983 */ /* 0x000ef60000300a00 */
[----:B------:R-:W-:Y:S08]  /*147b0*/  @!UPT UIADD3 URZ, URZ, URZ, URZ ;  /* 0x0000003f3f3ff290 */ /* 0x000ff0000fffe03f */
[----:B------:R-:W-:Y:S01]  /*147c0*/  STL.64 [R1+0x150], R20 ;  /* 0x0001501401007387 */ /* 0x000fe20000100a00 */
[----:B------:R0:W-:Y:S03]  /*147d0*/  STL.64 [R1+0x158], R22 ;  /* 0x0001581601007387 */ /* 0x0001e60000100a00 */
[----:B0-----:R-:W4:Y:S01]  /*147e0*/  LDL.LU.64 R22, [R1+0x9f0] ;  /* 0x0009f00001167983 */ /* 0x001f220000300a00 */
[----:B------:R-:W4:Y:S02]  /*147f0*/  LDL.LU.64 R20, [R1+0x9e8] ;  /* 0x0009e80001147983 */ /* 0x000f240000300a00 */
[----:B------:R-:W-:-:S04]  /*14800*/  IMAD.MOV.U32 R15, RZ, RZ, c[0x0][0x188] ;  /* 0x00006200ff0f7624 */ /* 0x000fc800078e00ff */
[----:B------:R-:W-:-:S04]  /*14810*/  IMAD.SHL.U32 R12, R15, 0x40, RZ ;  /* 0x000000400f0c7824 */ /* 0x000fc800078e00ff */
[----:B------:R-:W-:-:S05]  /*14820*/  IMAD.SHL.U32 R12, R12, 0x2, RZ ;  /* 0x000000020c0c7824 */ /* 0x000fca00078e00ff */
[----:B------:R-:W-:-:S05]  /*14830*/  IADD3 R8, P0, R2, R12, RZ ;  /* 0x0000000c02087210 */ /* 0x000fca0007f1e0ff */
[----:B------:R-:W-:Y:S01]  /*14840*/  IMAD.X R2, R3, 0x1, R0, P0 ;  /* 0x0000000103027824 */ /* 0x000fe200000e0600 */
[----:B------:R-:W-:Y:S01]  /*14850*/  STL [R1+0x958], R8 ;  /* 0x0009580801007387 */ /* 0x000fe20000100800 */
[-C--:B------:R-:W-:Y:S02]  /*14860*/  IADD3 R28, P6, R28, R12.reuse, RZ ;  /* 0x0000000c1c1c7210 */ /* 0x080fe40007fde0ff */
[-C--:B------:R-:W-:Y:S02]  /*14870*/  IADD3 R25, P4, R25, R12.reuse, RZ ;  /* 0x0000000c19197210 */ /* 0x080fe40007f9e0ff */
[-C--:B------:R-:W-:Y:S02]  /*14880*/  IADD3 R24, P5, R24, R12.reuse, RZ ;  /* 0x0000000c18187210 */ /* 0x080fe40007fbe0ff */
[----:B--2---:R-:W-:Y:S02]  /*14890*/  IADD3 R9, P1, R18, R12, RZ ;  /* 0x0000000c12097210 */ /* 0x004fe40007f3e0ff */
[----:B---3--:R-:W-:-:S03]  /*148a0*/  IADD3 R17, R17, 0x1, RZ ;  /* 0x0000000111117810 */ /* 0x008fc60007ffe0ff */
[----:B------:R-:W-:Y:S01]  /*148b0*/  IMAD.X R3, R19, 0x1, R0, P1 ;  /* 0x0000000113037824 */ /* 0x000fe200008e0600 */
[----:B------:R-:W-:Y:S01]  /*148c0*/  STL [R1+0x95c], R9 ;  /* 0x00095c0901007387 */ /* 0x000fe20000100800 */
[----:B------:R-:W-:Y:S02]  /*148d0*/  STL [R1+0x960], R2 ;  /* 0x0009600201007387 */ /* 0x000fe40000100800 */
[----:B------:R-:W-:Y:S01]  /*148e0*/  STL [R1+0x3fc], R17 ;  /* 0x0003fc1101007387 */ /* 0x000fe20000100800 */
[-C--:B------:R-:W-:Y:S01]  /*148f0*/  IADD3 R16, P3, R16, R12.reuse, RZ ;  /* 0x0000000c10107210 */ /* 0x080fe20007f7e0ff */
[----:B------:R-:W-:Y:S01]  /*14900*/  STL [R1+0x964], R3 ;  /* 0x0009640301007387 */ /* 0x000fe20000100800 */
[----:B----4-:R-:W-:Y:S11]  /*14910*/  HMMA.16816.F32.BF16 R20, R4, R26, R20 ;  /* 0x0000001a0414723c */ /* 0x010ff60000041814 */
[----:B------:R-:W-:Y:S11]  /*14920*/  @!UPT UIADD3 URZ, URZ, URZ, URZ ;  /* 0x0000003f3f3ff290 */ /* 0x000ff6000fffe03f */
[----:B------:R-:W-:Y:S02]  /*14930*/  @!UPT UIADD3 URZ, URZ, URZ, URZ ;  /* 0x0000003f3f3ff290 */ /* 0x000fe4000fffe03f */
[----:B------:R-:W-:Y:S02]  /*14940*/  IMAD.MOV.U32 R4, RZ, RZ, R23 ;  /* 0x000000ffff047224 */ /* 0x000fe400078e0017 */
[----:B------:R-:W-:Y:S01]  /*14950*/  IMAD.MOV.U32 R5, RZ, RZ, R22 ;  /* 0x000000ffff057224 */ /* 0x000fe200078e0016 */
[----:B------:R-:W-:Y:S01]  /*14960*/  STL.64 [R1+0x30], R20 ;  /* 0x0000301401007387 */ /* 0x000fe20000100a00 */
[----:B------:R-:W-:Y:S02]  /*14970*/  STL.64 [R1+0x38], R22 ;  /* 0x0000381601007387 */ /* 0x000fe40000100a00 */
[----:B------:R-:W-:Y:S01]  /*14980*/  STL [R1+0x96c], R4 ;  /* 0x00096c0401007387 */ /* 0x000fe20000100800 */
[----:B------:R-:W-:Y:S01]  /*14990*/  STL [R1+0x968], R5 ;  /* 0x0009680501007387 */ /* 0x000fe20000100800 */
[----:B------:R-:W-:Y:S02]  /*149a0*/  STL [R1+0x7d0], R16 ;  /* 0x0007d01001007387 */ /* 0x000fe40000100800 */
[----:B------:R0:W-:Y:S02]  /*149b0*/  STL [R1+0x7b8], R28 ;  /* 0x0007b81c01007387 */ /* 0x0001e40000100800 */
[----:B------:R-:W-:Y:S01]  /*149c0*/  STL [R1+0x7c8], R25 ;  /* 0x0007c81901007387 */ /* 0x000fe20000100800 */
[----:B0-----:R-:W2:Y:S01]  /*149d0*/  LDL.LU R28, [R1+0x7a8] ;  /* 0x0007a800011c7983 */ /* 0x001ea20000300800 */
[----:B------:R-:W-:Y:S02]  /*149e0*/  STL [R1+0x7c0], R24 ;  /* 0x0007c01801007387 */ /* 0x000fe40000100800 */
[----:B------:R-:W3:Y:S01]  /*149f0*/  LDL.LU R5, [R1+0x798] ;  /* 0x0007980001057983 */ /* 0x000ee20000300800 */
[----:B------:R-:W-:Y:S01]  /*14a00*/  IADD3 R29, P1, R29, R12, RZ ;  /* 0x0000000c1d1d7210 */ /* 0x000fe20007f3e0ff */
[----:B---3--:R0:W-:Y:S04]  /*14a10*/  STL [R1+0x9d8], R5 ;  /* 0x0009d80501007387 */ /* 0x0081e80000100800 */
[----:B0-----:R-:W3:Y:S01]  /*14a20*/  LDL.LU R5, [R1+0x7c4] ;  /* 0x0007c40001057983 */ /* 0x001ee20000300800 */
[----:B------:R-:W-:Y:S03]  /*14a30*/  STL [R1+0x7b0], R29 ;  /* 0x0007b01d01007387 */ /* 0x000fe60000100800 */
[----:B---3--:R0:W-:Y:S04]  /*14a40*/  STL [R1+0x9dc], R5 ;  /* 0x0009dc0501007387 */ /* 0x0081e80000100800 */
[----:B0-----:R-:W3:Y:S01]  /*14a50*/  LDL.LU R5, [R1+0x7a0] ;  /* 0x0007a00001057983 */ /* 0x001ee20000300800 */
[----:B------:R-:W-:-:S03]  /*14a60*/  ISETP.NE.U32.AND P0, PT, R17, R10, PT ;  /* 0x0000000a1100720c */ /* 0x000fc60003f05070 */
[----:B---3--:R0:W-:Y:S04]  /*14a70*/  STL [R1+0x9e0], R5 ;  /* 0x0009e00501007387 */ /* 0x0081e80000100800 */
[----:B0-----:R-:W3:Y:S01]  /*14a80*/  LDL.LU R5, [R1+0x7cc] ;  /* 0x0007cc0001057983 */ /* 0x001ee20000300800 */
[----:B------:R-:W4:Y:S02]  /*14a90*/  LDL.LU R4, [R1+0x7bc] ;  /* 0x0007bc0001047983 */ /* 0x000f240000300800 */
[----:B------:R-:W4:Y:S02]  /*14aa0*/  LDL.LU R6, [R1+0x790] ;  /* 0x0007900001067983 */ /* 0x000f240000300800 */
[----:B------:R-:W4:Y:S01]  /*14ab0*/  LDL.LU R7, [R1+0x7b4] ;  /* 0x0007b40001077983 */ /* 0x000f220000300800 */
[----:B------:R-:W4:Y:S01]  /*14ac0*/  LDL.LU R26, [R1+0x788] ;  /* 0x00078800011a7983 */ /* 0x000f220000300800 */
        /* <DEDUP_REMOVED lines=16> */
[----:B------:R-:W4:Y:S01]  /*14bd0*/  LDL.LU R17, [R1+0x76c] ;  /* 0x00076c0001117983 */ /* 0x000f220000300800 */
[----:B--2---:R-:W-:Y:S01]  /*14be0*/  IADD3 R28, P2, R28, R12, RZ ;  /* 0x0000000c1c1c7210 */ /* 0x004fe20007f5e0ff */
[----:B------:R-:W2:Y:S01]  /*14bf0*/  LDL.LU R29, [R1+0x740] ;  /* 0x00074000011d7983 */ /* 0x000ea20000300800 */
[----:B------:R-:W2:Y:S01]  /*14c00*/  LDL.LU R16, [R1+0x764] ;  /* 0x0007640001107983 */ /* 0x000ea20000300800 */
[----:B------:R-:W2:Y:S02]  /*14c10*/  LDL.LU R25, [R1+0x738] ;  /* 0x0007380001197983 */ /* 0x000ea40000300800 */
[----:B------:R-:W2:Y:S02]  /*14c20*/  LDL.LU R24, [R1+0x75c] ;  /* 0x00075c0001187983 */ /* 0x000ea40000300800 */
[----:B------:R0:W-:Y:S02]  /*14c30*/  STL [R1+0x7a8], R28 ;  /* 0x0007a81c01007387 */ /* 0x0001e40000100800 */
[----:B0-----:R-:W2:Y:S01]  /*14c40*/  LDL.LU R28, [R1+0x730] ;  /* 0x00073000011c7983 */ /* 0x001ea20000300800 */
[----:B---3--:R-:W-:-:S05]  /*14c50*/  IMAD.X R5, R5, 0x1, R0, P3 ;  /* 0x0000000105057824 */ /* 0x008fca00018e0600 */
[----:B------:R0:W-:Y:S04]  /*14c60*/  STL [R1+0x7cc], R5 ;  /* 0x0007cc0501007387 */ /* 0x0001e80000100800 */
[----:B0-----:R-:W3:Y:S02]  /*14c70*/  LDL.LU R5, [R1+0x9e0] ;  /* 0x0009e00001057983 */ /* 0x001ee40000300800 */
[----:B---3--:R-:W-:-:S05]  /*14c80*/  IADD3 R5, P3, R5, R12, RZ ;  /* 0x0000000c05057210 */ /* 0x008fca0007f7e0ff */
[----:B------:R0:W-:Y:S04]  /*14c90*/  STL [R1+0x7a0], R5 ;  /* 0x0007a00501007387 */ /* 0x0001e80000100800 */
[----:B0-----:R-:W3:Y:S02]  /*14ca0*/  LDL.LU R5, [R1+0x9dc] ;  /* 0x0009dc0001057983 */ /* 0x001ee40000300800 */
[----:B---3--:R-:W-:-:S05]  /*14cb0*/  IMAD.X R5, R5, 0x1, R0, P4 ;  /* 0x0000000105057824 */ /* 0x008fca00020e0600 */
[----:B------:R0:W-:Y:S04]  /*14cc0*/  STL [R1+0x7c4], R5 ;  /* 0x0007c40501007387 */ /* 0x0001e80000100800 */
[----:B0-----:R-:W3:Y:S01]  /*14cd0*/  LDL.LU R5, [R1+0x9d8] ;  /* 0x0009d80001057983 */ /* 0x001ee20000300800 */
[--C-:B----4-:R-:W-:Y:S01]  /*14ce0*/  IMAD.X R4, R4, 0x1, R0.reuse, P5 ;  /* 0x0000000104047824 */ /* 0x110fe200028e0600 */
[-C--:B------:R-:W-:Y:S01]  /*14cf0*/  IADD3 R6, P5, R6, R12.reuse, RZ ;  /* 0x0000000c06067210 */ /* 0x080fe20007fbe0ff */
[--C-:B------:R-:W-:Y:S01]  /*14d00*/  IMAD.X R7, R7, 0x1, R0.reuse, P6 ;  /* 0x0000000107077824 */ /* 0x100fe200030e0600 */
        /* <DEDUP_REMOVED lines=12> */
[----:B------:R-:W-:Y:S01]  /*14dd0*/  IADD3 R15, P1, R15, R12, RZ ;  /* 0x0000000c0f0f7210 */ /* 0x000fe20007f3e0ff */
[----:B------:R-:W-:-:S02]  /*14de0*/  IMAD.X R19, R19, 0x1, R0, P2 ;  /* 0x0000000113137824 */ /* 0x000fc400010e0600 */
[----:B------:R-:W-:Y:S01]  /*14df0*/  IMAD.X R17, R17, 0x1, R0, P3 ;  /* 0x0000000111117824 */ /* 0x000fe200018e0600 */
[-C--:B--2---:R-:W-:Y:S02]  /*14e00*/  IADD3 R29, P3, R29, R12.reuse, RZ ;  /* 0x0000000c1d1d7210 */ /* 0x084fe40007f7e0ff */
[-C--:B------:R-:W-:Y:S02]  /*14e10*/  IADD3 R18, P2, R18, R12.reuse, RZ ;  /* 0x0000000c12127210 */ /* 0x080fe40007f5e0ff */
[----:B---3--:R-:W-:-:S05]  /*14e20*/  IADD3 R5, P4, R5, R12, RZ ;  /* 0x0000000c05057210 */ /* 0x008fca0007f9e0ff */
[----:B------:R-:W-:Y:S01]  /*14e30*/  STL [R1+0x798], R5 ;  /* 0x0007980501007387 */ /* 0x000fe20000100800 */
[----:B------:R-:W-:Y:S02]  /*14e40*/  STL [R1+0x7bc], R4 ;  /* 0x0007bc0401007387 */ /* 0x000fe40000100800 */
[----:B------:R-:W-:Y:S02]  /*14e50*/  STL [R1+0x790], R6 ;  /* 0x0007900601007387 */ /* 0x000fe40000100800 */
[----:B------:R-:W-:Y:S01]  /*14e60*/  STL [R1+0x7b4], R7 ;  /* 0x0007b40701007387 */ /* 0x000fe20000100800 */
[----:B------:R-:W-:Y:S01]  /*14e70*/  STL [R1+0x788], R26 ;  /* 0x0007881a01007387 */ /* 0x000fe20000100800 */
[----:B------:R-:W-:Y:S02]  /*14e80*/  STL [R1+0x7ac], R27 ;  /* 0x0007ac1b01007387 */ /* 0x000fe40000100800 */
[----:B------:R-:W-:Y:S02]  /*14e90*/  STL [R1+0x780], R20 ;  /* 0x0007801401007387 */ /* 0x000fe40000100800 */
[--C-:B------:R-:W-:Y:S01]  /*14ea0*/  IMAD.X R2, R2, 0x1, R0.reuse, P4 ;  /* 0x0000000102027824 */ /* 0x100fe200020e0600 */
[----:B------:R-:W-:Y:S01]  /*14eb0*/  STL [R1+0x7a4], R21 ;  /* 0x0007a41501007387 */ /* 0x000fe20000100800 */
[----:B------:R-:W-:Y:S01]  /*14ec0*/  IADD3 R9, P4, R9, R12, RZ ;  /* 0x0000000c09097210 */ /* 0x000fe20007f9e0ff */
[----:B------:R-:W-:Y:S02]  /*14ed0*/  STL [R1+0x778], R22 ;  /* 0x0007781601007387 */ /* 0x000fe40000100800 */
[----:B------:R-:W-:Y:S01]  /*14ee0*/  STL [R1+0x79c], R23 ;  /* 0x00079c1701007387 */ /* 0x000fe20000100800 */
[----:B------:R-:W-:Y:S01]  /*14ef0*/  STL [R1+0x770], R3 ;  /* 0x0007700301007387 */ /* 0x000fe20000100800 */
[----:B------:R-:W-:Y:S02]  /*14f00*/  STL [R1+0x794], R2 ;  /* 0x0007940201007387 */ /* 0x000fe40000100800 */
        /* <DEDUP_REMOVED lines=8> */
[----:B------:R-:W-:-:S02]  /*14f90*/  IMAD.X R16, R16, 0x1, R0, P4 ;  /* 0x0000000110107824 */ /* 0x000fc400020e0600 */
[----:B------:R0:W-:Y:S01]  /*14fa0*/  STL [R1+0x740], R29 ;  /* 0x0007401d01007387 */ /* 0x0001e20000100800 */
[----:B------:R-:W-:Y:S04]  /*14fb0*/  STL [R1+0x748], R18 ;  /* 0x0007481201007387 */ /* 0x000fe80000100800 */
[----:B0-----:R-:W2:Y:S01]  /*14fc0*/  LDL.LU R29, [R1+0x754] ;  /* 0x00075400011d7983 */ /* 0x001ea20000300800 */
[----:B------:R-:W-:Y:S02]  /*14fd0*/  STL [R1+0x76c], R17 ;  /* 0x00076c1101007387 */ /* 0x000fe40000100800 */
[----:B------:R-:W-:Y:S02]  /*14fe0*/  STL [R1+0x764], R16 ;  /* 0x0007641001007387 */ /* 0x000fe40000100800 */
[----:B------:R-:W3:Y:S01]  /*14ff0*/  LDL.LU R5, [R1+0x744] ;  /* 0x0007440001057983 */ /* 0x000ee20000300800 */
[----:B------:R-:W-:Y:S01]  /*15000*/  IADD3 R25, P4, R25, R12, RZ ;  /* 0x0000000c19197210 */ /* 0x000fe20007f9e0ff */
[----:B------:R-:W-:-:S04]  /*15010*/  IMAD.X R24, R24, 0x1, R0, P5 ;  /* 0x0000000118187824 */ /* 0x000fc800028e0600 */
[----:B------:R-:W-:Y:S04]  /*15020*/  STL [R1+0x738], R25 ;  /* 0x0007381901007387 */ /* 0x000fe80000100800 */
[----:B---3--:R0:W-:Y:S01]  /*15030*/  STL [R1+0x9cc], R5 ;  /* 0x0009cc0501007387 */ /* 0x0081e20000100800 */
[----:B------:R-:W-:Y:S03]  /*15040*/  STL [R1+0x75c], R24 ;  /* 0x00075c1801007387 */ /* 0x000fe60000100800 */
[----:B0-----:R-:W3:Y:S01]  /*15050*/  LDL.LU R5, [R1+0x720] ;  /* 0x0007200001057983 */ /* 0x001ee20000300800 */
[----:B------:R-:W-:-:S05]  /*15060*/  IADD3 R28, P5, R28, R12, RZ ;  /* 0x0000000c1c1c7210 */ /* 0x000fca0007fbe0ff */
[----:B------:R-:W-:Y:S04]  /*15070*/  STL [R1+0x730], R28 ;  /* 0x0007301c01007387 */ /* 0x000fe80000100800 */
[----:B---3--:R0:W-:Y:S04]  /*15080*/  STL [R1+0x9d0], R5 ;  /* 0x0009d00501007387 */ /* 0x0081e80000100800 */
[----:B0-----:R-:W3:Y:S01]  /*15090*/  LDL.LU R5, [R1+0x74c] ;  /* 0x00074c0001057983 */ /* 0x001ee20000300800 */
[----:B--2---:R-:W-:-:S03]  /*150a0*/  IMAD.X R29, R29, 0x1, R0, P6 ;  /* 0x000000011d1d7824 */ /* 0x004fc600030e0600 */
[----:B---3--:R0:W-:Y:S04]  /*150b0*/  STL [R1+0x9d4], R5 ;  /* 0x0009d40501007387 */ /* 0x0081e80000100800 */
[----:B0-----:R-:W2:Y:S01]  /*150c0*/  LDL.LU R5, [R1+0x728] ;  /* 0x0007280001057983 */ /* 0x001ea20000300800 */
[----:B------:R-:W3:Y:S02]  /*150d0*/  LDL.LU R4, [R1+0x718] ;  /* 0x0007180001047983 */ /* 0x000ee40000300800 */
[----:B------:R-:W4:Y:S02]  /*150e0*/  LDL.LU R6, [R1+0x73c] ;  /* 0x00073c0001067983 */ /* 0x000f240000300800 */
[----:B------:R-:W3:Y:S01]  /*150f0*/  LDL.LU R7, [R1+0x710] ;  /* 0x0007100001077983 */ /* 0x000ee20000300800 */
[----:B------:R-:W3:Y:S01]  /*15100*/  LDL.LU R26, [R1+0x734] ;  /* 0x00073400011a7983 */ /* 0x000ee20000300800 */
[----:B------:R-:W3:Y:S02]  /*15110*/  LDL.LU R27, [R1+0x708] ;  /* 0x00070800011b7983 */ /* 0x000ee40000300800 */
[----:B------:R-:W3:Y:S02]  /*15120*/  LDL.LU R20, [R1+0x72c] ;  /* 0x00072c0001147983 */ /* 0x000ee40000300800 */
        /* <DEDUP_REMOVED lines=16> */
[----:B------:R0:W-:Y:S01]  /*15230*/  STL [R1+0x754], R29 ;  /* 0x0007541d01007387 */ /* 0x0001e20000100800 */
[----:B------:R-:W3:Y:S01]  /*15240*/  LDL.LU R16, [R1+0x6c0] ;  /* 0x0006c00001107983 */ /* 0x000ee20000300800 */
[----:B------:R-:W3:Y:S02]  /*15250*/  LDL.LU R25, [R1+0x6e4] ;  /* 0x0006e40001197983 */ /* 0x000ee40000300800 */
[----:B------:R-:W3:Y:S01]  /*15260*/  LDL.LU R24, [R1+0x6b8] ;  /* 0x0006b80001187983 */ /* 0x000ee20000300800 */
[----:B0-----:R-:W3:Y:S01]  /*15270*/  LDL.LU R29, [R1+0x6dc] ;  /* 0x0006dc00011d7983 */ /* 0x001ee20000300800 */
[----:B--2---:R-:W-:-:S05]  /*15280*/  IADD3 R5, P6, R5, R12, RZ ;  /* 0x0000000c05057210 */ /* 0x004fca0007fde0ff */
[----:B------:R0:W-:Y:S04]  /*15290*/  STL [R1+0x728], R5 ;  /* 0x0007280501007387 */ /* 0x0001e80000100800 */
[----:B0-----:R-:W2:Y:S02]  /*152a0*/  LDL.LU R5, [R1+0x9d4] ;  /* 0x0009d40001057983 */ /* 0x001ea40000300800 */
[----:B--2---:R-:W-:-:S05]  /*152b0*/  IMAD.X R5, R5, 0x1, R0, P1 ;  /* 0x0000000105057824 */ /* 0x004fca00008e0600 */
[----:B------:R0:W-:Y:S04]  /*152c0*/  STL [R1+0x74c], R5 ;  /* 0x00074c0501007387 */ /* 0x0001e80000100800 */
[----:B0-----:R-:W2:Y:S02]  /*152d0*/  LDL.LU R5, [R1+0x9d0] ;  /* 0x0009d00001057983 */ /* 0x001ea40000300800 */
[----:B--2---:R-:W-:-:S05]  /*152e0*/  IADD3 R5, P1, R5, R12, RZ ;  /* 0x0000000c05057210 */ /* 0x004fca0007f3e0ff */
[----:B------:R0:W-:Y:S04]  /*152f0*/  STL [R1+0x720], R5 ;  /* 0x0007200501007387 */ /* 0x0001e80000100800 */
[----:B0-----:R-:W2:Y:S01]  /*15300*/  LDL.LU R5, [R1+0x9cc] ;  /* 0x0009cc0001057983 */ /* 0x001ea20000300800 */
[--C-:B----4-:R-:W-:Y:S01]  /*15310*/  IMAD.X R6, R6, 0x1, R0.reuse, P3 ;  /* 0x0000000106067824 */ /* 0x110fe200018e0600 */
[-C--:B---3--:R-:W-:Y:S01]  /*15320*/  IADD3 R7, P3, R7, R12.reuse, RZ ;  /* 0x0000000c07077210 */ /* 0x088fe20007f7e0ff */
        /* <DEDUP_REMOVED lines=11> */
[--C-:B------:R-:W-:Y:S01]  /*153e0*/  IMAD.X R15, R15, 0x1, R0.reuse, P5 ;  /* 0x000000010f0f7824 */ /* 0x100fe200028e0600 */
[-C--:B------:R-:W-:Y:S02]  /*153f0*/  IADD3 R28, P5, R28, R12.reuse, RZ ;  /* 0x0000000c1c1c7210 */ /* 0x080fe40007fbe0ff */
[-C--:B------:R-:W-:Y:S01]  /*15400*/  IADD3 R14, P4, R14, R12.reuse, RZ ;  /* 0x0000000c0e0e7210 */ /* 0x080fe20007f9e0ff */
[--C-:B------:R-:W-:Y:S01]  /*15410*/  IMAD.X R19, R19, 0x1, R0.reuse, P6 ;  /* 0x0000000113137824 */ /* 0x100fe200030e0600 */
[-C--:B------:R-:W-:Y:S01]  /*15420*/  IADD3 R18, P6, R18, R12.reuse, RZ ;  /* 0x0000000c12127210 */ /* 0x080fe20007fde0ff */
[--C-:B------:R-:W-:Y:S01]  /*15430*/  IMAD.X R17, R17, 0x1, R0.reuse, P1 ;  /* 0x0000000111117824 */ /* 0x100fe200008e0600 */
[-C--:B------:R-:W-:Y:S01]  /*15440*/  IADD3 R16, P1, R16, R12.reuse, RZ ;  /* 0x0000000c10107210 */ /* 0x080fe20007f3e0ff */
[----:B--2---:R-:W-:Y:S01]  /*15450*/  IMAD.X R5, R5, 0x1, R0, P2 ;  /* 0x0000000105057824 */ /* 0x004fe200010e0600 */
[----:B------:R-:W-:-:S04]  /*15460*/  IADD3 R4, P2, R4, R12, RZ ;  /* 0x0000000c04047210 */ /* 0x000fc80007f5e0ff */
[----:B------:R-:W-:Y:S01]  /*15470*/  STL [R1+0x744], R5 ;  /* 0x0007440501007387 */ /* 0x000fe20000100800 */
[----:B------:R-:W-:Y:S02]  /*15480*/  STL [R1+0x718], R4 ;  /* 0x0007180401007387 */ /* 0x000fe40000100800 */
[----:B------:R-:W-:Y:S02]  /*15490*/  STL [R1+0x73c], R6 ;  /* 0x00073c0601007387 */ /* 0x000fe40000100800 */
[----:B------:R-:W-:Y:S01]  /*154a0*/  STL [R1+0x710], R7 ;  /* 0x0007100701007387 */ /* 0x000fe20000100800 */
[----:B------:R-:W-:Y:S01]  /*154b0*/  STL [R1+0x734], R26 ;  /* 0x0007341a01007387 */ /* 0x000fe20000100800 */
[----:B------:R-:W-:Y:S02]  /*154c0*/  STL [R1+0x708], R27 ;  /* 0x0007081b01007387 */ /* 0x000fe40000100800 */
[----:B------:R-:W-:Y:S02]  /*154d0*/  STL [R1+0x72c], R20 ;  /* 0x00072c1401007387 */ /* 0x000fe40000100800 */
[----:B------:R-:W-:Y:S02]  /*154e0*/  STL [R1+0x700], R21 ;  /* 0x0007001501007387 */ /* 0x000fe40000100800 */
[--C-:B------:R-:W-:Y:S01]  /*154f0*/  IMAD.X R9, R9, 0x1, R0.reuse, P2 ;  /* 0x0000000109097824 */ /* 0x100fe200010e0600 */
[----:B------:R-:W-:Y:S01]  /*15500*/  STL [R1+0x724], R22 ;  /* 0x0007241601007387 */ /* 0x000fe20000100800 */
[-C--:B------:R-:W-:Y:S01]  /*15510*/  IADD3 R8, P2, R8, R12.reuse, RZ ;  /* 0x0000000c08087210 */ /* 0x080fe20007f5e0ff */
        /* <DEDUP_REMOVED lines=8> */
[----:B------:R0:W-:Y:S02]  /*155a0*/  STL [R1+0x6d0], R28 ;  /* 0x0006d01c01007387 */ /* 0x0001e40000100800 */
[----:B------:R-:W-:Y:S01]  /*155b0*/  STL [R1+0x6d8], R14 ;  /* 0x0006d80e01007387 */ /* 0x000fe20000100800 */
[----:B0-----:R-:W2:Y:S01]  /*155c0*/  LDL.LU R28, [R1+0x6b0] ;  /* 0x0006b000011c7983 */ /* 0x001ea20000300800 */
[----:B------:R-:W-:Y:S02]  /*155d0*/  STL [R1+0x6fc], R15 ;  /* 0x0006fc0f01007387 */ /* 0x000fe40000100800 */
[----:B------:R-:W-:Y:S02]  /*155e0*/  STL [R1+0x6f4], R19 ;  /* 0x0006f41301007387 */ /* 0x000fe40000100800 */
[----:B------:R-:W-:Y:S01]  /*155f0*/  STL [R1+0x6c8], R18 ;  /* 0x0006c81201007387 */ /* 0x000fe20000100800 */
[----:B------:R-:W-:Y:S01]  /*15600*/  STL [R1+0x6ec], R17 ;  /* 0x0006ec1101007387 */ /* 0x000fe20000100800 */
[----:B------:R-:W-:Y:S02]  /*15610*/  STL [R1+0x6c0], R16 ;  /* 0x0006c01001007387 */ /* 0x000fe40000100800 */
[----:B------:R-:W3:Y:S02]  /*15620*/  LDL.LU R5, [R1+0x6a0] ;  /* 0x0006a00001057983 */ /* 0x000ee40000300800 */
[----:B------:R-:W-:Y:S01]  /*15630*/  IMAD.X R25, R25, 0x1, R0, P2 ;  /* 0x0000000119197824 */ /* 0x000fe200010e0600 */
[----:B------:R-:W-:-:S04]  /*15640*/  IADD3 R24, P2, R24, R12, RZ ;  /* 0x0000000c18187210 */ /* 0x000fc80007f5e0ff */
[----:B------:R-:W-:Y:S04]  /*15650*/  STL [R1+0x6e4], R25 ;  /* 0x0006e41901007387 */ /* 0x000fe80000100800 */
[----:B---3--:R0:W-:Y:S01]  /*15660*/  STL [R1+0x9c0], R5 ;  /* 0x0009c00501007387 */ /* 0x0081e20000100800 */
[----:B------:R-:W-:Y:S03]  /*15670*/  STL [R1+0x6b8], R24 ;  /* 0x0006b81801007387 */ /* 0x000fe60000100800 */
[----:B0-----:R-:W3:Y:S01]  /*15680*/  LDL.LU R5, [R1+0x6cc] ;  /* 0x0006cc0001057983 */ /* 0x001ee20000300800 */
[----:B------:R-:W-:-:S05]  /*15690*/  IMAD.X R29, R29, 0x1, R0, P3 ;  /* 0x000000011d1d7824 */ /* 0x000fca00018e0600 */
[----:B------:R-:W-:Y:S04]  /*156a0*/  STL [R1+0x6dc], R29 ;  /* 0x0006dc1d01007387 */ /* 0x000fe80000100800 */
[----:B---3--:R0:W-:Y:S04]  /*156b0*/  STL [R1+0x9c4], R5 ;  /* 0x0009c40501007387 */ /* 0x0081e80000100800 */
[----:B0-----:R-:W3:Y:S01]  /*156c0*/  LDL.LU R5, [R1+0x6a8] ;  /* 0x0006a80001057983 */ /* 0x001ee20000300800 */
[----:B--2---:R-:W-:-:S03]  /*156d0*/  IADD3 R28, P3, R28, R12, RZ ;  /* 0x0000000c1c1c7210 */ /* 0x004fc60007f7e0ff */
        /* <DEDUP_REMOVED lines=21> */
[----:B------:R0:W-:Y:S01]  /*15830*/  STL [R1+0x6b0], R28 ;  /* 0x0006b01c01007387 */ /* 0x0001e20000100800 */
[----:B------:R-:W3:Y:S02]  /*15840*/  LDL.LU R19, [R1+0x650] ;  /* 0x0006500001137983 */ /* 0x000ee40000300800 */
[----:B------:R-:W3:Y:S02]  /*15850*/  LDL.LU R18, [R1+0x674] ;  /* 0x0006740001127983 */ /* 0x000ee40000300800 */
[----:B------:R-:W3:Y:S01]  /*15860*/  LDL.LU R17, [R1+0x648] ;  /* 0x0006480001117983 */ /* 0x000ee20000300800 */
[----:B------:R-:W3:Y:S01]  /*15870*/  LDL.LU R16, [R1+0x66c] ;  /* 0x00066c0001107983 */ /* 0x000ee20000300800 */
[----:B------:R-:W3:Y:S02]  /*15880*/  LDL.LU R25, [R1+0x640] ;  /* 0x0006400001197983 */ /* 0x000ee40000300800 */
[----:B------:R-:W3:Y:S01]  /*15890*/  LDL.LU R24, [R1+0x664] ;  /* 0x0006640001187983 */ /* 0x000ee20000300800 */
[----:B0-----:R-:W3:Y:S01]  /*158a0*/  LDL.LU R28, [R1+0x638] ;  /* 0x00063800011c7983 */ /* 0x001ee20000300800 */
[----:B--2---:R-:W-:-:S05]  /*158b0*/  IMAD.X R5, R5, 0x1, R0, P4 ;  /* 0x0000000105057824 */ /* 0x004fca00020e0600 */
[----:B------:R0:W-:Y:S04]  /*158c0*/  STL [R1+0x6d4], R5 ;  /* 0x0006d40501007387 */ /* 0x0001e80000100800 */
[----:B0-----:R-:W2:Y:S02]  /*158d0*/  LDL.LU R5, [R1+0x9c8] ;  /* 0x0009c80001057983 */ /* 0x001ea40000300800 */
[----:B--2---:R-:W-:-:S05]  /*158e0*/  IADD3 R5, P4, R5, R12, RZ ;  /* 0x0000000c05057210 */ /* 0x004fca0007f9e0ff */
[----:B------:R0:W-:Y:S04]  /*158f0*/  STL [R1+0x6a8], R5 ;  /* 0x0006a80501007387 */ /* 0x0001e80000100800 */
[----:B0-----:R-:W2:Y:S02]  /*15900*/  LDL.LU R5, [R1+0x9c4] ;  /* 0x0009c40001057983 */ /* 0x001ea40000300800 */
[----:B--2---:R-:W-:-:S05]  /*15910*/  IMAD.X R5, R5, 0x1, R0, P5 ;  /* 0x0000000105057824 */ /* 0x004fca00028e0600 */
[----:B------:R0:W-:Y:S04]  /*15920*/  STL [R1+0x6cc], R5 ;  /* 0x0006cc0501007387 */ /* 0x0001e80000100800 */
[----:B0-----:R-:W2:Y:S01]  /*15930*/  LDL.LU R5, [R1+0x9c0] ;  /* 0x0009c00001057983 */ /* 0x001ea20000300800 */
[--C-:B---3--:R-:W-:Y:S01]  /*15940*/  IMAD.X R4, R4, 0x1, R0.reuse, P6 ;  /* 0x0000000104047824 */ /* 0x108fe200030e0600 */
[-C--:B----4-:R-:W-:Y:S01]  /*15950*/  IADD3 R6, P6, R6, R12.reuse, RZ ;  /* 0x0000000c06067210 */ /* 0x090fe20007fde0ff */
        /* <DEDUP_REMOVED lines=16> */
[----:B------:R-:W-:Y:S01]  /*15a60*/  IMAD.X R18, R18, 0x1, R0, P4 ;  /* 0x0000000112127824 */ /* 0x000fe200020e0600 */
[-C--:B------:R-:W-:Y:S02]  /*15a70*/  IADD3 R17, P4, R17, R12.reuse, RZ ;  /* 0x0000000c11117210 */ /* 0x080fe40007f9e0ff */
[----:B--2---:R-:W-:-:S05]  /*15a80*/  IADD3 R5, P5, R5, R12, RZ ;  /* 0x0000000c05057210 */ /* 0x004fca0007fbe0ff */
        /* <DEDUP_REMOVED lines=16> */
[----:B------:R0:W-:Y:S01]  /*15b90*/  STL [R1+0x660], R29 ;  /* 0x0006601d01007387 */ /* 0x0001e20000100800 */
[----:B------:R-:W-:Y:S02]  /*15ba0*/  STL [R1+0x668], R11 ;  /* 0x0006680b01007387 */ /* 0x000fe40000100800 */
[--C-:B------:R-:W-:Y:S01]  /*15bb0*/  IMAD.X R16, R16, 0x1, R0.reuse, P5 ;  /* 0x0000000110107824 */ /* 0x100fe200028e0600 */
[----:B0-----:R-:W2:Y:S01]  /*15bc0*/  LDL.LU R29, [R1+0x65c] ;  /* 0x00065c00011d7983 */ /* 0x001ea20000300800 */
        /* <DEDUP_REMOVED lines=38> */
[----:B------:R0:W-:Y:S02]  /*15e30*/  STL [R1+0x65c], R29 ;  /* 0x00065c1d01007387 */ /* 0x0001e40000100800 */
        /* <DEDUP_REMOVED lines=47> */
[--C-:B------:R-:W-:Y:S02]  /*16130*/  IMAD.X R9, R9, 0x1, R0.reuse, P3 ;  /* 0x0000000109097824 */ /* 0x100fe400018e0600 */
[----:B------:R-:W-:Y:S01]  /*16140*/  STL [R1+0x634], R20 ;  /* 0x0006341401007387 */ /* 0x000fe20000100800 */
[-C--:B------:R-:W-:Y:S01]  /*16150*/  IADD3 R28, P3, R28, R12.reuse, RZ ;  /* 0x0000000c1c1c7210 */ /* 0x080fe20007f7e0ff */
[----:B------:R-:W-:Y:S01]  /*16160*/  STL [R1+0x608], R21 ;  /* 0x0006081501007387 */ /* 0x000fe20000100800 */
[----:B------:R-:W-:Y:S02]  /*16170*/  STL [R1+0x62c], R22 ;  /* 0x00062c1601007387 */ /* 0x000fe40000100800 */
[----:B------:R-:W-:Y:S02]  /*16180*/  STL [R1+0x600], R23 ;  /* 0x0006001701007387 */ /* 0x000fe40000100800 */
[----:B------:R-:W-:Y:S01]  /*16190*/  STL [R1+0x624], R3 ;  /* 0x0006240301007387 */ /* 0x000fe20000100800 */
[----:B------:R0:W-:Y:S01]  /*161a0*/  STL [R1+0x5f0], R28 ;  /* 0x0005f01c01007387 */ /* 0x0001e20000100800 */
[----:B------:R-:W-:Y:S03]  /*161b0*/  STL [R1+0x5f8], R2 ;  /* 0x0005f80201007387 */ /* 0x000fe60000100800 */
        /* <DEDUP_REMOVED lines=12> */
[----:B------:R-:W3:Y:S01]  /*16280*/  LDL.LU R5, [R1+0x5a8] ;  /* 0x0005a80001057983 */ /* 0x000ee20000300800 */
        /* <DEDUP_REMOVED lines=26> */
[----:B------:R0:W-:Y:S02]  /*16430*/  STL [R1+0x5b8], R28 ;  /* 0x0005b81c01007387 */ /* 0x0001e40000100800 */
        /* <DEDUP_REMOVED lines=12> */
[----:B0-----:R-:W3:Y:S02]  /*16500*/  LDL.LU R28, [R1+0x540] ;  /* 0x00054000011c7983 */ /* 0x001ee40000300800 */
        /* <DEDUP_REMOVED lines=27> */
[----:B------:R-:W-:Y:S01]  /*166c0*/  IMAD.X R18, R18, 0x1, R0, P5 ;  /* 0x0000000112127824 */ /* 0x000fe200028e0600 */
[----:B------:R-:W-:-:S02]  /*166d0*/  IADD3 R17, P5, R17, R12, RZ ;  /* 0x0000000c11117210 */ /* 0x000fc40007fbe0ff */
        /* <DEDUP_REMOVED lines=10> */
[----:B------:R0:W-:Y:S01]  /*16780*/  STL [R1+0x580], R29 ;  /* 0x0005801d01007387 */ /* 0x0001e20000100800 */
[----:B------:R-:W-:Y:S01]  /*16790*/  IADD3 R2, P6, R2, R12, RZ ;  /* 0x0000000c02027210 */ /* 0x000fe20007fde0ff */
[----:B------:R-:W-:Y:S02]  /*167a0*/  STL [R1+0x588], R22 ;  /* 0x0005881601007387 */ /* 0x000fe40000100800 */
        /* <DEDUP_REMOVED lines=11> */
[----:B------:R-:W-:Y:S01]  /*16860*/  STL [R1+0x584], R15 ;  /* 0x0005840f01007387 */ /* 0x000fe20000100800 */
[----:B------:R-:W-:Y:S01]  /*16870*/  STL [R1+0x558], R19 ;  /* 0x0005581301007387 */ /* 0x000fe20000100800 */
[----:B------:R-:W-:Y:S02]  /*16880*/  STL [R1+0x57c], R18 ;  /* 0x00057c1201007387 */ /* 0x000fe40000100800 */
[----:B------:R-:W-:Y:S02]  /*16890*/  STL [R1+0x550], R17 ;  /* 0x0005501101007387 */ /* 0x000fe40000100800 */
        /* <DEDUP_REMOVED lines=53> */
[--C-:B------:R-:W-:Y:S02]  /*16bf0*/  IMAD.X R26, R26, 0x1, R0.reuse, P6 ;  /* 0x000000011a1a7824 */ /* 0x100fe400030e0600 */
[----:B------:R-:W-:Y:S01]  /*16c00*/  IMAD.X R20, R20, 0x1, R0, P1 ;  /* 0x0000000114147824 */ /* 0x000fe200008e0600 */
[----:B------:R-:W-:-:S02]  /*16c10*/  IADD3 R28, P1, R28, R12, RZ ;  /* 0x0000000c1c1c7210 */ /* 0x000fc40007f3e0ff */
        /* <DEDUP_REMOVED lines=22> */
[----:B------:R0:W-:Y:S02]  /*16d80*/  STL [R1+0x510], R28 ;  /* 0x0005101c01007387 */ /* 0x0001e40000100800 */
[----:B------:R-:W-:Y:S02]  /*16d90*/  STL [R1+0x518], R27 ;  /* 0x0005181b01007387 */ /* 0x000fe40000100800 */
[--C-:B------:R-:W-:Y:S01]  /*16da0*/  IMAD.X R2, R2, 0x1, R0.reuse, P4 ;  /* 0x0000000102027824 */ /* 0x100fe200020e0600 */
[-C--:B------:R-:W-:Y:S01]  /*16db0*/  IADD3 R9, P4, R9, R12.reuse, RZ ;  /* 0x0000000c09097210 */ /* 0x080fe20007f9e0ff */
        /* <DEDUP_REMOVED lines=68> */
[--C-:B---3--:R-:W-:Y:S02]  /*17200*/  IMAD.X R4, R4, 0x1, R0.reuse, P2 ;  /* 0x0000000104047824 */ /* 0x108fe400010e0600 */
[--C-:B------:R-:W-:Y:S01]  /*17210*/  IMAD.X R7, R7, 0x1, R0.reuse, P3 ;  /* 0x0000000107077824 */ /* 0x100fe200018e0600 */
[-C--:B------:R-:W-:Y:S02]  /*17220*/  IADD3 R29, P3, R29, R12.reuse, RZ ;  /* 0x0000000c1d1d7210 */ /* 0x080fe40007f7e0ff */
        /* <DEDUP_REMOVED lines=113> */
[----:B------:R-:W-:Y:S01]  /*17940*/  IADD3 R18, P3, R18, UR8, RZ ;  /* 0x0000000812127c10 */ /* 0x000fe2000ff7e0ff */
[--C-:B------:R-:W-:Y:S01]  /*17950*/  IMAD.X R17, R17, 0x1, R0.reuse, P4 ;  /* 0x0000000111117824 */ /* 0x100fe200020e0600 */
[----:B------:R-:W-:Y:S01]  /*17960*/  IADD3 R16, P4, R16, UR8, RZ ;  /* 0x0000000810107c10 */ /* 0x000fe2000ff9e0ff */
[----:B--2---:R-:W-:Y:S01]  /*17970*/  IMAD.X R5, R5, 0x1, R0, P5 ;  /* 0x0000000105057824 */ /* 0x004fe200028e0600 */
[----:B------:R-:W-:-:S05]  /*17980*/  IADD3 R28, P5, R28, R12, RZ ;  /* 0x0000000c1c1c7210 */ /* 0x000fca0007fbe0ff */
[----:B------:R0:W-:Y:S01]  /*17990*/  STL [R1+0x430], R28 ;  /* 0x0004301c01007387 */ /* 0x0001e20000100800 */
[--C-:B------:R-:W-:Y:S01]  /*179a0*/  IMAD.X R2, R2, 0x1, R0.reuse, P5 ;  /* 0x0000000102027824 */ /* 0x100fe200028e0600 */
[----:B------:R-:W-:Y:S02]  /*179b0*/  IADD3 R9, P5, R9, R12, RZ ;  /* 0x0000000c09097210 */ /* 0x000fe40007fbe0ff */
[----:B0-----:R-:W2:Y:S01]  /*179c0*/  LDL.LU R28, [R1+0x8cc] ;  /* 0x0008cc00011c7983 */ /* 0x001ea20000300800 */
[----:B------:R0:W-:Y:S02]  /*179d0*/  STL [R1+0x45c], R5 ;  /* 0x00045c0501007387 */ /* 0x0001e40000100800 */
        /* <DEDUP_REMOVED lines=22> */
[----:B0-----:R-:W3:Y:S01]  /*17b40*/  LDL.LU R5, [R1+0x410] ;  /* 0x0004100001057983 */ /* 0x001ee20000300800 */
[----:B------:R-:W-:Y:S01]  /*17b50*/  IMAD.X R25, R25, 0x1, R0, P5 ;  /* 0x0000000119197824 */ /* 0x000fe200028e0600 */
[----:B------:R-:W-:-:S04]  /*17b60*/  IADD3 R24, P5, R24, UR8, RZ ;  /* 0x0000000818187c10 */ /* 0x000fc8000ffbe0ff */
[----:B------:R-:W-:Y:S04]  /*17b70*/  STL [R1+0x418], R25 ;  /* 0x0004181901007387 */ /* 0x000fe80000100800 */
[----:B---3--:R0:W-:Y:S01]  /*17b80*/  STL [R1+0x97c], R5 ;  /* 0x00097c0501007387 */ /* 0x0081e20000100800 */
[----:B------:R-:W-:Y:S03]  /*17b90*/  STL [R1+0x8d0], R24 ;  /* 0x0008d01801007387 */ /* 0x000fe60000100800 */
[----:B0-----:R-:W3:Y:S01]  /*17ba0*/  LDL.LU R5, [R1+0x8c8] ;  /* 0x0008c80001057983 */ /* 0x001ee20000300800 */
[----:B------:R-:W-:-:S05]  /*17bb0*/  IMAD.X R29, R29, 0x1, R0, P6 ;  /* 0x000000011d1d7824 */ /* 0x000fca00030e0600 */
[----:B------:R-:W-:Y:S01]  /*17bc0*/  STL [R1+0x7f0], R29 ;  /* 0x0007f01d01007387 */ /* 0x000fe20000100800 */
[----:B--2---:R-:W-:-:S03]  /*17bd0*/  IADD3 R28, P6, R28, UR8, RZ ;  /* 0x000000081c1c7c10 */ /* 0x004fc6000ffde0ff */
[----:B---3--:R0:W-:Y:S04]  /*17be0*/  STL [R1+0x980], R5 ;  /* 0x0009800501007387 */ /* 0x0081e80000100800 */
[----:B0-----:R-:W2:Y:S01]  /*17bf0*/  LDL.LU R5, [R1+0x7ec] ;  /* 0x0007ec0001057983 */ /* 0x001ea20000300800 */
[----:B------:R-:W3:Y:S02]  /*17c00*/  LDL.LU R4, [R1+0x8c4] ;  /* 0x0008c40001047983 */ /* 0x000ee40000300800 */
[----:B------:R-:W4:Y:S02]  /*17c10*/  LDL.LU R6, [R1+0x40c] ;  /* 0x00040c0001067983 */ /* 0x000f240000300800 */
        /* <DEDUP_REMOVED lines=25> */
[----:B0-----:R-:W3:Y:S01]  /*17db0*/  LDL.LU R28, [R1+0x860] ;  /* 0x00086000011c7983 */ /* 0x001ee20000300800 */
[----:B--2---:R-:W-:-:S05]  /*17dc0*/  IMAD.X R5, R5, 0x1, R0, P1 ;  /* 0x0000000105057824 */ /* 0x004fca00008e0600 */
[----:B------:R0:W-:Y:S04]  /*17dd0*/  STL [R1+0x7ec], R5 ;  /* 0x0007ec0501007387 */ /* 0x0001e80000100800 */
[----:B0-----:R-:W2:Y:S02]  /*17de0*/  LDL.LU R5, [R1+0x980] ;  /* 0x0009800001057983 */ /* 0x001ea40000300800 */
[----:B--2---:R-:W-:-:S05]  /*17df0*/  IADD3 R5, P1, R5, UR8, RZ ;  /* 0x0000000805057c10 */ /* 0x004fca000ff3e0ff */
[----:B------:R0:W-:Y:S04]  /*17e00*/  STL [R1+0x8c8], R5 ;  /* 0x0008c80501007387 */ /* 0x0001e80000100800 */
[----:B0-----:R-:W2:Y:S01]  /*17e10*/  LDL.LU R5, [R1+0x97c] ;  /* 0x00097c0001057983 */ /* 0x001ea20000300800 */
[----:B----4-:R-:W-:Y:S01]  /*17e20*/  IADD3.X R6, R6, UR5, RZ, P3, !PT ;  /* 0x0000000506067c10 */ /* 0x010fe20009ffe4ff */
[----:B---3--:R-:W-:Y:S02]  /*17e30*/  IADD3 R7, P3, R7, UR8, RZ ;  /* 0x0000000807077c10 */ /* 0x008fe4000ff7e0ff */
[----:B------:R0:W-:Y:S01]  /*17e40*/  STL [R1+0x970], R0 ;  /* 0x0009700001007387 */ /* 0x0001e20000100800 */
[----:B------:R-:W-:Y:S01]  /*17e50*/  IADD3.X R26, R26, UR5, RZ, P4, !PT ;  /* 0x000000051a1a7c10 */ /* 0x000fe2000a7fe4ff */
[----:B------:R-:W-:Y:S01]  /*17e60*/  IADD3 R27, P4, R27, UR8, RZ ;  /* 0x000000081b1b7c10 */ /* 0x000fe2000ff9e0ff */
        /* <DEDUP_REMOVED lines=15> */
[----:B------:R-:W-:-:S02]  /*17f60*/  IADD3 R16, P1, R16, UR8, RZ ;  /* 0x0000000810107c10 */ /* 0x000fc4000ff3e0ff */
[----:B--2---:R-:W-:Y:S01]  /*17f70*/  IMAD.X R5, R5, 0x1, R0, P2 ;  /* 0x0000000105057824 */ /* 0x004fe200010e0600 */
[----:B------:R-:W-:-:S04]  /*17f80*/  IADD3 R4, P2, R4, UR8, RZ ;  /* 0x0000000804047c10 */ /* 0x000fc8000ff5e0ff */
        /* <DEDUP_REMOVED lines=8> */
[----:B------:R-:W-:Y:S01]  /*18010*/  IADD3.X R9, R9, UR5, RZ, P2, !PT ;  /* 0x0000000509097c10 */ /* 0x000fe200097fe4ff */
[----:B------:R-:W-:Y:S01]  /*18020*/  STL [R1+0x808], R22 ;  /* 0x0008081601007387 */ /* 0x000fe20000100800 */
[----:B------:R-:W-:Y:S01]  /*18030*/  IADD3 R8, P2, R8, UR8, RZ ;  /* 0x0000000808087c10 */ /* 0x000fe2000ff5e0ff */
        /* <DEDUP_REMOVED lines=11> */
[----:B------:R-:W-:Y:S01]  /*180f0*/  IADD3.X R25, R25, UR5, RZ, P2, !PT ;  /* 0x0000000519197c10 */ /* 0x000fe200097fe4ff */
[----:B------:R-:W-:Y:S02]  /*18100*/  STL [R1+0x8a4], R19 ;  /* 0x0008a41301007387 */ /* 0x000fe40000100800 */
[----:B------:R-:W-:Y:S01]  /*18110*/  STL [R1+0x878], R18 ;  /* 0x0008781201007387 */ /* 0x000fe20000100800 */
[----:B------:R-:W-:Y:S01]  /*18120*/  STL [R1+0x89c], R17 ;  /* 0x00089c1101007387 */ /* 0x000fe20000100800 */
[----:B------:R-:W-:Y:S02]  /*18130*/  STL [R1+0x870], R16 ;  /* 0x0008701001007387 */ /* 0x000fe40000100800 */
[----:B------:R-:W-:Y:S02]  /*18140*/  STL [R1+0x894], R25 ;  /* 0x0008941901007387 */ /* 0x000fe40000100800 */
[----:B0-----:R-:W2:Y:S01]  /*18150*/  LDL.LU R0, [R1+0x87c] ;  /* 0x00087c0001007983 */ /* 0x001ea20000300800 */
[----:B------:R-:W-:-:S02]  /*18160*/  IADD3 R24, P2, R24, UR8, RZ ;  /* 0x0000000818187c10 */ /* 0x000fc4000ff5e0ff */
[----:B------:R-:W-:-:S03]  /*18170*/  IADD3.X R29, R29, UR5, RZ, P3, !PT ;  /* 0x000000051d1d7c10 */ /* 0x000fc60009ffe4ff */
[----:B------:R-:W-:Y:S04]  /*18180*/  STL [R1+0x868], R24 ;  /* 0x0008681801007387 */ /* 0x000fe80000100800 */
[----:B--2---:R0:W-:Y:S01]  /*18190*/  STL [R1+0x974], R0 ;  /* 0x0009740001007387 */ /* 0x0041e20000100800 */
[----:B------:R-:W-:Y:S03]  /*181a0*/  STL [R1+0x88c], R29 ;  /* 0x00088c1d01007387 */ /* 0x000fe60000100800 */
[----:B0-----:R-:W2:Y:S01]  /*181b0*/  LDL.LU R0, [R1+0x858] ;  /* 0x0008580001007983 */ /* 0x001ea20000300800 */
[----:B------:R-:W-:-:S05]  /*181c0*/  IADD3 R28, P3, R28, UR8, RZ ;  /* 0x000000081c1c7c10 */ /* 0x000fca000ff7e0ff */
[----:B------:R-:W-:Y:S04]  /*181d0*/  STL [R1+0x860], R28 ;  /* 0x0008601c01007387 */ /* 0x000fe80000100800 */
[----:B--2---:R0:W-:Y:S04]  /*181e0*/  STL [R1+0x978], R0 ;  /* 0x0009780001007387 */ /* 0x0041e80000100800 */
        /* <DEDUP_REMOVED lines=29> */
[----:B--2---:R-:W-:-:S05]  /*183c0*/  IADD3.X R0, R0, UR5, RZ, P4, !PT ;  /* 0x0000000500007c10 */ /* 0x004fca000a7fe4ff */
[----:B------:R0:W-:Y:S04]  /*183d0*/  STL [R1+0x884], R0 ;  /* 0x0008840001007387 */ /* 0x0001e80000100800 */
[----:B0-----:R-:W2:Y:S02]  /*183e0*/  LDL.LU R0, [R1+0x978] ;  /* 0x0009780001007983 */ /* 0x001ea40000300800 */
[----:B--2---:R-:W-:-:S05]  /*183f0*/  IADD3 R0, P4, R0, UR8, RZ ;  /* 0x0000000800007c10 */ /* 0x004fca000ff9e0ff */
[----:B------:R0:W-:Y:S04]  /*18400*/  STL [R1+0x858], R0 ;  /* 0x0008580001007387 */ /* 0x0001e80000100800 */
[----:B0-----:R-:W2:Y:S01]  /*18410*/  LDL.LU R0, [R1+0x974] ;  /* 0x0009740001007983 */ /* 0x001ea20000300800 */
[----:B----4-:R-:W-:Y:S01]  /*18420*/  IADD3.X R5, R5, UR5, RZ, P6, !PT ;  /* 0x0000000505057c10 */ /* 0x010fe2000b7fe4ff */
[----:B---3--:R-:W-:Y:S01]  /*18430*/  IADD3 R3, P6, R3, UR8, RZ ;  /* 0x0000000803037c10 */ /* 0x008fe2000ffde0ff */
        /* <DEDUP_REMOVED lines=10> */
[----:B------:R-:W-:-:S02]  /*184e0*/  IADD3.X R28, R28, UR5, RZ, P1, !PT ;  /* 0x000000051c1c7c10 */ /* 0x000fc40008ffe4ff */
[----:B--2---:R-:W-:Y:S01]  /*184f0*/  IADD3.X R0, R0, UR5, RZ, P5, !PT ;  /* 0x0000000500007c10 */ /* 0x004fe2000affe4ff */
[----:B------:R-:W-:-:S04]  /*18500*/  IADD3 R4, P5, R4, UR8, RZ ;  /* 0x0000000804047c10 */ /* 0x000fc8000ffbe0ff */
[----:B------:R0:W-:Y:S04]  /*18510*/  STL [R1+0x87c], R0 ;  /* 0x00087c0001007387 */ /* 0x0001e80000100800 */
[----:B0-----:R0:W5:Y:S01]  /*18520*/  LDL.LU R0, [R1+0x970] ;  /* 0x0009700001007983 */ /* 0x0011620000300800 */
[----:B------:R1:W-:Y:S03]  /*18530*/  STL [R1+0x850], R4 ;  /* 0x0008500401007387 */ /* 0x0003e60000100800 */
[----:B-1----:R0:W5:Y:S01]  /*18540*/  LDL.LU R4, [R1+0x96c] ;  /* 0x00096c0001047983 */ /* 0x0021620000300800 */
[----:B------:R1:W-:Y:S03]  /*18550*/  STL [R1+0x874], R5 ;  /* 0x0008740501007387 */ /* 0x0003e60000100800 */
[----:B-1----:R0:W5:Y:S01]  /*18560*/  LDL.LU R5, [R1+0x968] ;  /* 0x0009680001057983 */ /* 0x0021620000300800 */
[----:B------:R1:W-:Y:S03]  /*18570*/  STL [R1+0x848], R3 ;  /* 0x0008480301007387 */ /* 0x0003e60000100800 */
[----:B-1----:R-:W4:Y:S01]  /*18580*/  LDL.LU R3, [R1+0x964] ;  /* 0x0009640001037983 */ /* 0x002f220000300800 */
[----:B------:R1:W-:Y:S03]  /*18590*/  STL [R1+0x86c], R2 ;  /* 0x00086c0201007387 */ /* 0x0003e60000100800 */
[----:B-1----:R-:W3:Y:S01]  /*185a0*/  LDL.LU R2, [R1+0x960] ;  /* 0x0009600001027983 */ /* 0x002ee20000300800 */
[----:B------:R1:W-:Y:S01]  /*185b0*/  STL [R1+0x840], R9 ;  /* 0x0008400901007387 */ /* 0x0003e20000100800 */
[----:B------:R-:W-:-:S02]  /*185c0*/  IADD3.X R16, R16, UR5, RZ, P5, !PT ;  /* 0x0000000510107c10 */ /* 0x000fc4000affe4ff */
[----:B-1----:R-:W4:Y:S01]  /*185d0*/  LDL.LU R9, [R1+0x95c] ;  /* 0x00095c0001097983 */ /* 0x002f220000300800 */
[----:B------:R1:W-:Y:S01]  /*185e0*/  STL [R1+0x864], R8 ;  /* 0x0008640801007387 */ /* 0x0003e20000100800 */
[----:B------:R-:W-:Y:S02]  /*185f0*/  IADD3 R25, P5, R25, UR8, RZ ;  /* 0x0000000819197c10 */ /* 0x000fe4000ffbe0ff */
[----:B-1----:R-:W4:Y:S01]  /*18600*/  LDL.LU R8, [R1+0x958] ;  /* 0x0009580001087983 */ /* 0x002f220000300800 */
[----:B------:R1:W-:Y:S03]  /*18610*/  STL [R1+0x838], R10 ;  /* 0x0008380a01007387 */ /* 0x0003e60000100800 */
[----:B-1----:R0:W5:Y:S01]  /*18620*/  LDL.LU R10, [R1+0x954] ;  /* 0x00095400010a7983 */ /* 0x0021620000300800 */
        /* <DEDUP_REMOVED lines=17> */
[----:B-1----:R-:W2:Y:S01]  /*18740*/  LDL.LU R28, [R1+0x930] ;  /* 0x00093000011c7983 */ /* 0x002ea20000300800 */
[----:B------:R-:W-:-:S02]  /*18750*/  IADD3 R6, P1, R6, UR8, RZ ;  /* 0x0000000806067c10 */ /* 0x000fc4000ff3e0ff */
[----:B------:R-:W-:Y:S01]  /*18760*/  IADD3.X R7, R7, UR5, RZ, P2, !PT ;  /* 0x0000000507077c10 */ /* 0x000fe200097fe4ff */
[----:B------:R-:W-:Y:S01]  /*18770*/  IADD3 R26, P2, R26, UR8, RZ ;  /* 0x000000081a1a7c10 */ /* 0x000fe2000ff5e0ff */
[----:B------:R-:W-:Y:S01]  /*18780*/  IADD3.X R27, R27, UR5, RZ, P3, !PT ;  /* 0x000000051b1b7c10 */ /* 0x000fe20009ffe4ff */
[----:B------:R-:W-:Y:S01]  /*18790*/  IADD3 R20, P3, R20, UR8, RZ ;  /* 0x0000000814147c10 */ /* 0x000fe2000ff7e0ff */
[----:B------:R-:W-:Y:S01]  /*187a0*/  STL [R1+0x8ec], R6 ;  /* 0x0008ec0601007387 */ /* 0x000fe20000100800 */
[----:B------:R-:W-:Y:S01]  /*187b0*/  IADD3.X R21, R21, UR5, RZ, P4, !PT ;  /* 0x0000000515157c10 */ /* 0x000fe2000a7fe4ff */
[----:B------:R3:W-:Y:S01]  /*187c0*/  STL [R1+0x834], R7 ;  /* 0x0008340701007387 */ /* 0x0007e20000100800 */
[----:B------:R-:W-:Y:S01]  /*187d0*/  IADD3 R22, P4, R22, UR8, RZ ;  /* 0x0000000816167c10 */ /* 0x000fe2000ff9e0ff */
[----:B------:R-:W-:Y:S01]  /*187e0*/  STL [R1+0x8e8], R26 ;  /* 0x0008e81a01007387 */ /* 0x000fe20000100800 */
[----:B------:R-:W-:Y:S01]  /*187f0*/  IADD3.X R23, R23, UR5, RZ, P5, !PT ;  /* 0x0000000517177c10 */ /* 0x000fe2000affe4ff */
[----:B------:R-:W-:Y:S01]  /*18800*/  STL [R1+0x830], R27 ;  /* 0x0008301b01007387 */ /* 0x000fe20000100800 */
[----:B------:R-:W-:Y:S01]  /*18810*/  IADD3.X R12, R12, UR5, RZ, P6, !PT ;  /* 0x000000050c0c7c10 */ /* 0x000fe2000b7fe4ff */
[----:B------:R-:W-:Y:S01]  /*18820*/  STL [R1+0x8e4], R20 ;  /* 0x0008e41401007387 */ /* 0x000fe20000100800 */
[----:B------:R-:W-:Y:S01]  /*18830*/  IADD3.X R13, R13, UR5, RZ, P1, !PT ;  /* 0x000000050d0d7c10 */ /* 0x000fe20008ffe4ff */
[----:B------:R-:W-:Y:S02]  /*18840*/  STL [R1+0x82c], R21 ;  /* 0x00082c1501007387 */ /* 0x000fe40000100800 */
[----:B------:R-:W-:Y:S01]  /*18850*/  STL [R1+0x8e0], R22 ;  /* 0x0008e01601007387 */ /* 0x000fe20000100800 */
[----:B------:R-:W-:Y:S01]  /*18860*/  STL [R1+0x828], R23 ;  /* 0x0008281701007387 */ /* 0x000fe20000100800 */
[----:B------:R-:W-:Y:S02]  /*18870*/  STL [R1+0x824], R12 ;  /* 0x0008240c01007387 */ /* 0x000fe40000100800 */
[----:B------:R-:W-:Y:S01]  /*18880*/  STL [R1+0x820], R13 ;  /* 0x0008200d01007387 */ /* 0x000fe20000100800 */
[----:B------:R-:W-:-:S02]  /*18890*/  IADD3.X R14, R14, UR5, RZ, P2, !PT ;  /* 0x000000050e0e7c10 */ /* 0x000fc400097fe4ff */
[----:B------:R-:W-:Y:S01]  /*188a0*/  IADD3.X R15, R15, UR5, RZ, P3, !PT ;  /* 0x000000050f0f7c10 */ /* 0x000fe20009ffe4ff */
[----:B---3--:R-:W-:Y:S02]  /*188b0*/  IMAD.MOV.U32 R7, RZ, RZ, R2 ;  /* 0x000000ffff077224 */ /* 0x008fe400078e0002 */
[----:B----4-:R-:W-:Y:S02]  /*188c0*/  IMAD.MOV.U32 R2, RZ, RZ, R9 ;  /* 0x000000ffff027224 */ /* 0x010fe400078e0009 */
[----:B------:R-:W-:Y:S01]  /*188d0*/  IMAD.MOV.U32 R6, RZ, RZ, R8 ;  /* 0x000000ffff067224 */ /* 0x000fe200078e0008 */
[----:B--2---:R-:W-:-:S05]  /*188e0*/  IADD3.X R28, R28, UR5, RZ, P4, !PT ;  /* 0x000000051c1c7c10 */ /* 0x004fca000a7fe4ff */
[----:B------:R1:W-:Y:S01]  /*188f0*/  STL [R1+0x8d8], R28 ;  /* 0x0008d81c01007387 */ /* 0x0003e20000100800 */
[----:B------:R0:W-:Y:S02]  /*18900*/  STL [R1+0x81c], R14 ;  /* 0x00081c0e01007387 */ /* 0x0001e40000100800 */
[----:B------:R0:W-:Y:S01]  /*18910*/  STL [R1+0x818], R15 ;  /* 0x0008180f01007387 */ /* 0x0001e20000100800 */
[----:B-1----:R-:W1:Y:S01]  /*18920*/  S2R R28, SR_TID.X ;  /* 0x00000000001c7919 */ /* 0x002e620000002100 */
[----:B------:R0:W-:Y:S02]  /*18930*/  STL.64 [R1+0x370], R2 ;  /* 0x0003700201007387 */ /* 0x0001e40000100a00 */
[----:B------:R0:W-:Y:S01]  /*18940*/  STL.64 [R1+0x378], R6 ;  /* 0x0003780601007387 */ /* 0x0001e20000100a00 */
[----:B-1----:R-:W-:-:S05]  /*18950*/  LOP3.LUT R28, R28, 0x7f, RZ, 0xc0, !PT ;  /* 0x0000007f1c1c7812 */ /* 0x002fca00078ec0ff */
[----:B------:R-:W-:Y:S01]  /*18960*/  IMAD.SHL.U32 R28, R28, 0x2, RZ ;  /* 0x000000021c1c7824 */ /* 0x000fe200078e00ff */
[----:B0-----:R-:W-:Y:S01]  /*18970*/  @!P0 CALL.REL.NOINC `(.L_x_2) ;  /* 0x0000001000008944 */ /* 0x001fe20003c00000 */
[----:B------:R-:W-:Y:S05]  /*18980*/  BRA `(.L_x_3) ;  /* 0xfffed38000007947 */ /* 0x000fea000383ffff */
.L_x_2:
[----:B-----5:R0:W-:Y:S04]  /*18990*/  STL [R1+0x9c0], R11 ;  /* 0x0009c00b01007387 */ /* 0x0201e80000100800 */
[----:B0-----:R-:W2:Y:S04]  /*189a0*/  LDL.LU R11, [R1+0x258] ;  /* 0x00025800010b7983 */ /* 0x001ea80000300800 */
[----:B--2---:R0:W-:Y:S04]  /*189b0*/  STL [R1+0x9c8], R11 ;  /* 0x0009c80b01007387 */ /* 0x0041e80000100800 */
        /* <DEDUP_REMOVED lines=32> */
[----:B------:R1:W-:Y:S01]  /*18bc0*/  STL [R1+0x9bc], R10 ;  /* 0x0009bc0a01007387 */ /* 0x0003e20000100800 */
[----:B0-----:R-:W-:-:S03]  /*18bd0*/  IMAD.MOV.U32 R11, RZ, RZ, R5 ;  /* 0x000000ffff0b7224 */ /* 0x001fc600078e0005 */
[----:B-1----:R-:W2:Y:S04]  /*18be0*/  LDL.LU R10, [R1+0x26c] ;  /* 0x00026c00010a7983 */ /* 0x002ea80000300800 */
        /* <DEDUP_REMOVED lines=35> */
[----:B------:R-:W2:Y:S04]  /*18e20*/  LDL.LU R29, [R1+0x250] ;  /* 0x00025000011d7983 */ /* 0x000ea80000300800 */
[----:B------:R-:W3:Y:S01]  /*18e30*/  LDL.LU R28, [R1+0x264] ;  /* 0x00026400011c7983 */ /* 0x000ee20000300800 */
[----:B0-----:R-:W-:-:S03]  /*18e40*/  IMAD.MOV.U32 R10, RZ, RZ, R4 ;  /* 0x000000ffff0a7224 */ /* 0x001fc600078e0004 */
[----:B------:R-:W3:Y:S04]  /*18e50*/  LDL.LU R0, [R1+0x260] ;  /* 0x0002600001007983 */ /* 0x000ee80000300800 */
[----:B------:R-:W4:Y:S04]  /*18e60*/  LDL.LU R9, [R1+0x274] ;  /* 0x0002740001097983 */ /* 0x000f280000300800 */
[----:B------:R-:W4:Y:S04]  /*18e70*/  LDL.LU R3, [R1+0x270] ;  /* 0x0002700001037983 */ /* 0x000f280000300800 */
        /* <DEDUP_REMOVED lines=16> */
[----:B------:R0:W-:Y:S01]  /*18f80*/  STL [R1+0x94c], R19 ;  /* 0x00094c1301007387 */ /* 0x0001e20000100800 */
[----:B------:R-:W-:-:S03]  /*18f90*/  F2FP.BF16.PACK_AB R11, R10, R11 ;  /* 0x0000000b0a0b723e */ /* 0x000fc600000010ff */
[----:B0-----:R-:W2:Y:S04]  /*18fa0*/  LDL.LU R19, [R1+0x254] ;  /* 0x0002540001137983 */ /* 0x001ea80000300800 */
[----:B------:R0:W-:Y:S04]  /*18fb0*/  STL [R1+0x948], R18 ;  /* 0x0009481201007387 */ /* 0x0001e80000100800 */
        /* <DEDUP_REMOVED lines=9> */
[----:B------:R-:W2:Y:S04]  /*19050*/  LDL.LU R10, [R1+0xa4c] ;  /* 0x000a4c00010a7983 */ /* 0x000ea80000300800 */
[----:B------:R0:W-:Y:S04]  /*19060*/  STL [R1+0xbc], R11 ;  /* 0x0000bc0b01007387 */ /* 0x0001e80000100800 */
[----:B0-----:R-:W2:Y:S02]  /*19070*/  LDL.LU R11, [R1+0xa48] ;  /* 0x000a4800010b7983 */ /* 0x001ea40000300800 */
[----:B--2---:R-:W-:-:S02]  /*19080*/  F2FP.BF16.PACK_AB R11, R10, R11 ;  /* 0x0000000b0a0b723e */ /* 0x004fc400000010ff */
        /* <DEDUP_REMOVED lines=65> */
[----:B------:R0:W-:Y:S01]  /*194a0*/  STL [R1+0x78], R11 ;  /* 0x0000780b01007387 */ /* 0x0001e20000100800 */
[----:B------:R-:W-:Y:S02]  /*194b0*/  F2FP.BF16.PACK_AB R17, R17, R18 ;  /* 0x000000121111723e */ /* 0x000fe400000010ff */
[----:B---3--:R-:W-:Y:S01]  /*194c0*/  F2FP.BF16.PACK_AB R0, R28, R0 ;  /* 0x000000001c00723e */ /* 0x008fe200000010ff */
[----:B0-----:R-:W3:Y:S01]  /*194d0*/  LDL.LU R11, [R1+0x9c0] ;  /* 0x0009c000010b7983 */ /* 0x001ee20000300800 */
[----:B----4-:R-:W-:Y:S02]  /*194e0*/  F2FP.BF16.PACK_AB R3, R9, R3 ;  /* 0x000000030903723e */ /* 0x010fe400000010ff */
[----:B------:R-:W-:-:S02]  /*194f0*/  F2FP.BF16.PACK_AB R2, R8, R2 ;  /* 0x000000020802723e */ /* 0x000fc400000010ff */
[----:B--2---:R-:W-:Y:S02]  /*19500*/  F2FP.BF16.PACK_AB R24, R10, R24 ;  /* 0x000000180a18723e */ /* 0x004fe400000010ff */
[----:B------:R-:W2:Y:S04]  /*19510*/  LDL.LU R10, [R1+0x9bc] ;  /* 0x0009bc00010a7983 */ /* 0x000ea80000300800 */
[----:B------:R0:W-:Y:S02]  /*19520*/  STL [R1+0x74], R24 ;  /* 0x0000741801007387 */ /* 0x0001e40000100800 */
[----:B0-----:R-:W-:Y:S02]  /*19530*/  F2FP.BF16.PACK_AB R24, R25, R16 ;  /* 0x000000101918723e */ /* 0x001fe400000010ff */
[----:B------:R-:W-:-:S03]  /*19540*/  F2FP.BF16.PACK_AB R16, R19, R29 ;  /* 0x0000001d1310723e */ /* 0x000fc600000010ff */
[----:B------:R-:W-:Y:S04]  /*19550*/  STL [R1+0x70], R24 ;  /* 0x0000701801007387 */ /* 0x000fe80000100800 */
[----:B------:R-:W-:Y:S04]  /*19560*/  STL [R1+0x6c], R17 ;  /* 0x00006c1101007387 */ /* 0x000fe80000100800 */
[----:B------:R-:W-:Y:S04]  /*19570*/  STL [R1+0x68], R16 ;  /* 0x0000681001007387 */ /* 0x000fe80000100800 */
[----:B------:R0:W-:Y:S04]  /*19580*/  STL [R1+0x64], R0 ;  /* 0x0000640001007387 */ /* 0x0001e80000100800 */
[----:B------:R1:W-:Y:S01]  /*19590*/  STL [R1+0x60], R3 ;  /* 0x0000600301007387 */ /* 0x0003e20000100800 */
[----:B0-----:R-:W-:-:S03]  /*195a0*/  F2FP.BF16.PACK_AB R0, R4, R5 ;  /* 0x000000050400723e */ /* 0x001fc600000010ff */
[----:B------:R0:W-:Y:S01]  /*195b0*/  STL [R1+0x5c], R2 ;  /* 0x00005c0201007387 */ /* 0x0001e20000100800 */
[----:B-1----:R-:W-:-:S03]  /*195c0*/  F2FP.BF16.PACK_AB R3, R6, R7 ;  /* 0x000000070603723e */ /* 0x002fc600000010ff */
[----:B------:R1:W-:Y:S04]  /*195d0*/  STL [R1+0x58], R0 ;  /* 0x0000580001007387 */ /* 0x0003e80000100800 */
[----:B------:R4:W-:Y:S01]  /*195e0*/  STL [R1+0x54], R3 ;  /* 0x0000540301007387 */ /* 0x0009e20000100800 */
[----:B0-----:R-:W-:Y:S02]  /*195f0*/  F2FP.BF16.PACK_AB R2, R26, R27 ;  /* 0x0000001b1a02723e */ /* 0x001fe400000010ff */
[----:B-1----:R-:W-:-:S03]  /*19600*/  F2FP.BF16.PACK_AB R0, R20, R21 ;  /* 0x000000151400723e */ /* 0x002fc600000010ff */
[----:B------:R0:W-:Y:S01]  /*19610*/  STL [R1+0x50], R2 ;  /* 0x0000500201007387 */ /* 0x0001e20000100800 */
[----:B----4-:R-:W-:-:S03]  /*19620*/  F2FP.BF16.PACK_AB R3, R22, R23 ;  /* 0x000000171603723e */ /* 0x010fc600000010ff */
[----:B------:R1:W-:Y:S04]  /*19630*/  STL [R1+0x4c], R0 ;  /* 0x00004c0001007387 */ /* 0x0003e80000100800 */
[----:B------:R-:W-:Y:S04]  /*19640*/  STL [R1+0x48], R3 ;  /* 0x0000480301007387 */ /* 0x000fe80000100800 */
[----:B------:R-:W4:Y:S01]  /*19650*/  LDL.LU R7, [R1+0x298] ;  /* 0x0002980001077983 */ /* 0x000f220000300800 */
[----:B0-----:R-:W-:Y:S02]  /*19660*/  F2FP.BF16.PACK_AB R2, R12, R13 ;  /* 0x0000000d0c02723e */ /* 0x001fe400000010ff */
[----:B-1----:R-:W-:-:S03]  /*19670*/  F2FP.BF16.PACK_AB R0, R14, R15 ;  /* 0x0000000f0e00723e */ /* 0x002fc600000010ff */
[----:B------:R-:W-:Y:S04]  /*19680*/  STL [R1+0x44], R2 ;  /* 0x0000440201007387 */ /* 0x000fe80000100800 */
[----:B----4-:R0:W-:Y:S04]  /*19690*/  STL [R1+0x97c], R7 ;  /* 0x00097c0701007387 */ /* 0x0101e80000100800 */
[----:B------:R-:W-:Y:S04]  /*196a0*/  STL [R1+0x40], R0 ;  /* 0x0000400001007387 */ /* 0x000fe80000100800 */
[----:B0-----:R-:W4:Y:S04]  /*196b0*/  LDL.LU R7, [R1+0x1d0] ;  /* 0x0001d00001077983 */ /* 0x001f280000300800 */
[----:B----4-:R0:W-:Y:S04]  /*196c0*/  STL [R1+0x984], R7 ;  /* 0x0009840701007387 */ /* 0x0101e80000100800 */
        /* <DEDUP_REMOVED lines=11> */
[----:B----4-:R-:W-:Y:S04]  /*19780*/  STL [R1+0x9b4], R7 ;  /* 0x0009b40701007387 */ /* 0x010fe80000100800 */
[----:B------:R-:W4:Y:S04]  /*19790*/  LDL.LU R6, [R1+0x288] ;  /* 0x0002880001067983 */ /* 0x000f280000300800 */
        /* <DEDUP_REMOVED lines=20> */
[----:B------:R-:W2:Y:S01]  /*198e0*/  LDL.LU R4, [R1+0x2d8] ;  /* 0x0002d80001047983 */ /* 0x000ea20000300800 */
[----:B---3--:R-:W-:-:S03]  /*198f0*/  IMAD.MOV.U32 R7, RZ, RZ, R11 ;  /* 0x000000ffff077224 */ /* 0x008fc600078e000b */
[----:B--2---:R0:W-:Y:S04]  /*19900*/  STL [R1+0x970], R4 ;  /* 0x0009700401007387 */ /* 0x0041e80000100800 */
[----:B0-----:R-:W2:Y:S04]  /*19910*/  LDL.LU R4, [R1+0x2ac] ;  /* 0x0002ac0001047983 */ /* 0x001ea80000300800 */
[----:B------:R-:W3:Y:S01]  /*19920*/  LDL.LU R11, [R1+0x290] ;  /* 0x00029000010b7983 */ /* 0x000ee20000300800 */
[----:B------:R-:W-:-:S03]  /*19930*/  IMAD.MOV.U32 R6, RZ, RZ, R10 ;  /* 0x000000ffff067224 */ /* 0x000fc600078e000a */
[----:B---3--:R0:W-:Y:S04]  /*19940*/  STL [R1+0x96c], R11 ;  /* 0x00096c0b01007387 */ /* 0x0081e80000100800 */
[----:B0-----:R-:W3:Y:S04]  /*19950*/  LDL.LU R11, [R1+0x2dc] ;  /* 0x0002dc00010b7983 */ /* 0x001ee80000300800 */
[----:B------:R-:W2:Y:S04]  /*19960*/  LDL.LU R10, [R1+0x280] ;  /* 0x00028000010a7983 */ /* 0x000ea80000300800 */
[----:B--2---:R0:W-:Y:S04]  /*19970*/  STL [R1+0x968], R10 ;  /* 0x0009680a01007387 */ /* 0x0041e80000100800 */
[----:B0-----:R-:W2:Y:S04]  /*19980*/  LDL.LU R10, [R1+0x294] ;  /* 0x00029400010a7983 */ /* 0x001ea80000300800 */
        /* <DEDUP_REMOVED lines=19> */
[----:B------:R-:W2:Y:S04]  /*19ac0*/  LDL.LU R18, [R1+0x304] ;  /* 0x0003040001127983 */ /* 0x000ea80000300800 */
[----:B------:R-:W2:Y:S04]  /*19ad0*/  LDL.LU R17, [R1+0x314] ;  /* 0x0003140001117983 */ /* 0x000ea80000300800 */
[----:B------:R-:W2:Y:S04]  /*19ae0*/  LDL.LU R16, [R1+0x324] ;  /* 0x0003240001107983 */ /* 0x000ea80000300800 */
[----:B------:R-:W2:Y:S04]  /*19af0*/  LDL.LU R23, [R1+0x2e8] ;  /* 0x0002e80001177983 */ /* 0x000ea80000300800 */
[----:B--2---:R0:W-:Y:S04]  /*19b00*/  STL [R1+0x93c], R23 ;  /* 0x00093c1701007387 */ /* 0x0041e80000100800 */
[----:B0-----:R-:W2:Y:S04]  /*19b10*/  LDL.LU R23, [R1+0x334] ;  /* 0x0003340001177983 */ /* 0x001ea80000300800 */
[----:B------:R-:W2:Y:S01]  /*19b20*/  LDL.LU R25, [R1+0x2fc] ;  /* 0x0002fc0001197983 */ /* 0x000ea20000300800 */
[----:B------:R-:W-:-:S03]  /*19b30*/  F2FP.BF16.PACK_AB R7, R6, R7 ;  /* 0x000000070607723e */ /* 0x000fc600000010ff */
[----:B--2---:R0:W-:Y:S04]  /*19b40*/  STL [R1+0x938], R25 ;  /* 0x0009381901007387 */ /* 0x0041e80000100800 */
[----:B0-----:R-:W2:Y:S04]  /*19b50*/  LDL.LU R25, [R1+0x2ec] ;  /* 0x0002ec0001197983 */ /* 0x001ea80000300800 */
        /* <DEDUP_REMOVED lines=40> */
[----:B------:R0:W-:Y:S04]  /*19de0*/  STL [R1], R7 ;  /* 0x0000000701007387 */ /* 0x0001e80000100800 */
[----:B0-----:R-:W2:Y:S02]  /*19df0*/  LDL.LU R7, [R1+0x97c] ;  /* 0x00097c0001077983 */ /* 0x001ea40000300800 */
[----:B--2---:R-:W-:-:S02]  /*19e00*/  F2FP.BF16.PACK_AB R7, R6, R7 ;  /* 0x000000070607723e */ /* 0x004fc400000010ff */
[----:B------:R-:W4:Y:S02]  /*19e10*/  LDL.LU R6, [R1+0x978] ;  /* 0x0009780001067983 */ /* 0x000f240000300800 */
[----:B----4-:R-:W-:Y:S02]  /*19e20*/  F2FP.BF16.PACK_AB R6, R5, R6 ;  /* 0x000000060506723e */ /* 0x010fe400000010ff */
[----:B------:R-:W2:Y:S02]  /*19e30*/  LDL.LU R5, [R1+0x974] ;  /* 0x0009740001057983 */ /* 0x000ea40000300800 */
[----:B--2---:R-:W-:Y:S02]  /*19e40*/  F2FP.BF16.PACK_AB R5, R4, R5 ;  /* 0x000000050405723e */ /* 0x004fe400000010ff */
[----:B------:R-:W3:Y:S02]  /*19e50*/  LDL.LU R4, [R1+0x970] ;  /* 0x0009700001047983 */ /* 0x000ee40000300800 */
[----:B---3--:R-:W-:-:S02]  /*19e60*/  F2FP.BF16.PACK_AB R4, R11, R4 ;  /* 0x000000040b04723e */ /* 0x008fc400000010ff */
[----:B------:R-:W2:Y:S02]  /*19e70*/  LDL.LU R11, [R1+0x96c] ;  /* 0x00096c00010b7983 */ /* 0x000ea40000300800 */
[----:B--2---:R-:W-:Y:S02]  /*19e80*/  F2FP.BF16.PACK_AB R11, R10, R11 ;  /* 0x0000000b0a0b723e */ /* 0x004fe400000010ff */
[----:B------:R-:W2:Y:S02]  /*19e90*/  LDL.LU R10, [R1+0x968] ;  /* 0x00096800010a7983 */ /* 0x000ea40000300800 */
[----:B--2---:R-:W-:Y:S02]  /*19ea0*/  F2FP.BF16.PACK_AB R10, R9, R10 ;  /* 0x0000000a090a723e */ /* 0x004fe400000010ff */
[----:B------:R-:W2:Y:S02]  /*19eb0*/  LDL.LU R9, [R1+0x964] ;  /* 0x0009640001097983 */ /* 0x000ea40000300800 */
[----:B--2---:R-:W-:-:S02]  /*19ec0*/  F2FP.BF16.PACK_AB R9, R8, R9 ;  /* 0x000000090809723e */ /* 0x004fc400000010ff */
        /* <DEDUP_REMOVED lines=20> */
[----:B------:R-:W2:Y:S01]  /*1a010*/  LDL.LU R25, [R1+0x938] ;  /* 0x0009380001197983 */ /* 0x000ea20000300800 */
[----:B------:R-:W-:Y:S02]  /*1a020*/  F2FP.BF16.PACK_AB R21, R24, R21 ;  /* 0x000000151815723e */ /* 0x000fe400000010ff */
[----:B--2---:R-:W-:Y:S02]  /*1a030*/  F2FP.BF16.PACK_AB R22, R25, R22 ;  /* 0x000000161916723e */ /* 0x004fe400000010ff */
[----:B------:R-:W2:Y:S04]  /*1a040*/  LDL.LU R25, [R1+0x934] ;  /* 0x0009340001197983 */ /* 0x000ea80000300800 */
[----:B------:R-:W3:Y:S01]  /*1a050*/  LDL.LU R24, [R1+0x930] ;  /* 0x0009300001187983 */ /* 0x000ee20000300800 */
[----:B------:R-:W-:-:S02]  /*1a060*/  F2FP.BF16.PACK_AB R20, R29, R20 ;  /* 0x000000141d14723e */ /* 0x000fc400000010ff */
[----:B------:R-:W-:Y:S02]  /*1a070*/  F2FP.BF16.PACK_AB R27, R28, R27 ;  /* 0x0000001b1c1b723e */ /* 0x000fe400000010ff */
[----:B------:R-:W-:Y:S02]  /*1a080*/  F2FP.BF16.PACK_AB R26, R0, R26 ;  /* 0x0000001a001a723e */ /* 0x000fe400000010ff */
[----:B--2---:R-:W-:Y:S02]  /*1a090*/  F2FP.BF16.PACK_AB R25, R3, R25 ;  /* 0x000000190319723e */ /* 0x004fe400000010ff */
[----:B---3--:R-:W-:Y:S02]  /*1a0a0*/  F2FP.BF16.PACK_AB R24, R2, R24 ;  /* 0x000000180218723e */ /* 0x008fe400000010ff */
.L_x_1:
[----:B0-----:R-:W2:Y:S04]  /*1a0b0*/  LDL.LU R0, [R1+0x92c] ;  /* 0x00092c0001007983 */ /* 0x001ea80000300800 */
[----:B------:R-:W0:Y:S02]  /*1a0c0*/  S2R R29, SR_TID.X ;  /* 0x00000000001d7919 */ /* 0x000e240000002100 */
[----:B0-----:R-:W-:-:S02]  /*1a0d0*/  IMAD.SHL.U32 R2, R29, 0x8, RZ ;  /* 0x000000081d027824 */ /* 0x001fc400078e00ff */
[C---:B------:R-:W-:Y:S02]  /*1a0e0*/  IMAD.SHL.U32 R28, R29.reuse, 0x20, RZ ;  /* 0x000000201d1c7824 */ /* 0x040fe400078e00ff */
[C---:B------:R-:W-:Y:S01]  /*1a0f0*/  IMAD.SHL.U32 R3, R29.reuse, 0x4, RZ ;  /* 0x000000041d037824 */ /* 0x040fe200078e00ff */
[----:B------:R-:W-:Y:S01]  /*1a100*/  LOP3.LUT R2, R2, 0x300, RZ, 0xc0, !PT ;  /* 0x0000030002027812 */ /* 0x000fe200078ec0ff */
[----:B------:R-:W-:Y:S01]  /*1a110*/  IMAD.SHL.U32 R29, R29, 0x400, RZ ;  /* 0x000004001d1d7824 */ /* 0x000fe200078e00ff */
[----:B------:R-:W-:Y:S01]  /*1a120*/  BAR.SYNC.DEFER_BLOCKING 0x0 ;  /* 0x0000000000007b1d */ /* 0x000fe20000010000 */
[----:B--2---:R-:W-:-:S04]  /*1a130*/  LOP3.LUT R0, R0, 0x1800, RZ, 0xc0, !PT ;  /* 0x0000180000007812 */ /* 0x004fc800078ec0ff */
[----:B------:R-:W-:Y:S02]  /*1a140*/  LOP3.LUT R28, R0, 0x60, R28, 0xf8, !PT ;  /* 0x00000060001c7812 */ /* 0x000fe400078ef81c */
[----:B------:R-:W-:Y:S02]  /*1a150*/  LOP3.LUT R0, R2, 0x70, R3, 0xf8, !PT ;  /* 0x0000007002007812 */ /* 0x000fe400078ef803 */
[----:B------:R-:W2:Y:S01]  /*1a160*/  LDL R3, [R1+0x400] ;  /* 0x0004000001037983 */ /* 0x000ea20000100800 */
[----:B------:R-:W-:Y:S02]  /*1a170*/  LOP3.LUT R29, R29, 0x1800, RZ, 0xc0, !PT ;  /* 0x000018001d1d7812 */ /* 0x000fe400078ec0ff */
[----:B------:R-:W-:Y:S02]  /*1a180*/  LOP3.LUT R0, R28, R0, RZ, 0x3c, !PT ;  /* 0x000000001c007212 */ /* 0x000fe400078e3cff */
[----:B------:R-:W0:Y:S04]  /*1a190*/  S2R R28, SR_TID.X ;  /* 0x00000000001c7919 */ /* 0x000e280000002100 */
[----:B------:R-:W-:Y:S04]  /*1a1a0*/  STS.128 [R0], R24 ;  /* 0x0000001800007388 */ /* 0x000fe80000000c00 */
[----:B------:R1:W-:Y:S04]  /*1a1b0*/  STS.128 [R0+0x80], R20 ;  /* 0x0000801400007388 */ /* 0x0003e80000000c00 */
[----:B------:R-:W-:Y:S04]  /*1a1c0*/  STS.128 [R0+0x400], R16 ;  /* 0x0004001000007388 */ /* 0x000fe80000000c00 */
[----:B------:R-:W-:Y:S01]  /*1a1d0*/  STS.128 [R0+0x480], R12 ;  /* 0x0004800c00007388 */ /* 0x000fe20000000c00 */
[----:B0-----:R-:W-:-:S03]  /*1a1e0*/  LOP3.LUT R28, R28, 0x7f, RZ, 0xc0, !PT ;  /* 0x0000007f1c1c7812 */ /* 0x001fc600078ec0ff */
[----:B-1----:R-:W3:Y:S02]  /*1a1f0*/  LDL.LU R20, [R1+0x10] ;  /* 0x0000100001147983 */ /* 0x002ee40000300800 */
[----:B------:R-:W-:Y:S02]  /*1a200*/  IMAD R29, R28, 0x10, R29 ;  /* 0x000000101c1d7824 */ /* 0x000fe400078e021d */
[----:B------:R-:W-:Y:S06]  /*1a210*/  BAR.SYNC.DEFER_BLOCKING 0x0 ;  /* 0x0000000000007b1d */ /* 0x000fec0000010000 */
[----:B------:R-:W3:Y:S01]  /*1a220*/  LDL.LU R21, [R1+0x14] ;  /* 0x0000140001157983 */ /* 0x000ee20000300800 */
[----:B------:R-:W-:-:S03]  /*1a230*/  LOP3.LUT R27, R29, 0x20, RZ, 0x3c, !PT ;  /* 0x000000201d1b7812 */ /* 0x000fc600078e3cff */
[----:B------:R-:W3:Y:S04]  /*1a240*/  LDL.LU R22, [R1+0x18] ;  /* 0x0000180001167983 */ /* 0x000ee80000300800 */
[----:B------:R-:W3:Y:S04]  /*1a250*/  LDL.LU R23, [R1+0x1c] ;  /* 0x00001c0001177983 */ /* 0x000ee80000300800 */
[----:B------:R-:W0:Y:S04]  /*1a260*/  LDS.128 R16, [R29] ;  /* 0x000000001d107984 */ /* 0x000e280000000c00 */
[----:B------:R-:W-:Y:S04]  /*1a270*/  LDS.128 R12, [R27] ;  /* 0x000000001b0c7984 */ /* 0x000fe80000000c00 */
[----:B0-----:R-:W-:Y:S04]  /*1a280*/  STL.64 [R1+0x30], R16 ;  /* 0x0000301001007387 */ /* 0x001fe80000100a00 */
[----:B------:R-:W-:Y:S01]  /*1a290*/  STL.64 [R1+0x38], R18 ;  /* 0x0000381201007387 */ /* 0x000fe20000100a00 */
[----:B--2---:R-:W-:-:S02]  /*1a2a0*/  IADD3 R2, R3, 0x1, RZ ;  /* 0x0000000103027810 */ /* 0x004fc40007ffe0ff */
[----:B------:R-:W-:Y:S02]  /*1a2b0*/  IADD3 R3, R3, 0x2, RZ ;  /* 0x0000000203037810 */ /* 0x000fe40007ffe0ff */
[----:B------:R-:W-:Y:S02]  /*1a2c0*/  ISETP.GE.AND P0, PT, R2, c[0x0][0x17c], PT ;  /* 0x00005f0002007a0c */ /* 0x000fe40003f06270 */
[----:B------:R-:W-:Y:S02]  /*1a2d0*/  ISETP.GE.AND P5, PT, R3, c[0x0][0x17c], PT ;  /* 0x00005f0003007a0c */ /* 0x000fe40003fa6270 */
[----:B------:R-:W-:-:S05]  /*1a2e0*/  LOP3.LUT R3, R29, 0x40, RZ, 0x3c, !PT ;  /* 0x000000401d037812 */ /* 0x000fca00078e3cff */
[----:B------:R-:W0:Y:S01]  /*1a2f0*/  LDS.128 R16, [R3] ;  /* 0x0000000003107984 */ /* 0x000e220000000c00 */
[----:B------:R-:W-:-:S03]  /*1a300*/  LOP3.LUT R2, R29, 0x60, RZ, 0x3c, !PT ;  /* 0x000000601d027812 */ /* 0x000fc600078e3cff */
[----:B0-----:R-:W-:Y:S04]  /*1a310*/  STL.64 [R1+0x960], R16 ;  /* 0x0009601001007387 */ /* 0x001fe80000100a00 */
[----:B------:R-:W-:Y:S04]  /*1a320*/  STL.64 [R1+0x20], R12 ;  /* 0x0000200c01007387 */ /* 0x000fe80000100a00 */
[----:B------:R-:W-:Y:S04]  /*1a330*/  STL.64 [R1+0x28], R14 ;  /* 0x0000280e01007387 */ /* 0x000fe80000100a00 */
[----:B------:R-:W0:Y:S04]  /*1a340*/  LDS.128 R12, [R2] ;  /* 0x00000000020c7984 */ /* 0x000e280000000c00 */
[----:B------:R-:W-:Y:S06]  /*1a350*/  BAR.SYNC.DEFER_BLOCKING 0x0 ;  /* 0x0000000000007b1d */ /* 0x000fec0000010000 */
[----:B------:R1:W-:Y:S04]  /*1a360*/  STL [R1+0x934], R18 ;  /* 0x0009341201007387 */ /* 0x0003e80000100800 */
[----:B-1----:R-:W2:Y:S04]  /*1a370*/  LDL R18, [R1+0x400] ;  /* 0x0004000001127983 */ /* 0x002ea80000100800 */
[----:B------:R1:W-:Y:S04]  /*1a380*/  STL [R1+0x930], R19 ;  /* 0x0009301301007387 */ /* 0x0003e80000100800 */
[----:B------:R4:W-:Y:S04]  /*1a390*/  STS.128 [R0], R8 ;  /* 0x0000000800007388 */ /* 0x0009e80000000c00 */
[----:B-1----:R-:W5:Y:S04]  /*1a3a0*/  LDL R19, [R1+0x404] ;  /* 0x0004040001137983 */ /* 0x002f680000100800 */
[----:B0-----:R-:W-:Y:S04]  /*1a3b0*/  STL.64 [R1+0x968], R12 ;  /* 0x0009680c01007387 */ /* 0x001fe80000100a00 */
[----:B------:R0:W-:Y:S04]  /*1a3c0*/  STL [R1+0x938], R15 ;  /* 0x0009380f01007387 */ /* 0x0001e80000100800 */
[----:B----4-:R-:W4:Y:S04]  /*1a3d0*/  LDL.LU R8, [R1] ;  /* 0x0000000001087983 */ /* 0x010f280000300800 */
[----:B------:R-:W4:Y:S04]  /*1a3e0*/  LDL.LU R9, [R1+0x4] ;  /* 0x0000040001097983 */ /* 0x000f280000300800 */
[----:B------:R-:W4:Y:S04]  /*1a3f0*/  LDL.LU R10, [R1+0x8] ;  /* 0x00000800010a7983 */ /* 0x000f280000300800 */
[----:B------:R-:W4:Y:S04]  /*1a400*/  LDL.LU R11, [R1+0xc] ;  /* 0x00000c00010b7983 */ /* 0x000f280000300800 */
[----:B------:R-:W2:Y:S04]  /*1a410*/  LDL.LU R16, [R1+0x30] ;  /* 0x0000300001107983 */ /* 0x000ea80000300800 */
[----:B------:R-:W1:Y:S04]  /*1a420*/  S2R R28, SR_TID.X ;  /* 0x00000000001c7919 */ /* 0x000e680000002100 */
[----:B------:R-:W1:Y:S04]  /*1a430*/  S2R R2, SR_TID.X ;  /* 0x0000000000027919 */ /* 0x000e680000002100 */
[----:B------:R-:W-:Y:S04]  /*1a440*/  STS.128 [R0+0x80], R4 ;  /* 0x0000800400007388 */ /* 0x000fe80000000c00 */
[----:B---3--:R3:W-:Y:S04]  /*1a450*/  STS.128 [R0+0x480], R20 ;  /* 0x0004801400007388 */ /* 0x0087e80000000c00 */
[----:B0-----:R-:W5:Y:S01]  /*1a460*/  LDL R15, [R1+0x408] ;  /* 0x00040800010f7983 */ /* 0x001f620000100800 */
[----:B-1----:R-:W-:Y:S01]  /*1a470*/  IMAD.SHL.U32 R17, R28, 0x400, RZ ;  /* 0x000004001c117824 */ /* 0x002fe200078e00ff */
[----:B---3--:R-:W-:-:S04]  /*1a480*/  LOP3.LUT R20, R2, 0x7f, RZ, 0xc0, !PT ;  /* 0x0000007f02147812 */ /* 0x008fc800078ec0ff */
[----:B------:R-:W-:-:S05]  /*1a490*/  LOP3.LUT R17, R17, 0x1800, RZ, 0xc0, !PT ;  /* 0x0000180011117812 */ /* 0x000fca00078ec0ff */
[----:B------:R-:W-:Y:S01]  /*1a4a0*/  IMAD R17, R20, 0x10, R17 ;  /* 0x0000001014117824 */ /* 0x000fe200078e0211 */
[----:B----4-:R2:W-:Y:S04]  /*1a4b0*/  STS.128 [R0+0x400], R8 ;  /* 0x0004000800007388 */ /* 0x0105e80000000c00 */
[----:B------:R-:W-:Y:S01]  /*1a4c0*/  BAR.SYNC.DEFER_BLOCKING 0x0 ;  /* 0x0000000000007b1d */ /* 0x000fe20000010000 */
[C---:B--2---:R-:W-:Y:S02]  /*1a4d0*/  IADD3 R8, R18.reuse, 0x4, RZ ;  /* 0x0000000412087810 */ /* 0x044fe40007ffe0ff */
[----:B------:R-:W-:Y:S02]  /*1a4e0*/  IADD3 R9, R18, 0x5, RZ ;  /* 0x0000000512097810 */ /* 0x000fe40007ffe0ff */
[----:B------:R-:W-:-:S02]  /*1a4f0*/  ISETP.GE.AND P1, PT, R8, c[0x0][0x17c], PT ;  /* 0x00005f0008007a0c */ /* 0x000fc40003f26270 */
[----:B------:R-:W-:Y:S01]  /*1a500*/  ISETP.GE.AND P3, PT, R9, c[0x0][0x17c], PT ;  /* 0x00005f0009007a0c */ /* 0x000fe20003f66270 */
[----:B------:R-:W0:Y:S04]  /*1a510*/  LDS.128 R4, [R17] ;  /* 0x0000000011047984 */ /* 0x000e280000000c00 */
[----:B------:R-:W1:Y:S04]  /*1a520*/  LDS.128 R8, [R27] ;  /* 0x000000001b087984 */ /* 0x000e680000000c00 */
[----:B0-----:R-:W-:Y:S04]  /*1a530*/  STL.64 [R1+0x940], R6 ;  /* 0x0009400601007387 */ /* 0x001fe80000100a00 */
[----:B------:R-:W-:Y:S04]  /*1a540*/  STL [R1+0x9a0], R7 ;  /* 0x0009a00701007387 */ /* 0x000fe80000100800 */
[----:B------:R-:W-:Y:S04]  /*1a550*/  STL.64 [R1+0x998], R4 ;  /* 0x0009980401007387 */ /* 0x000fe80000100a00 */
[----:B-----5:R-:W-:Y:S04]  /*1a560*/  STL.64 [R1+0x9e0], R18 ;  /* 0x0009e01201007387 */ /* 0x020fe80000100a00 */
[----:B------:R-:W-:Y:S04]  /*1a570*/  STL.64 [R1+0x9d8], R16 ;  /* 0x0009d81001007387 */ /* 0x000fe80000100a00 */
[----:B-1----:R0:W-:Y:S04]  /*1a580*/  STL.64 [R1+0x970], R8 ;  /* 0x0009700801007387 */ /* 0x0021e80000100a00 */
[----:B------:R-:W-:Y:S04]  /*1a590*/  STL.64 [R1+0x948], R10 ;  /* 0x0009480a01007387 */ /* 0x000fe80000100a00 */
[----:B------:R1:W-:Y:S04]  /*1a5a0*/  STL.64 [R1+0x990], R10 ;  /* 0x0009900a01007387 */ /* 0x0003e80000100a00 */
[----:B0-----:R-:W2:Y:S04]  /*1a5b0*/  LDL.LU R8, [R1+0x90] ;  /* 0x0000900001087983 */ /* 0x001ea80000300800 */
[----:B------:R-:W2:Y:S04]  /*1a5c0*/  LDL.LU R9, [R1+0x94] ;  /* 0x0000940001097983 */ /* 0x000ea80000300800 */
[----:B-1----:R-:W3:Y:S04]  /*1a5d0*/  LDL.LU R10, [R1+0x98] ;  /* 0x00009800010a7983 */ /* 0x002ee80000300800 */
[----:B------:R-:W3:Y:S01]  /*1a5e0*/  LDL.LU R11, [R1+0x9c] ;  /* 0x00009c00010b7983 */ /* 0x000ee20000300800 */
[----:B------:R-:W-:Y:S01]  /*1a5f0*/  IADD3 R2, R18, 0x3, RZ ;  /* 0x0000000312027810 */ /* 0x000fe20007ffe0ff */
[----:B------:R-:W-:-:S02]  /*1a600*/  IMAD R3, R19, c[0x0][0x194], RZ ;  /* 0x0000650013037a24 */ /* 0x000fc400078e02ff */
[----:B---3--:R0:W-:Y:S04]  /*1a610*/  STL.64 [R1+0x9b0], R10 ;  /* 0x0009b00a01007387 */ /* 0x0081e80000100a00 */
[----:B--2---:R-:W-:Y:S04]  /*1a620*/  STL.64 [R1+0x9a8], R8 ;  /* 0x0009a80801007387 */ /* 0x004fe80000100a00 */
[----:B------:R-:W2:Y:S04]  /*1a630*/  LDL.LU R4, [R1+0x80] ;  /* 0x0000800001047983 */ /* 0x000ea80000300800 */
[----:B------:R-:W2:Y:S04]  /*1a640*/  LDL.LU R5, [R1+0x84] ;  /* 0x0000840001057983 */ /* 0x000ea80000300800 */
[----:B------:R-:W3:Y:S04]  /*1a650*/  LDL.LU R6, [R1+0x88] ;  /* 0x0000880001067983 */ /* 0x000ee80000300800 */
[----:B------:R-:W3:Y:S04]  /*1a660*/  LDL.LU R7, [R1+0x8c] ;  /* 0x00008c0001077983 */ /* 0x000ee80000300800 */
[----:B------:R-:W4:Y:S04]  /*1a670*/  LDL.LU R16, [R1+0x50] ;  /* 0x0000500001107983 */ /* 0x000f280000300800 */
[----:B------:R-:W4:Y:S04]  /*1a680*/  LDL.LU R17, [R1+0x54] ;  /* 0x0000540001117983 */ /* 0x000f280000300800 */
[----:B------:R-:W5:Y:S04]  /*1a690*/  LDL.LU R18, [R1+0x58] ;  /* 0x0000580001127983 */ /* 0x000f680000300800 */
[----:B------:R-:W5:Y:S04]  /*1a6a0*/  LDL.LU R19, [R1+0x5c] ;  /* 0x00005c0001137983 */ /* 0x000f680000300800 */
[----:B0-----:R-:W0:Y:S02]  /*1a6b0*/  S2R R11, SR_TID.X ;  /* 0x00000000000b7919 */ /* 0x001e240000002100 */
[----:B0-----:R-:W-:-:S05]  /*1a6c0*/  IMAD.SHL.U32 R12, R11, 0x400, RZ ;  /* 0x000004000b0c7824 */ /* 0x001fca00078e00ff */
[----:B------:R-:W-:Y:S01]  /*1a6d0*/  LOP3.LUT R12, R12, 0x1800, RZ, 0xc0, !PT ;  /* 0x000018000c0c7812 */ /* 0x000fe200078ec0ff */
[----:B-----5:R-:W-:Y:S04]  /*1a6e0*/  STL.64 [R1+0x9f0], R18 ;  /* 0x0009f01201007387 */ /* 0x020fe80000100a00 */
[----:B----4-:R0:W-:Y:S04]  /*1a6f0*/  STL.64 [R1+0x9e8], R16 ;  /* 0x0009e81001007387 */ /* 0x0101e80000100a00 */
[----:B0-----:R-:W4:Y:S04]  /*1a700*/  LDL.LU R16, [R1+0x40] ;  /* 0x0000400001107983 */ /* 0x001f280000300800 */
[----:B------:R-:W4:Y:S04]  /*1a710*/  LDL.LU R17, [R1+0x44] ;  /* 0x0000440001117983 */ /* 0x000f280000300800 */
[----:B------:R-:W4:Y:S04]  /*1a720*/  LDL.LU R18, [R1+0x48] ;  /* 0x0000480001127983 */ /* 0x000f280000300800 */
[----:B------:R-:W4:Y:S04]  /*1a730*/  LDL.LU R19, [R1+0x4c] ;  /* 0x00004c0001137983 */ /* 0x000f280000300800 */
[----:B---3--:R-:W-:Y:S04]  /*1a740*/  STL.64 [R1+0x9c0], R6 ;  /* 0x0009c00601007387 */ /* 0x008fe80000100a00 */
[----:B--2---:R0:W-:Y:S04]  /*1a750*/  STL.64 [R1+0x9b8], R4 ;  /* 0x0009b80401007387 */ /* 0x0041e80000100a00 */
[----:B0-----:R-:W2:Y:S04]  /*1a760*/  LDL.LU R4, [R1+0x70] ;  /* 0x0000700001047983 */ /* 0x001ea80000300800 */
[----:B------:R-:W2:Y:S04]  /*1a770*/  LDL.LU R5, [R1+0x74] ;  /* 0x0000740001057983 */ /* 0x000ea80000300800 */
[----:B------:R-:W3:Y:S04]  /*1a780*/  LDL.LU R6, [R1+0x78] ;  /* 0x0000780001067983 */ /* 0x000ee80000300800 */
[----:B------:R-:W3:Y:S01]  /*1a790*/  LDL.LU R7, [R1+0x7c] ;  /* 0x00007c0001077983 */ /* 0x000ee20000300800 */
[----:B------:R-:W-:-:S05]  /*1a7a0*/  IMAD R12, R20, 0x10, R12 ;  /* 0x00000010140c7824 */ /* 0x000fca00078e020c */
[----:B------:R-:W-:-:S05]  /*1a7b0*/  LOP3.LUT R12, R12, 0x40, RZ, 0x3c, !PT ;  /* 0x000000400c0c7812 */ /* 0x000fca00078e3cff */
[----:B------:R-:W0:Y:S01]  /*1a7c0*/  LDS.128 R20, [R12] ;  /* 0x000000000c147984 */ /* 0x000e220000000c00 */
[----:B------:R-:W-:Y:S01]  /*1a7d0*/  IMAD.SHL.U32 R13, R11, 0x400, RZ ;  /* 0x000004000b0d7824 */ /* 0x000fe200078e00ff */
[----:B------:R-:W-:-:S04]  /*1a7e0*/  LOP3.LUT R8, R28, 0x7f, RZ, 0xc0, !PT ;  /* 0x0000007f1c087812 */ /* 0x000fc800078ec0ff */
[----:B------:R-:W-:-:S05]  /*1a7f0*/  LOP3.LUT R13, R13, 0x1800, RZ, 0xc0, !PT ;  /* 0x000018000d0d7812 */ /* 0x000fca00078ec0ff */
[----:B------:R-:W-:-:S05]  /*1a800*/  IMAD R13, R8, 0x10, R13 ;  /* 0x00000010080d7824 */ /* 0x000fca00078e020d */
[----:B------:R-:W-:-:S05]  /*1a810*/  LOP3.LUT R13, R13, 0x60, RZ, 0x3c, !PT ;  /* 0x000000600d0d7812 */ /* 0x000fca00078e3cff */
[----:B------:R-:W1:Y:S04]  /*1a820*/  LDS.128 R24, [R13] ;  /* 0x000000000d187984 */ /* 0x000e680000000c00 */
[----:B------:R-:W-:Y:S06]  /*1a830*/  BAR.SYNC.DEFER_BLOCKING 0x0 ;  /* 0x0000000000007b1d */ /* 0x000fec0000010000 */
[----:B---3--:R-:W-:Y:S04]  /*1a840*/  STL.64 [R1+0x9d0], R6 ;  /* 0x0009d00601007387 */ /* 0x008fe80000100a00 */
[----:B--2---:R2:W-:Y:S04]  /*1a850*/  STL.64 [R1+0x9c8], R4 ;  /* 0x0009c80401007387 */ /* 0x0045e80000100a00 */
[----:B--2---:R-:W2:Y:S04]  /*1a860*/  LDL.LU R4, [R1+0x60] ;  /* 0x0000600001047983 */ /* 0x004ea80000300800 */
[----:B------:R-:W2:Y:S04]  /*1a870*/  LDL.LU R5, [R1+0x64] ;  /* 0x0000640001057983 */ /* 0x000ea80000300800 */
[----:B------:R-:W2:Y:S04]  /*1a880*/  LDL.LU R6, [R1+0x68] ;  /* 0x0000680001067983 */ /* 0x000ea80000300800 */
[----:B------:R-:W2:Y:S04]  /*1a890*/  LDL.LU R7, [R1+0x6c] ;  /* 0x00006c0001077983 */ /* 0x000ea80000300800 */
[----:B0-----:R0:W-:Y:S04]  /*1a8a0*/  STL.64 [R1+0x978], R20 ;  /* 0x0009781401007387 */ /* 0x0011e80000100a00 */
[----:B------:R3:W-:Y:S04]  /*1a8b0*/  STL.64 [R1+0x950], R22 ;  /* 0x0009501601007387 */ /* 0x0007e80000100a00 */
[----:B0-----:R-:W5:Y:S04]  /*1a8c0*/  LDL.LU R20, [R1+0xb0] ;  /* 0x0000b00001147983 */ /* 0x001f680000300800 */
[----:B------:R-:W5:Y:S04]  /*1a8d0*/  LDL.LU R21, [R1+0xb4] ;  /* 0x0000b40001157983 */ /* 0x000f680000300800 */
[----:B---3--:R-:W3:Y:S04]  /*1a8e0*/  LDL.LU R22, [R1+0xb8] ;  /* 0x0000b80001167983 */ /* 0x008ee80000300800 */
[----:B------:R-:W3:Y:S04]  /*1a8f0*/  LDL.LU R23, [R1+0xbc] ;  /* 0x0000bc0001177983 */ /* 0x000ee80000300800 */
[----:B----4-:R-:W-:Y:S04]  /*1a900*/  STS.128 [R0], R16 ;  /* 0x0000001000007388 */ /* 0x010fe80000000c00 */
[----:B---3--:R-:W-:Y:S04]  /*1a910*/  STL.64 [R1+0x988], R22 ;  /* 0x0009881601007387 */ /* 0x008fe80000100a00 */
[----:B-----5:R0:W-:Y:S04]  /*1a920*/  STL.64 [R1+0x980], R20 ;  /* 0x0009801401007387 */ /* 0x0201e80000100a00 */
[----:B0-----:R-:W3:Y:S04]  /*1a930*/  LDL.LU R20, [R1+0xa0] ;  /* 0x0000a00001147983 */ /* 0x001ee80000300800 */
[----:B------:R-:W3:Y:S04]  /*1a940*/  LDL.LU R21, [R1+0xa4] ;  /* 0x0000a40001157983 */ /* 0x000ee80000300800 */
[----:B------:R-:W3:Y:S04]  /*1a950*/  LDL.LU R22, [R1+0xa8] ;  /* 0x0000a80001167983 */ /* 0x000ee80000300800 */
[----:B------:R-:W3:Y:S04]  /*1a960*/  LDL.LU R23, [R1+0xac] ;  /* 0x0000ac0001177983 */ /* 0x000ee80000300800 */
[----:B-1----:R-:W-:Y:S04]  /*1a970*/  STL.64 [R1+0x958], R26 ;  /* 0x0009581a01007387 */ /* 0x002fe80000100a00 */
[----:B------:R-:W4:Y:S04]  /*1a980*/  LDL.LU.64 R18, [R1+0x9f0] ;  /* 0x0009f00001127983 */ /* 0x000f280000300a00 */
[----:B------:R-:W4:Y:S04]  /*1a990*/  LDL.LU.64 R16, [R1+0x9e8] ;  /* 0x0009e80001107983 */ /* 0x000f280000300a00 */
[----:B--2---:R-:W-:Y:S04]  /*1a9a0*/  STS.128 [R0+0x400], R4 ;  /* 0x0004000400007388 */ /* 0x004fe80000000c00 */
[----:B----4-:R0:W-:Y:S04]  /*1a9b0*/  STS.128 [R0+0x80], R16 ;  /* 0x0000801000007388 */ /* 0x0101e80000000c00 */
[----:B0-----:R-:W2:Y:S04]  /*1a9c0*/  LDL.LU.64 R18, [R1+0x9e0] ;  /* 0x0009e00001127983 */ /* 0x001ea80000300a00 */
[----:B------:R-:W4:Y:S04]  /*1a9d0*/  LDL.LU.64 R16, [R1+0x9d8] ;  /* 0x0009d80001107983 */ /* 0x000f280000300a00 */
[----:B------:R-:W5:Y:S04]  /*1a9e0*/  LDL.LU.64 R6, [R1+0x9d0] ;  /* 0x0009d00001067983 */ /* 0x000f680000300a00 */
[----:B------:R-:W5:Y:S04]  /*1a9f0*/  LDL.LU.64 R4, [R1+0x9c8] ;  /* 0x0009c80001047983 */ /* 0x000f680000300a00 */
[----:B-----5:R0:W-:Y:S02]  /*1aa00*/  STS.128 [R0+0x480], R4 ;  /* 0x0004800400007388 */ /* 0x0201e40000000c00 */
[C---:B0-----:R-:W-:Y:S01]  /*1aa10*/  LOP3.LUT R4, R11.reuse, 0x7f, RZ, 0xc0, !PT ;  /* 0x0000007f0b047812 */ /* 0x041fe200078ec0ff */
[----:B------:R-:W-:-:S05]  /*1aa20*/  IMAD.SHL.U32 R11, R11, 0x400, RZ ;  /* 0x000004000b0b7824 */ /* 0x000fca00078e00ff */
[----:B------:R-:W-:-:S05]  /*1aa30*/  LOP3.LUT R11, R11, 0x1800, RZ, 0xc0, !PT ;  /* 0x000018000b0b7812 */ /* 0x000fca00078ec0ff */
[----:B------:R-:W-:Y:S01]  /*1aa40*/  IMAD R11, R4, 0x10, R11 ;  /* 0x00000010040b7824 */ /* 0x000fe200078e020b */
[----:B------:R-:W-:Y:S04]  /*1aa50*/  BAR.SYNC.DEFER_BLOCKING 0x0 ;  /* 0x0000000000007b1d */ /* 0x000fe80000010000 */
[----:B------:R-:W-:Y:S02]  /*1aa60*/  LOP3.LUT R11, R11, 0x20, RZ, 0x3c, !PT ;  /* 0x000000200b0b7812 */ /* 0x000fe400078e3cff */
[----:B----4-:R-:W0:Y:S04]  /*1aa70*/  LDS.128 R4, [R17] ;  /* 0x0000000011047984 */ /* 0x010e280000000c00 */
[----:B------:R-:W1:Y:S04]  /*1aa80*/  LDS.128 R8, [R11] ;  /* 0x000000000b087984 */ /* 0x000e680000000c00 */
[----:B0-----:R-:W-:Y:S04]  /*1aa90*/  STL.64 [R1+0xd0], R4 ;  /* 0x0000d00401007387 */ /* 0x001fe80000100a00 */
[----:B------:R0:W-:Y:S04]  /*1aaa0*/  STL.64 [R1+0xd8], R6 ;  /* 0x0000d80601007387 */ /* 0x0001e80000100a00 */
[----:B0-----:R-:W4:Y:S04]  /*1aab0*/  LDL.LU.64 R6, [R1+0x9c0] ;  /* 0x0009c00001067983 */ /* 0x001f280000300a00 */
[----:B------:R-:W4:Y:S04]  /*1aac0*/  LDL.LU.64 R4, [R1+0x9b8] ;  /* 0x0009b80001047983 */ /* 0x000f280000300a00 */
[----:B------:R-:W5:Y:S04]  /*1aad0*/  LDL.LU R17, [R1+0x20] ;  /* 0x0000200001117983 */ /* 0x000f680000300800 */
[----:B-1----:R-:W-:Y:S04]  /*1aae0*/  STL.64 [R1+0x70], R8 ;  /* 0x0000700801007387 */ /* 0x002fe80000100a00 */
[----:B------:R-:W-:Y:S04]  /*1aaf0*/  STL.64 [R1+0x78], R10 ;  /* 0x0000780a01007387 */ /* 0x000fe80000100a00 */
[----:B------:R-:W0:Y:S04]  /*1ab00*/  LDS.128 R8, [R12] ;  /* 0x000000000c087984 */ /* 0x000e280000000c00 */
[----:B0-----:R-:W-:Y:S04]  /*1ab10*/  STL.64 [R1+0x60], R8 ;  /* 0x0000600801007387 */ /* 0x001fe80000100a00 */
[----:B------:R-:W-:Y:S04]  /*1ab20*/  STL.64 [R1+0x68], R10 ;  /* 0x0000680a01007387 */ /* 0x000fe80000100a00 */
[----:B------:R-:W0:Y:S04]  /*1ab30*/  LDS.128 R8, [R13] ;  /* 0x000000000d087984 */ /* 0x000e280000000c00 */
[----:B------:R-:W-:Y:S06]  /*1ab40*/  BAR.SYNC.DEFER_BLOCKING 0x0 ;  /* 0x0000000000007b1d */ /* 0x000fec0000010000 */
[----:B0-----:R-:W-:Y:S04]  /*1ab50*/  STL.64 [R1+0x40], R8 ;  /* 0x0000400801007387 */ /* 0x001fe80000100a00 */
[----:B------:R0:W-:Y:S04]  /*1ab60*/  STL.64 [R1+0x48], R10 ;  /* 0x0000480a01007387 */ /* 0x0001e80000100a00 */
[----:B0-----:R-:W2:Y:S04]  /*1ab70*/  LDL.LU.64 R10, [R1+0x9b0] ;  /* 0x0009b000010a7983 */ /* 0x001ea80000300a00 */
[----:B------:R-:W2:Y:S04]  /*1ab80*/  LDL.LU.64 R8, [R1+0x9a8] ;  /* 0x0009a80001087983 */ /* 0x000ea80000300a00 */
[----:B---3--:R-:W-:Y:S04]  /*1ab90*/  STS.128 [R0+0x400], R20 ;  /* 0x0004001400007388 */ /* 0x008fe80000000c00 */
[----:B----4-:R0:W-:Y:S04]  /*1aba0*/  STS.128 [R0], R4 ;  /* 0x0000000400007388 */ /* 0x0101e80000000c00 */
[----:B0-----:R-:W3:Y:S04]  /*1abb0*/  LDL.LU R7, [R1+0x9a0] ;  /* 0x0009a00001077983 */ /* 0x001ee80000300800 */
[----:B------:R-:W3:Y:S04]  /*1abc0*/  LDL.LU.64 R4, [R1+0x998] ;  /* 0x0009980001047983 */ /* 0x000ee80000300a00 */
[----:B--2---:R0:W-:Y:S04]  /*1abd0*/  STS.128 [R0+0x80], R8 ;  /* 0x0000800800007388 */ /* 0x0041e80000000c00 */
[----:B0-----:R-:W2:Y:S04]  /*1abe0*/  LDL.LU.64 R10, [R1+0x990] ;  /* 0x00099000010a7983 */ /* 0x001ea80000300a00 */
[----:B------:R-:W4:Y:S04]  /*1abf0*/  LDL.LU.64 R22, [R1+0x988] ;  /* 0x0009880001167983 */ /* 0x000f280000300a00 */
[----:B------:R-:W4:Y:S01]  /*1ac00*/  LDL.LU.64 R20, [R1+0x980] ;  /* 0x0009800001147983 */ /* 0x000f220000300a00 */
[----:B------:R-:W-:Y:S01]  /*1ac10*/  IMAD.MOV.U32 R29, RZ, RZ, c[0x0][0x194] ;  /* 0x00006500ff1d7624 */ /* 0x000fe200078e00ff */
[----:B------:R-:W-:-:S03]  /*1ac20*/  ISETP.GE.AND P4, PT, R2, c[0x0][0x17c], PT ;  /* 0x00005f0002007a0c */ /* 0x000fc60003f86270 */
[----:B------:R-:W-:Y:S01]  /*1ac30*/  IMAD R29, R29, 0x80, R3 ;  /* 0x000000801d1d7824 */ /* 0x000fe200078e0203 */
[----:B------:R-:W-:-:S04]  /*1ac40*/  LEA R2, P6, R3, c[0x0][0x170], 0x1 ;  /* 0x00005c0003027a11 */ /* 0x000fc800078c08ff */
[----:B------:R-:W-:Y:S02]  /*1ac50*/  LEA R28, P2, R29, c[0x0][0x170], 0x1 ;  /* 0x00005c001d1c7a11 */ /* 0x000fe400078408ff */
[----:B------:R-:W-:Y:S02]  /*1ac60*/  LEA.HI.X.SX32 R3, R3, c[0x0][0x174], 0x1, P6 ;  /* 0x00005d0003037a11 */ /* 0x000fe400030f0eff */
[----:B------:R-:W-:Y:S02]  /*1ac70*/  ISETP.GE.AND P6, PT, R19, c[0x0][0x178], PT ;  /* 0x00005e0013007a0c */ /* 0x000fe40003fc6270 */
[----:B------:R-:W-:Y:S02]  /*1ac80*/  LEA.HI.X.SX32 R29, R29, c[0x0][0x174], 0x1, P2 ;  /* 0x00005d001d1d7a11 */ /* 0x000fe400010f0eff */
[C---:B------:R-:W-:Y:S02]  /*1ac90*/  ISETP.GE.AND P2, PT, R18.reuse, c[0x0][0x17c], PT ;  /* 0x00005f0012007a0c */ /* 0x040fe40003f46270 */
[----:B------:R-:W-:-:S02]  /*1aca0*/  ISETP.LT.AND P6, PT, R18, c[0x0][0x17c], !P6 ;  /* 0x00005f0012007a0c */ /* 0x000fc400077c1270 */
[----:B------:R-:W-:Y:S01]  /*1acb0*/  ISETP.LT.AND P2, PT, R15, c[0x0][0x178], !P2 ;  /* 0x00005e000f007a0c */ /* 0x000fe20005741270 */
[----:B------:R-:W-:-:S04]  /*1acc0*/  IMAD R6, R18, c[0x0][0x198], RZ ;  /* 0x0000660012067a24 */ /* 0x000fc800078e02ff */
[----:B------:R-:W-:-:S04]  /*1acd0*/  IMAD.WIDE R12, R6, 0x2, R2 ;  /* 0x00000002060c7825 */ /* 0x000fc800078e0202 */
[----:B------:R-:W-:Y:S01]  /*1ace0*/  IMAD.WIDE R8, R6, 0x2, R28 ;  /* 0x0000000206087825 */ /* 0x000fe200078e021c */
[----:B---3--:R-:W-:Y:S01]  /*1acf0*/  PRMT R7, R4, 0x7632, R7 ;  /* 0x0000763204077816 */ /* 0x008fe20000000007 */
[----:B----4-:R0:W-:Y:S04]  /*1ad00*/  STS.128 [R0+0x480], R20 ;  /* 0x0004801400007388 */ /* 0x0101e80000000c00 */
[----:B------:R-:W-:Y:S01]  /*1ad10*/  BAR.SYNC.DEFER_BLOCKING 0x0 ;  /* 0x0000000000007b1d */ /* 0x000fe20000010000 */
[----:B--2---:R-:W-:Y:S02]  /*1ad20*/  PRMT R11, R16, 0x7632, R11 ;  /* 0x00007632100b7816 */ /* 0x004fe4000000000b */
[----:B0-----:R-:W-:-:S03]  /*1ad30*/  IADD3 R0, R6, c[0x0][0x198], RZ ;  /* 0x0000660006007a10 */ /* 0x001fc60007ffe0ff */
[----:B------:R-:W-:Y:S04]  /*1ad40*/  @P6 STG.E.U16 [R12.64], R16 ;  /* 0x000000100c006986 */ /* 0x000fe8000c101506 */
[----:B------:R0:W-:Y:S01]  /*1ad50*/  @P2 STG.E.U16 [R8.64], R4 ;  /* 0x0000000408002986 */ /* 0x0001e2000c101506 */
[----:B------:R-:W-:Y:S02]  /*1ad60*/  ISETP.LT.AND P2, PT, R19, c[0x0][0x178], !P0 ;  /* 0x00005e0013007a0c */ /* 0x000fe40004741270 */
[----:B------:R-:W-:Y:S01]  /*1ad70*/  ISETP.LT.AND P0, PT, R15, c[0x0][0x178], !P0 ;  /* 0x00005e000f007a0c */ /* 0x000fe20004701270 */
[----:B------:R-:W-:-:S04]  /*1ad80*/  IMAD.WIDE R20, R0, 0x2, R2 ;  /* 0x0000000200147825 */ /* 0x000fc800078e0202 */
[----:B0-----:R-:W-:-:S06]  /*1ad90*/  IMAD.WIDE R8, R0, 0x2, R28 ;  /* 0x0000000200087825 */ /* 0x001fcc00078e021c */
[----:B------:R0:W-:Y:S04]  /*1ada0*/  @P2 STG.E.U16 [R20.64], R11 ;  /* 0x0000000b14002986 */ /* 0x0001e8000c101506 */
[----:B------:R1:W-:Y:S04]  /*1adb0*/  @P0 STG.E.U16 [R8.64], R7 ;  /* 0x0000000708000986 */ /* 0x0003e8000c101506 */
[----:B0-----:R-:W2:Y:S04]  /*1adc0*/  LDL.LU.64 R20, [R1+0x978] ;  /* 0x0009780001147983 */ /* 0x001ea80000300a00 */
[----:B-1----:R-:W3:Y:S01]  /*1add0*/  LDL.LU.64 R8, [R1+0x970] ;  /* 0x0009700001087983 */ /* 0x002ee20000300a00 */
[----:B------:R-:W-:-:S02]  /*1ade0*/  ISETP.LT.AND P6, PT, R19, c[0x0][0x178], !P5 ;  /* 0x00005e0013007a0c */ /* 0x000fc40006fc1270 */
[----:B------:R-:W-:-:S05]  /*1adf0*/  IADD3 R6, R0, c[0x0][0x198], RZ ;  /* 0x0000660000067a10 */ /* 0x000fca0007ffe0ff */
[----:B------:R-:W-:Y:S01]  /*1ae00*/  IMAD.WIDE R12, R6, 0x2, R2 ;  /* 0x00000002060c7825 */ /* 0x000fe200078e0202 */
[----:B------:R-:W-:-:S05]  /*1ae10*/  ISETP.LT.AND P5, PT, R15, c[0x0][0x178], !P5 ;  /* 0x00005e000f007a0c */ /* 0x000fca0006fa1270 */
[----:B-----5:R0:W-:Y:S01]  /*1ae20*/  @P6 STG.E.U16 [R12.64], R17 ;  /* 0x000000110c006986 */ /* 0x0201e2000c101506 */
[----:B------:R-:W-:Y:S02]  /*1ae30*/  ISETP.LT.AND P6, PT, R19, c[0x0][0x178], !P4 ;  /* 0x00005e0013007a0c */ /* 0x000fe400067c1270 */
[C---:B------:R-:W-:Y:S01]  /*1ae40*/  IADD3 R0, R6.reuse, c[0x0][0x198], RZ ;  /* 0x0000660006007a10 */ /* 0x040fe20007ffe0ff */
[----:B------:R-:W-:Y:S01]  /*1ae50*/  IMAD.WIDE R22, R6, 0x2, R28 ;  /* 0x0000000206167825 */ /* 0x000fe200078e021c */
[----:B------:R-:W-:-:S03]  /*1ae60*/  PRMT R26, R17, 0x7632, R26 ;  /* 0x00007632111a7816 */ /* 0x000fc6000000001a */
[----:B0-----:R-:W-:Y:S01]  /*1ae70*/  IMAD.WIDE R16, R0, 0x2, R2 ;  /* 0x0000000200107825 */ /* 0x001fe200078e0202 */
[----:B------:R-:W4:Y:S04]  /*1ae80*/  LDL.LU.64 R12, [R1+0x968] ;  /* 0x00096800010c7983 */ /* 0x000f280000300a00 */
[----:B---3--:R-:W-:Y:S04]  /*1ae90*/  @P5 STG.E.U16 [R22.64], R8 ;  /* 0x0000000816005986 */ /* 0x008fe8000c101506 */
[----:B------:R0:W-:Y:S04]  /*1aea0*/  @P6 STG.E.U16 [R16.64], R26 ;  /* 0x0000001a10006986 */ /* 0x0001e8000c101506 */
[----:B0-----:R-:W3:Y:S01]  /*1aeb0*/  LDL.LU.64 R16, [R1+0x960] ;  /* 0x0009600001107983 */ /* 0x001ee20000300a00 */
[----:B------:R-:W-:-:S02]  /*1aec0*/  IADD3 R4, R18, 0x6, RZ ;  /* 0x0000000612047810 */ /* 0x000fc40007ffe0ff */
[----:B------:R-:W-:Y:S02]  /*1aed0*/  ISETP.LT.AND P4, PT, R15, c[0x0][0x178], !P4 ;  /* 0x00005e000f007a0c */ /* 0x000fe40006781270 */
[----:B------:R-:W-:Y:S02]  /*1aee0*/  ISETP.LT.AND P5, PT, R19, c[0x0][0x178], !P1 ;  /* 0x00005e0013007a0c */ /* 0x000fe40004fa1270 */
[----:B------:R-:W-:Y:S02]  /*1aef0*/  ISETP.GE.AND P2, PT, R4, c[0x0][0x17c], PT ;  /* 0x00005f0004007a0c */ /* 0x000fe40003f46270 */
[C---:B------:R-:W-:Y:S01]  /*1af00*/  IADD3 R4, R0.reuse, c[0x0][0x198], RZ ;  /* 0x0000660000047a10 */ /* 0x040fe20007ffe0ff */
[----:B------:R-:W-:Y:S01]  /*1af10*/  IMAD.WIDE R22, R0, 0x2, R28 ;  /* 0x0000000200167825 */ /* 0x000fe200078e021c */
[----:B------:R-:W-:Y:S02]  /*1af20*/  ISETP.LT.AND P1, PT, R15, c[0x0][0x178], !P1 ;  /* 0x00005e000f007a0c */ /* 0x000fe40004f21270 */
[----:B------:R-:W-:Y:S01]  /*1af30*/  PRMT R10, R8, 0x7632, R10 ;  /* 0x00007632080a7816 */ /* 0x000fe2000000000a */
[----:B------:R-:W-:-:S04]  /*1af40*/  IMAD.WIDE R6, R4, 0x2, R2 ;  /* 0x0000000204067825 */ /* 0x000fc800078e0202 */
[----:B------:R-:W-:Y:S01]  /*1af50*/  @P4 STG.E.U16 [R22.64], R10 ;  /* 0x0000000a16004986 */ /* 0x000fe2000c101506 */
[C---:B------:R-:W-:Y:S02]  /*1af60*/  IADD3 R0, R18.reuse, 0x9, RZ ;  /* 0x0000000912007810 */ /* 0x040fe40007ffe0ff */
[----:B------:R-:W-:Y:S02]  /*1af70*/  IADD3 R8, R18, 0x7, RZ ;  /* 0x0000000712087810 */ /* 0x000fe40007ffe0ff */
[----:B------:R-:W-:Y:S02]  /*1af80*/  ISETP.GE.AND P4, PT, R0, c[0x0][0x17c], PT ;  /* 0x00005f0000007a0c */ /* 0x000fe40003f86270 */
[C---:B------:R-:W-:Y:S01]  /*1af90*/  IADD3 R0, R4.reuse, c[0x0][0x198], RZ ;  /* 0x0000660004007a10 */ /* 0x040fe20007ffe0ff */
[----:B---3--:R0:W-:Y:S02]  /*1afa0*/  @P5 STG.E.U16 [R6.64], R16 ;  /* 0x0000001006005986 */ /* 0x0081e4000c101506 */
[----:B0-----:R-:W-:-:S05]  /*1afb0*/  IMAD.WIDE R6, R4, 0x2, R28 ;  /* 0x0000000204067825 */ /* 0x001fca00078e021c */
[----:B--2---:R0:W-:Y:S04]  /*1afc0*/  @P1 STG.E.U16 [R6.64], R20 ;  /* 0x0000001406001986 */ /* 0x0041e8000c101506 */
[----:B0-----:R-:W2:Y:S04]  /*1afd0*/  LDL.LU R6, [R1+0x34] ;  /* 0x0000340001067983 */ /* 0x001ea80000300800 */
[----:B------:R-:W3:Y:S01]  /*1afe0*/  LDL.LU R7, [R1+0x24] ;  /* 0x0000240001077983 */ /* 0x000ee20000300800 */
[----:B------:R-:W-:Y:S02]  /*1aff0*/  ISETP.LT.AND P5, PT, R19, c[0x0][0x178], !P3 ;  /* 0x00005e0013007a0c */ /* 0x000fe40005fa1270 */
[----:B------:R-:W-:-:S02]  /*1b000*/  ISETP.LT.AND P3, PT, R15, c[0x0][0x178], !P3 ;  /* 0x00005e000f007a0c */ /* 0x000fc40005f61270 */
[----:B------:R-:W-:Y:S01]  /*1b010*/  IADD3 R11, R18, 0x8, RZ ;  /* 0x00000008120b7810 */ /* 0x000fe20007ffe0ff */
[----:B------:R-:W-:Y:S01]  /*1b020*/  IMAD.WIDE R22, R0, 0x2, R2 ;  /* 0x0000000200167825 */ /* 0x000fe200078e0202 */
[----:B------:R-:W-:Y:S02]  /*1b030*/  ISETP.GE.AND P0, PT, R8, c[0x0][0x17c], PT ;  /* 0x00005f0008007a0c */ /* 0x000fe40003f06270 */
[----:B------:R-:W-:Y:S01]  /*1b040*/  ISETP.GE.AND P6, PT, R11, c[0x0][0x17c], PT ;  /* 0x00005f000b007a0c */ /* 0x000fe20003fc6270 */
[----:B------:R-:W-:Y:S01]  /*1b050*/  IMAD.WIDE R10, R0, 0x2, R28 ;  /* 0x00000002000a7825 */ /* 0x000fe200078e021c */
[----:B------:R-:W-:Y:S02]  /*1b060*/  PRMT R16, R16, 0x7632, R16 ;  /* 0x0000763210107816 */ /* 0x000fe40000000010 */
[----:B------:R-:W-:Y:S02]  /*1b070*/  PRMT R8, R20, 0x7632, R8 ;  /* 0x0000763214087816 */ /* 0x000fe40000000008 */
[----:B------:R-:W-:-:S02]  /*1b080*/  ISETP.LT.AND P1, PT, R19, c[0x0][0x178], !P2 ;  /* 0x00005e0013007a0c */ /* 0x000fc40005721270 */
[----:B------:R-:W-:Y:S01]  /*1b090*/  ISETP.LT.AND P2, PT, R15, c[0x0][0x178], !P2 ;  /* 0x00005e000f007a0c */ /* 0x000fe20005741270 */
[----:B------:R0:W-:Y:S01]  /*1b0a0*/  @P5 STG.E.U16 [R22.64], R16 ;  /* 0x0000001016005986 */ /* 0x0001e2000c101506 */
[----:B------:R-:W-:-:S03]  /*1b0b0*/  IADD3 R0, R0, c[0x0][0x198], RZ ;  /* 0x0000660000007a10 */ /* 0x000fc60007ffe0ff */
[----:B------:R1:W-:Y:S01]  /*1b0c0*/  @P3 STG.E.U16 [R10.64], R8 ;  /* 0x000000080a003986 */ /* 0x0003e2000c101506 */
[----:B------:R-:W-:Y:S02]  /*1b0d0*/  ISETP.LT.AND P3, PT, R19, c[0x0][0x178], !P0 ;  /* 0x00005e0013007a0c */ /* 0x000fe40004761270 */
[----:B------:R-:W-:Y:S02]  /*1b0e0*/  ISETP.LT.AND P0, PT, R15, c[0x0][0x178], !P0 ;  /* 0x00005e000f007a0c */ /* 0x000fe40004701270 */
[----:B------:R-:W-:Y:S01]  /*1b0f0*/  IADD3 R4, R18, 0xa, RZ ;  /* 0x0000000a12047810 */ /* 0x000fe20007ffe0ff */
[----:B0-----:R-:W-:-:S04]  /*1b100*/  IMAD.WIDE R22, R0, 0x2, R2 ;  /* 0x0000000200167825 */ /* 0x001fc800078e0202 */
[C---:B-1----:R-:W-:Y:S01]  /*1b110*/  IMAD.WIDE R10, R0.reuse, 0x2, R28 ;  /* 0x00000002000a7825 */ /* 0x042fe200078e021c */
[----:B------:R-:W-:Y:S01]  /*1b120*/  IADD3 R0, R0, c[0x0][0x198], RZ ;  /* 0x0000660000007a10 */ /* 0x000fe20007ffe0ff */
[----:B----4-:R0:W-:Y:S01]  /*1b130*/  @P1 STG.E.U16 [R22.64], R12 ;  /* 0x0000000c16001986 */ /* 0x0101e2000c101506 */
[----:B------:R-:W-:Y:S02]  /*1b140*/  ISETP.GE.AND P5, PT, R4, c[0x0][0x17c], PT ;  /* 0x00005f0004007a0c */ /* 0x000fe40003fa6270 */
[----:B------:R-:W-:Y:S01]  /*1b150*/  IADD3 R4, R18, 0xb, RZ ;  /* 0x0000000b12047810 */ /* 0x000fe20007ffe0ff */
[----:B------:R1:W-:Y:S01]  /*1b160*/  @P2 STG.E.U16 [R10.64], R24 ;  /* 0x000000180a002986 */ /* 0x0003e2000c101506 */
[----:B------:R-:W-:Y:S02]  /*1b170*/  PRMT R8, R12, 0x7632, R8 ;  /* 0x000076320c087816 */ /* 0x000fe40000000008 */
[----:B------:R-:W-:Y:S02]  /*1b180*/  ISETP.LT.AND P2, PT, R19, c[0x0][0x178], !P6 ;  /* 0x00005e0013007a0c */ /* 0x000fe40007741270 */
[----:B------:R-:W-:Y:S01]  /*1b190*/  ISETP.GE.AND P1, PT, R4, c[0x0][0x17c], PT ;  /* 0x00005f0004007a0c */ /* 0x000fe20003f26270 */
[----:B0-----:R-:W-:Y:S01]  /*1b1a0*/  IMAD.WIDE R22, R0, 0x2, R2 ;  /* 0x0000000200167825 */ /* 0x001fe200078e0202 */
[----:B------:R-:W-:-:S03]  /*1b1b0*/  PRMT R12, R24, 0x7632, R12 ;  /* 0x00007632180c7816 */ /* 0x000fc6000000000c */
[C-C-:B-1----:R-:W-:Y:S01]  /*1b1c0*/  IMAD.WIDE R10, R0.reuse, 0x2, R28.reuse ;  /* 0x00000002000a7825 */ /* 0x142fe200078e021c */
[----:B------:R-:W-:Y:S01]  /*1b1d0*/  IADD3 R4, R0, c[0x0][0x198], RZ ;  /* 0x0000660000047a10 */ /* 0x000fe20007ffe0ff */
[----:B------:R0:W-:Y:S01]  /*1b1e0*/  @P3 STG.E.U16 [R22.64], R8 ;  /* 0x0000000816003986 */ /* 0x0001e2000c101506 */
[----:B------:R-:W-:Y:S02]  /*1b1f0*/  ISETP.LT.AND P6, PT, R15, c[0x0][0x178], !P6 ;  /* 0x00005e000f007a0c */ /* 0x000fe400077c1270 */
[----:B------:R-:W-:Y:S01]  /*1b200*/  IADD3 R0, R18, 0xc, RZ ;  /* 0x0000000c12007810 */ /* 0x000fe20007ffe0ff */
[----:B------:R1:W-:Y:S01]  /*1b210*/  @P0 STG.E.U16 [R10.64], R12 ;  /* 0x0000000c0a000986 */ /* 0x0003e2000c101506 */
[----:B------:R-:W-:Y:S02]  /*1b220*/  ISETP.LT.AND P0, PT, R19, c[0x0][0x178], !P4 ;  /* 0x00005e0013007a0c */ /* 0x000fe40006701270 */
[----:B------:R-:W-:Y:S02]  /*1b230*/  ISETP.GE.AND P3, PT, R0, c[0x0][0x17c], PT ;  /* 0x00005f0000007a0c */ /* 0x000fe40003f66270 */
[C---:B------:R-:W-:Y:S01]  /*1b240*/  IADD3 R0, R4.reuse, c[0x0][0x198], RZ ;  /* 0x0000660004007a10 */ /* 0x040fe20007ffe0ff */
[----:B0-----:R-:W-:-:S04]  /*1b250*/  IMAD.WIDE R22, R4, 0x2, R28 ;  /* 0x0000000204167825 */ /* 0x001fc800078e021c */
[----:B-1----:R-:W-:Y:S01]  /*1b260*/  IMAD.WIDE R10, R4, 0x2, R2 ;  /* 0x00000002040a7825 */ /* 0x002fe200078e0202 */
[----:B------:R-:W-:Y:S02]  /*1b270*/  ISETP.LT.AND P4, PT, R15, c[0x0][0x178], !P4 ;  /* 0x00005e000f007a0c */ /* 0x000fe40006781270 */
[----:B------:R-:W-:Y:S01]  /*1b280*/  IADD3 R8, R18, 0xd, RZ ;  /* 0x0000000d12087810 */ /* 0x000fe20007ffe0ff */
[----:B------:R-:W-:Y:S01]  /*1b290*/  IMAD.WIDE R26, R0, 0x2, R28 ;  /* 0x00000002001a7825 */ /* 0x000fe200078e021c */
[----:B------:R-:W-:Y:S02]  /*1b2a0*/  PRMT R16, R9, 0x7632, R16 ;  /* 0x0000763209107816 */ /* 0x000fe40000000010 */
[----:B------:R-:W-:Y:S01]  /*1b2b0*/  IADD3 R12, R18, 0x10, RZ ;  /* 0x00000010120c7810 */ /* 0x000fe20007ffe0ff */
[----:B--2---:R0:W-:Y:S01]  /*1b2c0*/  @P2 STG.E.U16 [R10.64], R6 ;  /* 0x000000060a002986 */ /* 0x0041e2000c101506 */
[----:B------:R-:W-:-:S03]  /*1b2d0*/  PRMT R4, R6, 0x7632, R4 ;  /* 0x0000763206047816 */ /* 0x000fc60000000004 */
[----:B------:R-:W-:Y:S01]  /*1b2e0*/  @P6 STG.E.U16 [R22.64], R5 ;  /* 0x0000000516006986 */ /* 0x000fe2000c101506 */
[----:B------:R-:W-:Y:S02]  /*1b2f0*/  ISETP.LT.AND P6, PT, R19, c[0x0][0x178], !P5 ;  /* 0x00005e0013007a0c */ /* 0x000fe40006fc1270 */
[----:B------:R-:W-:Y:S01]  /*1b300*/  ISETP.LT.AND P5, PT, R15, c[0x0][0x178], !P5 ;  /* 0x00005e000f007a0c */ /* 0x000fe20006fa1270 */
[----:B0-----:R-:W-:Y:S01]  /*1b310*/  IMAD.WIDE R10, R0, 0x2, R2 ;  /* 0x00000002000a7825 */ /* 0x001fe200078e0202 */
[----:B------:R-:W-:-:S04]  /*1b320*/  ISETP.GE.AND P2, PT, R8, c[0x0][0x17c], PT ;  /* 0x00005f0008007a0c */ /* 0x000fc80003f46270 */
[----:B------:R0:W-:Y:S01]  /*1b330*/  @P0 STG.E.U16 [R10.64], R4 ;  /* 0x000000040a000986 */ /* 0x0001e2000c101506 */
[----:B------:R-:W-:Y:S02]  /*1b340*/  PRMT R8, R5, 0x7632, R8 ;  /* 0x0000763205087816 */ /* 0x000fe40000000008 */
[----:B0-----:R-:W-:-:S03]  /*1b350*/  IADD3 R4, R0, c[0x0][0x198], RZ ;  /* 0x0000660000047a10 */ /* 0x001fc60007ffe0ff */
[----:B------:R0:W-:Y:S02]  /*1b360*/  @P4 STG.E.U16 [R26.64], R8 ;  /* 0x000000081a004986 */ /* 0x0001e4000c101506 */
[----:B------:R-:W-:-:S04]  /*1b370*/  IMAD.WIDE R22, R4, 0x2, R2 ;  /* 0x0000000204167825 */ /* 0x000fc800078e0202 */
[----:B------:R-:W-:Y:S01]  /*1b380*/  IMAD.WIDE R10, R4, 0x2, R28 ;  /* 0x00000002040a7825 */ /* 0x000fe200078e021c */
[----:B---3--:R1:W-:Y:S01]  /*1b390*/  @P6 STG.E.U16 [R22.64], R7 ;  /* 0x0000000716006986 */ /* 0x0083e2000c101506 */
[----:B------:R-:W-:Y:S02]  /*1b3a0*/  IADD3 R0, R18, 0xf, RZ ;  /* 0x0000000f12007810 */ /* 0x000fe40007ffe0ff */
[----:B------:R-:W-:Y:S01]  /*1b3b0*/  ISETP.LT.AND P6, PT, R19, c[0x0][0x178], !P1 ;  /* 0x00005e0013007a0c */ /* 0x000fe20004fc1270 */
[----:B------:R2:W-:Y:S01]  /*1b3c0*/  @P5 STG.E.U16 [R10.64], R9 ;  /* 0x000000090a005986 */ /* 0x0005e2000c101506 */
[----:B------:R-:W-:Y:S02]  /*1b3d0*/  ISETP.LT.AND P1, PT, R15, c[0x0][0x178], !P1 ;  /* 0x00005e000f007a0c */ /* 0x000fe40004f21270 */
[----:B------:R-:W-:Y:S01]  /*1b3e0*/  IADD3 R4, R4, c[0x0][0x198], RZ ;  /* 0x0000660004047a10 */ /* 0x000fe20007ffe0ff */
[----:B0-----:R-:W3:Y:S01]  /*1b3f0*/  LDL.LU.64 R26, [R1+0x958] ;  /* 0x00095800011a7983 */ /* 0x001ee20000300a00 */
[----:B------:R-:W-:-:S02]  /*1b400*/  ISETP.LT.AND P5, PT, R19, c[0x0][0x178], !P3 ;  /* 0x00005e0013007a0c */ /* 0x000fc40005fa1270 */
[----:B------:R-:W-:Y:S01]  /*1b410*/  ISETP.LT.AND P3, PT, R15, c[0x0][0x178], !P3 ;  /* 0x00005e000f007a0c */ /* 0x000fe20005f61270 */
[----:B-1----:R-:W4:Y:S01]  /*1b420*/  LDL.LU.64 R22, [R1+0x950] ;  /* 0x0009500001167983 */ /* 0x002f220000300a00 */
[----:B------:R-:W-:Y:S02]  /*1b430*/  ISETP.GE.AND P4, PT, R0, c[0x0][0x17c], PT ;  /* 0x00005f0000007a0c */ /* 0x000fe40003f86270 */
[----:B------:R-:W-:Y:S02]  /*1b440*/  IADD3 R0, R4, c[0x0][0x198], RZ ;  /* 0x0000660004007a10 */ /* 0x000fe40007ffe0ff */
[----:B------:R-:W-:Y:S01]  /*1b450*/  IADD3 R5, R18, 0xe, RZ ;  /* 0x0000000e12057810 */ /* 0x000fe20007ffe0ff */
[C---:B--2---:R-:W-:Y:S01]  /*1b460*/  IMAD.WIDE R10, R4.reuse, 0x2, R2 ;  /* 0x00000002040a7825 */ /* 0x044fe200078e0202 */
[----:B------:R-:W-:Y:S02]  /*1b470*/  PRMT R20, R7, 0x7632, R20 ;  /* 0x0000763207147816 */ /* 0x000fe40000000014 */
[----:B------:R-:W-:Y:S01]  /*1b480*/  ISETP.GE.AND P0, PT, R5, c[0x0][0x17c], PT ;  /* 0x00005f0005007a0c */ /* 0x000fe20003f06270 */
[----:B------:R-:W-:-:S04]  /*1b490*/  IMAD.WIDE R6, R4, 0x2, R28 ;  /* 0x0000000204067825 */ /* 0x000fc800078e021c */
[C---:B------:R-:W-:Y:S01]  /*1b4a0*/  IMAD.WIDE R8, R0.reuse, 0x2, R2 ;  /* 0x0000000200087825 */ /* 0x040fe200078e0202 */
[----:B------:R0:W-:Y:S03]  /*1b4b0*/  @P6 STG.E.U16 [R10.64], R20 ;  /* 0x000000140a006986 */ /* 0x0001e6000c101506 */
[----:B------:R-:W-:Y:S01]  /*1b4c0*/  IMAD.WIDE R4, R0, 0x2, R28 ;  /* 0x0000000200047825 */ /* 0x000fe200078e021c */
[----:B------:R1:W-:Y:S04]  /*1b4d0*/  @P1 STG.E.U16 [R6.64], R16 ;  /* 0x0000001006001986 */ /* 0x0003e8000c101506 */
[----:B------:R-:W-:Y:S04]  /*1b4e0*/  @P5 STG.E.U16 [R8.64], R17 ;  /* 0x0000001108005986 */ /* 0x000fe8000c101506 */
[----:B------:R2:W-:Y:S01]  /*1b4f0*/  @P3 STG.E.U16 [R4.64], R21 ;  /* 0x0000001504003986 */ /* 0x0005e2000c101506 */
[----:B------:R-:W-:-:S02]  /*1b500*/  ISETP.LT.AND P3, PT, R19, c[0x0][0x178], !P2 ;  /* 0x00005e0013007a0c */ /* 0x000fc40005761270 */
[----:B------:R-:W-:Y:S01]  /*1b510*/  ISETP.LT.AND P2, PT, R15, c[0x0][0x178], !P2 ;  /* 0x00005e000f007a0c */ /* 0x000fe20005741270 */
[----:B0-----:R-:W5:Y:S01]  /*1b520*/  LDL.LU.64 R10, [R1+0x948] ;  /* 0x00094800010a7983 */ /* 0x001f620000300a00 */
[----:B------:R-:W-:Y:S02]  /*1b530*/  PRMT R20, R17, 0x7632, R20 ;  /* 0x0000763211147816 */ /* 0x000fe40000000014 */
[----:B------:R-:W-:Y:S01]  /*1b540*/  ISETP.LT.AND P5, PT, R19, c[0x0][0x178], !P0 ;  /* 0x00005e0013007a0c */ /* 0x000fe200047a1270 */
[----:B-1----:R-:W3:Y:S01]  /*1b550*/  LDL.LU.64 R6, [R1+0x940] ;  /* 0x0009400001067983 */ /* 0x002ee20000300a00 */
[----:B--2---:R-:W-:Y:S02]  /*1b560*/  IADD3 R4, R0, c[0x0][0x198], RZ ;  /* 0x0000660000047a10 */ /* 0x004fe40007ffe0ff */
[----:B------:R-:W-:Y:S02]  /*1b570*/  PRMT R21, R21, 0x7632, R21 ;  /* 0x0000763215157816 */ /* 0x000fe40000000015 */
[C---:B------:R-:W-:Y:S01]  /*1b580*/  IADD3 R0, R4.reuse, c[0x0][0x198], RZ ;  /* 0x0000660004007a10 */ /* 0x040fe20007ffe0ff */
[----:B------:R-:W-:Y:S01]  /*1b590*/  IMAD.WIDE R16, R4, 0x2, R2 ;  /* 0x0000000204107825 */ /* 0x000fe200078e0202 */
[----:B------:R-:W-:-:S02]  /*1b5a0*/  ISETP.LT.AND P0, PT, R15, c[0x0][0x178], !P0 ;  /* 0x00005e000f007a0c */ /* 0x000fc40004701270 */
[----:B------:R-:W2:Y:S01]  /*1b5b0*/  LDL.LU R15, [R1+0x938] ;  /* 0x00093800010f7983 */ /* 0x000ea20000300800 */
[----:B------:R-:W-:-:S03]  /*1b5c0*/  IMAD.WIDE R4, R4, 0x2, R28 ;  /* 0x0000000204047825 */ /* 0x000fc600078e021c */
[----:B------:R0:W-:Y:S04]  /*1b5d0*/  @P3 STG.E.U16 [R16.64], R20 ;  /* 0x0000001410003986 */ /* 0x0001e8000c101506 */
[----:B------:R1:W-:Y:S01]  /*1b5e0*/  @P2 STG.E.U16 [R4.64], R21 ;  /* 0x0000001504002986 */ /* 0x0003e2000c101506 */
[----:B------:R-:W-:-:S03]  /*1b5f0*/  IADD3 R8, R18, 0x11, RZ ;  /* 0x0000001112087810 */ /* 0x000fc60007ffe0ff */
[----:B0-----:R-:W2:Y:S04]  /*1b600*/  LDL.LU R17, [R1+0x38] ;  /* 0x0000380001117983 */ /* 0x001ea80000300800 */
[----:B-1----:R-:W2:Y:S01]  /*1b610*/  LDL R21, [R1+0x408] ;  /* 0x0004080001157983 */ /* 0x002ea20000100800 */
[----:B------:R-:W-:Y:S02]  /*1b620*/  ISETP.GE.AND P6, PT, R12, c[0x0][0x17c], PT ;  /* 0x00005f000c007a0c */ /* 0x000fe40003fc6270 */
[----:B------:R-:W-:Y:S02]  /*1b630*/  IADD3 R12, R18, 0x12, RZ ;  /* 0x00000012120c7810 */ /* 0x000fe40007ffe0ff */
[----:B------:R-:W-:Y:S01]  /*1b640*/  ISETP.GE.AND P1, PT, R8, c[0x0][0x17c], PT ;  /* 0x00005f0008007a0c */ /* 0x000fe20003f26270 */
[----:B------:R-:W-:Y:S01]  /*1b650*/  IMAD.WIDE R8, R0, 0x2, R2 ;  /* 0x0000000200087825 */ /* 0x000fe200078e0202 */
[----:B------:R-:W-:-:S02]  /*1b660*/  ISETP.GE.AND P3, PT, R12, c[0x0][0x17c], PT ;  /* 0x00005f000c007a0c */ /* 0x000fc40003f66270 */
[----:B------:R-:W-:Y:S01]  /*1b670*/  IADD3 R12, R18, 0x13, RZ ;  /* 0x00000013120c7810 */ /* 0x000fe20007ffe0ff */
[----:B------:R-:W-:Y:S01]  /*1b680*/  IMAD.WIDE R4, R0, 0x2, R28 ;  /* 0x0000000200047825 */ /* 0x000fe200078e021c */
[----:B------:R-:W-:Y:S02]  /*1b690*/  @P5 STG.E.U16 [R8.64], R13 ;  /* 0x0000000d08005986 */ /* 0x000fe4000c101506 */
[----:B------:R-:W-:Y:S02]  /*1b6a0*/  ISETP.GE.AND P5, PT, R12, c[0x0][0x17c], PT ;  /* 0x00005f000c007a0c */ /* 0x000fe40003fa6270 */
[----:B------:R-:W3:Y:S01]  /*1b6b0*/  LDL.LU R18, [R1+0x934] ;  /* 0x0009340001127983 */ /* 0x000ee20000300800 */
[----:B------:R-:W-:-:S03]  /*1b6c0*/  PRMT R12, R25, 0x7632, R12 ;  /* 0x00007632190c7816 */ /* 0x000fc6000000000c */
[----:B------:R-:W3:Y:S04]  /*1b6d0*/  LDL.LU R24, [R1+0x28] ;  /* 0x0000280001187983 */ /* 0x000ee80000300800 */
[----:B------:R0:W-:Y:S04]  /*1b6e0*/  @P0 STG.E.U16 [R4.64], R25 ;  /* 0x0000001904000986 */ /* 0x0001e8000c101506 */
[----:B0-----:R-:W3:Y:S01]  /*1b6f0*/  LDL R25, [R1+0x400] ;  /* 0x0004000001197983 */ /* 0x001ee20000100800 */
[C---:B------:R-:W-:Y:S02]  /*1b700*/  ISETP.LT.AND P2, PT, R19.reuse, c[0x0][0x178], !P4 ;  /* 0x00005e0013007a0c */ /* 0x040fe40006741270 */
[----:B------:R-:W-:Y:S01]  /*1b710*/  IADD3 R0, R0, c[0x0][0x198], RZ ;  /* 0x0000660000007a10 */ /* 0x000fe20007ffe0ff */
[----:B------:R-:W4:Y:S01]  /*1b720*/  LDL.LU R20, [R1+0x3c] ;  /* 0x00003c0001147983 */ /* 0x000f220000300800 */
[----:B------:R-:W-:-:S02]  /*1b730*/  ISETP.LT.AND P0, PT, R19, c[0x0][0x178], !P6 ;  /* 0x00005e0013007a0c */ /* 0x000fc40007701270 */
[----:B------:R-:W-:Y:S01]  /*1b740*/  PRMT R16, R13, 0x7632, R16 ;  /* 0x000076320d107816 */ /* 0x000fe20000000010 */
[----:B------:R-:W-:-:S04]  /*1b750*/  IMAD.WIDE R4, R0, 0x2, R2 ;  /* 0x0000000200047825 */ /* 0x000fc800078e0202 */
[C-C-:B------:R-:W-:Y:S01]  /*1b760*/  IMAD.WIDE R8, R0.reuse, 0x2, R28.reuse ;  /* 0x0000000200087825 */ /* 0x140fe200078e021c */
[----:B------:R-:W-:Y:S01]  /*1b770*/  IADD3 R0, R0, c[0x0][0x198], RZ ;  /* 0x0000660000007a10 */ /* 0x000fe20007ffe0ff */
[----:B------:R0:W-:Y:S04]  /*1b780*/  @P2 STG.E.U16 [R4.64], R16 ;  /* 0x0000001004002986 */ /* 0x0001e8000c101506 */
[----:B0-----:R-:W-:Y:S01]  /*1b790*/  IMAD.WIDE R4, R0, 0x2, R28 ;  /* 0x0000000200047825 */ /* 0x001fe200078e021c */
[C---:B--2---:R-:W-:Y:S02]  /*1b7a0*/  ISETP.LT.AND P4, PT, R21.reuse, c[0x0][0x178], !P4 ;  /* 0x00005e0015007a0c */ /* 0x044fe40006781270 */
[----:B------:R-:W-:-:S11]  /*1b7b0*/  ISETP.LT.AND P6, PT, R21, c[0x0][0x178], !P6 ;  /* 0x00005e0015007a0c */ /* 0x000fd600077c1270 */
[----:B------:R0:W-:Y:S01]  /*1b7c0*/  @P4 STG.E.U16 [R8.64], R12 ;  /* 0x0000000c08004986 */ /* 0x0001e2000c101506 */
[----:B------:R-:W-:Y:S02]  /*1b7d0*/  ISETP.LT.AND P4, PT, R19, c[0x0][0x178], !P1 ;  /* 0x00005e0013007a0c */ /* 0x000fe40004f81270 */
[----:B------:R-:W-:Y:S01]  /*1b7e0*/  ISETP.LT.AND P1, PT, R21, c[0x0][0x178], !P1 ;  /* 0x00005e0015007a0c */ /* 0x000fe20004f21270 */
[C---:B0-----:R-:W-:Y:S01]  /*1b7f0*/  IMAD.WIDE R8, R0.reuse, 0x2, R2 ;  /* 0x0000000200087825 */ /* 0x041fe200078e0202 */
[----:B------:R-:W-:-:S04]  /*1b800*/  IADD3 R0, R0, c[0x0][0x198], RZ ;  /* 0x0000660000007a10 */ /* 0x000fc80007ffe0ff */
[----:B------:R-:W-:Y:S01]  /*1b810*/  @P0 STG.E.U16 [R8.64], R17 ;  /* 0x0000001108000986 */ /* 0x000fe2000c101506 */
[C---:B---3--:R-:W-:Y:S02]  /*1b820*/  IADD3 R13, R25.reuse, 0x14, RZ ;  /* 0x00000014190d7810 */ /* 0x048fe40007ffe0ff */
[----:B------:R-:W-:Y:S01]  /*1b830*/  IADD3 R12, R25, 0x15, RZ ;  /* 0x00000015190c7810 */ /* 0x000fe20007ffe0ff */
[----:B------:R0:W-:Y:S01]  /*1b840*/  @P6 STG.E.U16 [R4.64], R6 ;  /* 0x0000000604006986 */ /* 0x0001e2000c101506 */
[----:B------:R-:W-:Y:S02]  /*1b850*/  ISETP.LT.AND P6, PT, R19, c[0x0][0x178], !P3 ;  /* 0x00005e0013007a0c */ /* 0x000fe40005fc1270 */
[----:B------:R-:W-:Y:S02]  /*1b860*/  ISETP.GE.AND P2, PT, R13, c[0x0][0x17c], PT ;  /* 0x00005f000d007a0c */ /* 0x000fe40003f46270 */
[----:B------:R-:W-:Y:S02]  /*1b870*/  ISETP.GE.AND P0, PT, R12, c[0x0][0x17c], PT ;  /* 0x00005f000c007a0c */ /* 0x000fe40003f06270 */
[----:B------:R-:W-:-:S02]  /*1b880*/  PRMT R12, R17, 0x7632, R12 ;  /* 0x00007632110c7816 */ /* 0x000fc4000000000c */
[----:B------:R-:W-:Y:S01]  /*1b890*/  PRMT R13, R6, 0x7632, R13 ;  /* 0x00007632060d7816 */ /* 0x000fe2000000000d */
[C---:B0-----:R-:W-:Y:S01]  /*1b8a0*/  IMAD.WIDE R4, R0.reuse, 0x2, R2 ;  /* 0x0000000200047825 */ /* 0x041fe200078e0202 */
[C---:B------:R-:W-:Y:S02]  /*1b8b0*/  IADD3 R6, R0.reuse, c[0x0][0x198], RZ ;  /* 0x0000660000067a10 */ /* 0x040fe40007ffe0ff */
[----:B------:R-:W-:Y:S01]  /*1b8c0*/  ISETP.LT.AND P3, PT, R21, c[0x0][0x178], !P3 ;  /* 0x00005e0015007a0c */ /* 0x000fe20005f61270 */
[----:B------:R-:W-:Y:S01]  /*1b8d0*/  IMAD.WIDE R8, R0, 0x2, R28 ;  /* 0x0000000200087825 */ /* 0x000fe200078e021c */
[----:B------:R0:W-:Y:S01]  /*1b8e0*/  @P4 STG.E.U16 [R4.64], R12 ;  /* 0x0000000c04004986 */ /* 0x0001e2000c101506 */
[----:B------:R-:W-:Y:S02]  /*1b8f0*/  IADD3 R0, R25, 0x16, RZ ;  /* 0x0000001619007810 */ /* 0x000fe40007ffe0ff */
[----:B------:R-:W-:Y:S01]  /*1b900*/  ISETP.LT.AND P4, PT, R19, c[0x0][0x178], !P5 ;  /* 0x00005e0013007a0c */ /* 0x000fe20006f81270 */
[----:B------:R1:W-:Y:S01]  /*1b910*/  @P1 STG.E.U16 [R8.64], R13 ;  /* 0x0000000d08001986 */ /* 0x0003e2000c101506 */
[----:B------:R-:W-:-:S02]  /*1b920*/  ISETP.GE.AND P1, PT, R0, c[0x0][0x17c], PT ;  /* 0x00005f0000007a0c */ /* 0x000fc40003f26270 */
[C---:B------:R-:W-:Y:S01]  /*1b930*/  IADD3 R0, R6.reuse, c[0x0][0x198], RZ ;  /* 0x0000660006007a10 */ /* 0x040fe20007ffe0ff */
[----:B0-----:R-:W-:Y:S01]  /*1b940*/  IMAD.WIDE R4, R6, 0x2, R2 ;  /* 0x0000000206047825 */ /* 0x001fe200078e0202 */
[----:B-1----:R-:W-:-:S04]  /*1b950*/  IADD3 R8, R25, 0x17, RZ ;  /* 0x0000001719087810 */ /* 0x002fc80007ffe0ff */
[----:B------:R0:W-:Y:S01]  /*1b960*/  @P6 STG.E.U16 [R4.64], R24 ;  /* 0x0000001804006986 */ /* 0x0001e2000c101506 */
[----:B------:R-:W-:Y:S01]  /*1b970*/  ISETP.GE.AND P6, PT, R8, c[0x0][0x17c], PT ;  /* 0x00005f0008007a0c */ /* 0x000fe20003fc6270 */
[----:B------:R-:W-:Y:S01]  /*1b980*/  IMAD.WIDE R8, R0, 0x2, R2 ;  /* 0x0000000200087825 */ /* 0x000fe200078e0202 */
[----:B------:R-:W-:-:S03]  /*1b990*/  ISETP.LT.AND P5, PT, R21, c[0x0][0x178], !P5 ;  /* 0x00005e0015007a0c */ /* 0x000fc60006fa1270 */
[----:B0-----:R-:W-:Y:S01]  /*1b9a0*/  IMAD.WIDE R4, R6, 0x2, R28 ;  /* 0x0000000206047825 */ /* 0x001fe200078e021c */
[----:B------:R-:W-:-:S04]  /*1b9b0*/  PRMT R6, R24, 0x7632, R6 ;  /* 0x0000763218067816 */ /* 0x000fc80000000006 */
[----:B-----5:R0:W-:Y:S01]  /*1b9c0*/  @P3 STG.E.U16 [R4.64], R10 ;  /* 0x0000000a04003986 */ /* 0x0201e2000c101506 */
[----:B------:R-:W-:Y:S02]  /*1b9d0*/  ISETP.LT.AND P3, PT, R19, c[0x0][0x178], !P2 ;  /* 0x00005e0013007a0c */ /* 0x000fe40005761270 */
[----:B------:R-:W-:Y:S01]  /*1b9e0*/  ISETP.LT.AND P2, PT, R21, c[0x0][0x178], !P2 ;  /* 0x00005e0015007a0c */ /* 0x000fe20005741270 */
[----:B------:R1:W-:Y:S01]  /*1b9f0*/  @P4 STG.E.U16 [R8.64], R6 ;  /* 0x0000000608004986 */ /* 0x0003e2000c101506 */
[----:B------:R-:W-:Y:S01]  /*1ba00*/  PRMT R16, R10, 0x7632, R16 ;  /* 0x000076320a107816 */ /* 0x000fe20000000010 */
[C---:B0-----:R-:W-:Y:S01]  /*1ba10*/  IMAD.WIDE R4, R0.reuse, 0x2, R28 ;  /* 0x0000000200047825 */ /* 0x041fe200078e021c */
[----:B-1----:R-:W-:-:S04]  /*1ba20*/  IADD3 R6, R0, c[0x0][0x198], RZ ;  /* 0x0000660000067a10 */ /* 0x002fc80007ffe0ff */
[----:B------:R-:W-:Y:S01]  /*1ba30*/  @P5 STG.E.U16 [R4.64], R16 ;  /* 0x0000001004005986 */ /* 0x000fe2000c101506 */
[----:B------:R-:W-:-:S04]  /*1ba40*/  IMAD.WIDE R8, R6, 0x2, R2 ;  /* 0x0000000206087825 */ /* 0x000fc800078e0202 */
[----:B------:R-:W-:Y:S01]  /*1ba50*/  IMAD.WIDE R12, R6, 0x2, R28 ;  /* 0x00000002060c7825 */ /* 0x000fe200078e021c */
[----:B------:R0:W-:Y:S01]  /*1ba60*/  @P3 STG.E.U16 [R8.64], R18 ;  /* 0x0000001208003986 */ /* 0x0001e2000c101506 */
[----:B------:R-:W-:-:S03]  /*1ba70*/  IADD3 R0, R25, 0x19, RZ ;  /* 0x0000001919007810 */ /* 0x000fc60007ffe0ff */
[----:B----4-:R1:W-:Y:S01]  /*1ba80*/  @P2 STG.E.U16 [R12.64], R22 ;  /* 0x000000160c002986 */ /* 0x0103e2000c101506 */
[----:B------:R-:W-:Y:S02]  /*1ba90*/  ISETP.LT.AND P2, PT, R19, c[0x0][0x178], !P0 ;  /* 0x00005e0013007a0c */ /* 0x000fe40004741270 */
[----:B------:R-:W-:Y:S02]  /*1baa0*/  ISETP.LT.AND P0, PT, R21, c[0x0][0x178], !P0 ;  /* 0x00005e0015007a0c */ /* 0x000fe40004701270 */
[----:B------:R-:W-:Y:S02]  /*1bab0*/  ISETP.LT.AND P3, PT, R19, c[0x0][0x178], !P1 ;  /* 0x00005e0013007a0c */ /* 0x000fe40004f61270 */
[----:B0-----:R-:W-:Y:S02]  /*1bac0*/  IADD3 R8, R6, c[0x0][0x198], RZ ;  /* 0x0000660006087a10 */ /* 0x001fe40007ffe0ff */
[----:B------:R-:W-:Y:S02]  /*1bad0*/  IADD3 R10, R25, 0x18, RZ ;  /* 0x00000018190a7810 */ /* 0x000fe40007ffe0ff */
[----:B------:R-:W-:-:S02]  /*1bae0*/  ISETP.GE.AND P5, PT, R0, c[0x0][0x17c], PT ;  /* 0x00005f0000007a0c */ /* 0x000fc40003fa6270 */
[----:B------:R-:W-:Y:S02]  /*1baf0*/  ISETP.LT.AND P1, PT, R21, c[0x0][0x178], !P1 ;  /* 0x00005e0015007a0c */ /* 0x000fe40004f21270 */
[C---:B------:R-:W-:Y:S01]  /*1bb00*/  IADD3 R0, R8.reuse, c[0x0][0x198], RZ ;  /* 0x0000660008007a10 */ /* 0x040fe20007ffe0ff */
[----:B------:R-:W-:Y:S01]  /*1bb10*/  IMAD.WIDE R4, R8, 0x2, R2 ;  /* 0x0000000208047825 */ /* 0x000fe200078e0202 */
[----:B------:R-:W-:Y:S02]  /*1bb20*/  ISETP.GE.AND P4, PT, R10, c[0x0][0x17c], PT ;  /* 0x00005f000a007a0c */ /* 0x000fe40003f86270 */
[----:B------:R-:W-:Y:S01]  /*1bb30*/  PRMT R6, R18, 0x7632, R6 ;  /* 0x0000763212067816 */ /* 0x000fe20000000006 */
[----:B------:R-:W-:Y:S01]  /*1bb40*/  IMAD.WIDE R8, R8, 0x2, R28 ;  /* 0x0000000208087825 */ /* 0x000fe200078e021c */
[----:B------:R-:W-:-:S03]  /*1bb50*/  PRMT R10, R22, 0x7632, R10 ;  /* 0x00007632160a7816 */ /* 0x000fc6000000000a */
[C---:B-1----:R-:W-:Y:S01]  /*1bb60*/  IMAD.WIDE R12, R0.reuse, 0x2, R2 ;  /* 0x00000002000c7825 */ /* 0x042fe200078e0202 */
[----:B------:R0:W-:Y:S03]  /*1bb70*/  @P2 STG.E.U16 [R4.64], R6 ;  /* 0x0000000604002986 */ /* 0x0001e6000c101506 */
[----:B------:R-:W-:Y:S01]  /*1bb80*/  IMAD.WIDE R16, R0, 0x2, R28 ;  /* 0x0000000200107825 */ /* 0x000fe200078e021c */
[----:B------:R-:W-:Y:S04]  /*1bb90*/  @P0 STG.E.U16 [R8.64], R10 ;  /* 0x0000000a08000986 */ /* 0x000fe8000c101506 */
[----:B------:R-:W-:Y:S01]  /*1bba0*/  @P3 STG.E.U16 [R12.64], R14 ;  /* 0x0000000e0c003986 */ /* 0x000fe2000c101506 */
[----:B------:R-:W-:-:S03]  /*1bbb0*/  ISETP.LT.AND P3, PT, R19, c[0x0][0x178], !P6 ;  /* 0x00005e0013007a0c */ /* 0x000fc60007761270 */
[----:B------:R-:W2:Y:S01]  /*1bbc0*/  LDL.LU R19, [R1+0x930] ;  /* 0x0009300001137983 */ /* 0x000ea20000300800 */
[----:B0-----:R-:W-:-:S03]  /*1bbd0*/  PRMT R6, R26, 0x7632, R6 ;  /* 0x000076321a067816 */ /* 0x001fc60000000006 */
[----:B------:R0:W-:Y:S04]  /*1bbe0*/  @P1 STG.E.U16 [R16.64], R26 ;  /* 0x0000001a10001986 */ /* 0x0001e8000c101506 */
[----:B------:R-:W3:Y:S04]  /*1bbf0*/  LDL.LU R24, [R1+0x2c] ;  /* 0x00002c0001187983 */ /* 0x000ee80000300800 */
[----:B0-----:R-:W4:Y:S01]  /*1bc00*/  LDL R26, [R1+0x404] ;  /* 0x00040400011a7983 */ /* 0x001f220000100800 */
[----:B------:R-:W-:Y:S02]  /*1bc10*/  ISETP.LT.AND P6, PT, R21, c[0x0][0x178], !P6 ;  /* 0x00005e0015007a0c */ /* 0x000fe400077c1270 */
[----:B------:R-:W-:-:S02]  /*1bc20*/  IADD3 R4, R0, c[0x0][0x198], RZ ;  /* 0x0000660000047a10 */ /* 0x000fc40007ffe0ff */
[----:B------:R-:W-:Y:S02]  /*1bc30*/  PRMT R10, R14, 0x7632, R10 ;  /* 0x000076320e0a7816 */ /* 0x000fe4000000000a */
[C---:B------:R-:W-:Y:S01]  /*1bc40*/  IADD3 R0, R4.reuse, c[0x0][0x198], RZ ;  /* 0x0000660004007a10 */ /* 0x040fe20007ffe0ff */
[----:B------:R-:W-:-:S04]  /*1bc50*/  IMAD.WIDE R8, R4, 0x2, R2 ;  /* 0x0000000204087825 */ /* 0x000fc800078e0202 */
[----:B------:R-:W-:Y:S01]  /*1bc60*/  IMAD.WIDE R4, R4, 0x2, R28 ;  /* 0x0000000204047825 */ /* 0x000fe200078e021c */
[----:B------:R0:W-:Y:S01]  /*1bc70*/  @P3 STG.E.U16 [R8.64], R10 ;  /* 0x0000000a08003986 */ /* 0x0001e2000c101506 */
[----:B------:R-:W-:-:S03]  /*1bc80*/  IADD3 R18, R25, 0x1a, RZ ;  /* 0x0000001a19127810 */ /* 0x000fc60007ffe0ff */
[----:B------:R1:W-:Y:S01]  /*1bc90*/  @P6 STG.E.U16 [R4.64], R6 ;  /* 0x0000000604006986 */ /* 0x0003e2000c101506 */
[----:B------:R-:W-:Y:S01]  /*1bca0*/  ISETP.GE.AND P2, PT, R18, c[0x0][0x17c], PT ;  /* 0x00005f0012007a0c */ /* 0x000fe20003f46270 */
[----:B0-----:R-:W-:-:S04]  /*1bcb0*/  IMAD.WIDE R8, R0, 0x2, R2 ;  /* 0x0000000200087825 */ /* 0x001fc800078e0202 */
[C---:B-1----:R-:W-:Y:S01]  /*1bcc0*/  IMAD.WIDE R4, R0.reuse, 0x2, R28 ;  /* 0x0000000200047825 */ /* 0x042fe200078e021c */
[----:B------:R-:W-:Y:S02]  /*1bcd0*/  IADD3 R6, R0, c[0x0][0x198], RZ ;  /* 0x0000660000067a10 */ /* 0x000fe40007ffe0ff */
[C---:B------:R-:W-:Y:S02]  /*1bce0*/  IADD3 R10, R25.reuse, 0x1d, RZ ;  /* 0x0000001d190a7810 */ /* 0x040fe40007ffe0ff */
[----:B------:R-:W-:Y:S02]  /*1bcf0*/  IADD3 R0, R6, c[0x0][0x198], RZ ;  /* 0x0000660006007a10 */ /* 0x000fe40007ffe0ff */
[C---:B------:R-:W-:Y:S02]  /*1bd00*/  IADD3 R12, R25.reuse, 0x1b, RZ ;  /* 0x0000001b190c7810 */ /* 0x040fe40007ffe0ff */
[----:B------:R-:W-:Y:S02]  /*1bd10*/  IADD3 R13, R25, 0x1c, RZ ;  /* 0x0000001c190d7810 */ /* 0x000fe40007ffe0ff */
[----:B------:R-:W-:-:S02]  /*1bd20*/  ISETP.GE.AND P1, PT, R12, c[0x0][0x17c], PT ;  /* 0x00005f000c007a0c */ /* 0x000fc40003f26270 */
[----:B------:R-:W-:Y:S02]  /*1bd30*/  ISETP.GE.AND P3, PT, R13, c[0x0][0x17c], PT ;  /* 0x00005f000d007a0c */ /* 0x000fe40003f66270 */
[C---:B------:R-:W-:Y:S02]  /*1bd40*/  IADD3 R12, R25.reuse, 0x1f, RZ ;  /* 0x0000001f190c7810 */ /* 0x040fe40007ffe0ff */
[----:B------:R-:W-:Y:S02]  /*1bd50*/  IADD3 R18, R25, 0x22, RZ ;  /* 0x0000002219127810 */ /* 0x000fe40007ffe0ff */
[C---:B----4-:R-:W-:Y:S02]  /*1bd60*/  ISETP.LT.AND P0, PT, R26.reuse, c[0x0][0x178], !P4 ;  /* 0x00005e001a007a0c */ /* 0x050fe40006701270 */
[----:B------:R-:W-:Y:S02]  /*1bd70*/  ISETP.LT.AND P4, PT, R21, c[0x0][0x178], !P4 ;  /* 0x00005e0015007a0c */ /* 0x000fe40006781270 */
[----:B------:R-:W-:-:S02]  /*1bd80*/  ISETP.LT.AND P6, PT, R26, c[0x0][0x178], !P5 ;  /* 0x00005e001a007a0c */ /* 0x000fc40006fc1270 */
[----:B------:R-:W-:-:S07]  /*1bd90*/  ISETP.LT.AND P5, PT, R21, c[0x0][0x178], !P5 ;  /* 0x00005e0015007a0c */ /* 0x000fce0006fa1270 */
[----:B------:R0:W-:Y:S04]  /*1bda0*/  @P0 STG.E.U16 [R8.64], R20 ;  /* 0x0000001408000986 */ /* 0x0001e8000c101506 */
[----:B------:R1:W-:Y:S01]  /*1bdb0*/  @P4 STG.E.U16 [R4.64], R7 ;  /* 0x0000000704004986 */ /* 0x0003e2000c101506 */
[----:B------:R-:W-:Y:S02]  /*1bdc0*/  ISETP.LT.AND P4, PT, R26, c[0x0][0x178], !P2 ;  /* 0x00005e001a007a0c */ /* 0x000fe40005781270 */
[----:B------:R-:W-:Y:S02]  /*1bdd0*/  ISETP.GE.AND P0, PT, R10, c[0x0][0x17c], PT ;  /* 0x00005f000a007a0c */ /* 0x000fe40003f06270 */
[----:B0-----:R-:W-:Y:S01]  /*1bde0*/  PRMT R8, R20, 0x7632, R8 ;  /* 0x0000763214087816 */ /* 0x001fe20000000008 */
[----:B-1----:R-:W-:Y:S01]  /*1bdf0*/  IMAD.WIDE R4, R6, 0x2, R2 ;  /* 0x0000000206047825 */ /* 0x002fe200078e0202 */
[----:B------:R-:W-:-:S04]  /*1be00*/  PRMT R10, R7, 0x7632, R10 ;  /* 0x00007632070a7816 */ /* 0x000fc8000000000a */
[----:B------:R0:W-:Y:S01]  /*1be10*/  @P6 STG.E.U16 [R4.64], R8 ;  /* 0x0000000804006986 */ /* 0x0001e2000c101506 */
[----:B------:R-:W-:Y:S01]  /*1be20*/  ISETP.LT.AND P2, PT, R21, c[0x0][0x178], !P2 ;  /* 0x00005e0015007a0c */ /* 0x000fe20005741270 */
[----:B0-----:R-:W-:-:S04]  /*1be30*/  IMAD.WIDE R4, R6, 0x2, R28 ;  /* 0x0000000206047825 */ /* 0x001fc800078e021c */
[----:B------:R-:W-:Y:S01]  /*1be40*/  IMAD.WIDE R6, R0, 0x2, R2 ;  /* 0x0000000200067825 */ /* 0x000fe200078e0202 */
[----:B------:R0:W-:Y:S04]  /*1be50*/  @P5 STG.E.U16 [R4.64], R10 ;  /* 0x0000000a04005986 */ /* 0x0001e8000c101506 */
[----:B---3--:R1:W-:Y:S01]  /*1be60*/  @P4 STG.E.U16 [R6.64], R24 ;  /* 0x0000001806004986 */ /* 0x0083e2000c101506 */
[----:B------:R-:W-:Y:S02]  /*1be70*/  IADD3 R8, R25, 0x1e, RZ ;  /* 0x0000001e19087810 */ /* 0x000fe40007ffe0ff */
[----:B0-----:R-:W-:Y:S02]  /*1be80*/  PRMT R10, R24, 0x7632, R10 ;  /* 0x00007632180a7816 */ /* 0x001fe4000000000a */
[----:B-1----:R-:W0:Y:S01]  /*1be90*/  S2R R24, SR_TID.X ;  /* 0x0000000000187919 */ /* 0x002e220000002100 */
[----:B------:R-:W-:Y:S01]  /*1bea0*/  ISETP.GE.AND P6, PT, R8, c[0x0][0x17c], PT ;  /* 0x00005f0008007a0c */ /* 0x000fe20003fc6270 */
[----:B------:R-:W-:Y:S01]  /*1beb0*/  IMAD.WIDE R8, R0, 0x2, R28 ;  /* 0x0000000200087825 */ /* 0x000fe200078e021c */
[----:B------:R-:W-:-:S02]  /*1bec0*/  ISETP.LT.AND P4, PT, R26, c[0x0][0x178], !P1 ;  /* 0x00005e001a007a0c */ /* 0x000fc40004f81270 */
[C---:B------:R-:W-:Y:S02]  /*1bed0*/  ISETP.LT.AND P1, PT, R21.reuse, c[0x0][0x178], !P1 ;  /* 0x00005e0015007a0c */ /* 0x040fe40004f21270 */
[----:B------:R1:W-:Y:S01]  /*1bee0*/  @P2 STG.E.U16 [R8.64], R11 ;  /* 0x0000000b08002986 */ /* 0x0003e2000c101506 */
[----:B------:R-:W-:Y:S02]  /*1bef0*/  IADD3 R4, R0, c[0x0][0x198], RZ ;  /* 0x0000660000047a10 */ /* 0x000fe40007ffe0ff */
[----:B------:R-:W-:Y:S02]  /*1bf00*/  ISETP.LT.AND P2, PT, R26, c[0x0][0x178], !P3 ;  /* 0x00005e001a007a0c */ /* 0x000fe40005f41270 */
[C---:B------:R-:W-:Y:S01]  /*1bf10*/  IADD3 R0, R4.reuse, c[0x0][0x198], RZ ;  /* 0x0000660004007a10 */ /* 0x040fe20007ffe0ff */
[C---:B------:R-:W-:Y:S01]  /*1bf20*/  IMAD.WIDE R6, R4.reuse, 0x2, R2 ;  /* 0x0000000204067825 */ /* 0x040fe200078e0202 */
[----:B------:R-:W-:Y:S02]  /*1bf30*/  ISETP.LT.AND P3, PT, R21, c[0x0][0x178], !P3 ;  /* 0x00005e0015007a0c */ /* 0x000fe40005f61270 */
[----:B-1----:R-:W-:Y:S01]  /*1bf40*/  PRMT R11, R11, 0x7632, R11 ;  /* 0x000076320b0b7816 */ /* 0x002fe2000000000b */
[----:B------:R-:W-:Y:S01]  /*1bf50*/  IMAD.WIDE R8, R4, 0x2, R28 ;  /* 0x0000000204087825 */ /* 0x000fe200078e021c */
[----:B0-----:R-:W-:-:S03]  /*1bf60*/  LOP3.LUT R13, R24, 0x7f, RZ, 0xc0, !PT ;  /* 0x0000007f180d7812 */ /* 0x001fc600078ec0ff */
[----:B------:R-:W-:Y:S01]  /*1bf70*/  IMAD.WIDE R4, R0, 0x2, R2 ;  /* 0x0000000200047825 */ /* 0x000fe200078e0202 */
[----:B------:R-:W-:-:S03]  /*1bf80*/  ISETP.GE.AND P5, PT, R12, c[0x0][0x17c], PT ;  /* 0x00005f000c007a0c */ /* 0x000fc60003fa6270 */
[----:B------:R-:W-:Y:S01]  /*1bf90*/  IMAD.SHL.U32 R24, R24, 0x400, RZ ;  /* 0x0000040018187824 */ /* 0x000fe200078e00ff */
[----:B------:R-:W-:Y:S01]  /*1bfa0*/  @P4 STG.E.U16 [R6.64], R10 ;  /* 0x0000000a06004986 */ /* 0x000fe2000c101506 */
[----:B------:R-:W-:-:S03]  /*1bfb0*/  IADD3 R12, R25, 0x20, RZ ;  /* 0x00000020190c7810 */ /* 0x000fc60007ffe0ff */
[----:B------:R0:W-:Y:S01]  /*1bfc0*/  @P1 STG.E.U16 [R8.64], R11 ;  /* 0x0000000b08001986 */ /* 0x0001e2000c101506 */
[----:B------:R-:W-:-:S03]  /*1bfd0*/  LOP3.LUT R24, R24, 0x1800, RZ, 0xc0, !PT ;  /* 0x0000180018187812 */ /* 0x000fc600078ec0ff */
[----:B--2---:R-:W-:Y:S01]  /*1bfe0*/  @P2 STG.E.U16 [R4.64], R19 ;  /* 0x0000001304002986 */ /* 0x004fe2000c101506 */
[----:B------:R-:W-:Y:S02]  /*1bff0*/  ISETP.LT.AND P2, PT, R26, c[0x0][0x178], !P0 ;  /* 0x00005e001a007a0c */ /* 0x000fe40004741270 */
[----:B------:R-:W-:Y:S02]  /*1c000*/  ISETP.LT.AND P0, PT, R21, c[0x0][0x178], !P0 ;  /* 0x00005e0015007a0c */ /* 0x000fe40004701270 */
[----:B------:R-:W-:Y:S01]  /*1c010*/  ISETP.GE.AND P4, PT, R12, c[0x0][0x17c], PT ;  /* 0x00005f000c007a0c */ /* 0x000fe20003f86270 */
[----:B------:R-:W-:Y:S01]  /*1c020*/  IMAD R24, R13, 0x10, R24 ;  /* 0x000000100d187824 */ /* 0x000fe200078e0218 */
[C---:B------:R-:W-:Y:S01]  /*1c030*/  IADD3 R12, R0.reuse, c[0x0][0x198], RZ ;  /* 0x00006600000c7a10 */ /* 0x040fe20007ffe0ff */
[----:B0-----:R-:W-:Y:S01]  /*1c040*/  IMAD.WIDE R10, R0, 0x2, R28 ;  /* 0x00000002000a7825 */ /* 0x001fe200078e021c */
[----:B------:R-:W-:Y:S02]  /*1c050*/  ISETP.LT.AND P1, PT, R26, c[0x0][0x178], !P6 ;  /* 0x00005e001a007a0c */ /* 0x000fe40007721270 */
[----:B------:R-:W-:Y:S01]  /*1c060*/  ISETP.LT.AND P6, PT, R21, c[0x0][0x178], !P6 ;  /* 0x00005e0015007a0c */ /* 0x000fe200077c1270 */
[----:B------:R0:W1:Y:S01]  /*1c070*/  LDS.128 R4, [R24] ;  /* 0x0000000018047984 */ /* 0x0000620000000c00 */
[----:B------:R-:W-:-:S02]  /*1c080*/  PRMT R8, R19, 0x7632, R8 ;  /* 0x0000763213087816 */ /* 0x000fc40000000008 */
[----:B------:R-:W-:Y:S01]  /*1c090*/  IADD3 R0, R12, c[0x0][0x198], RZ ;  /* 0x000066000c007a10 */ /* 0x000fe20007ffe0ff */
[----:B------:R2:W-:Y:S01]  /*1c0a0*/  @P3 STG.E.U16 [R10.64], R23 ;  /* 0x000000170a003986 */ /* 0x0005e2000c101506 */
[----:B------:R-:W-:-:S03]  /*1c0b0*/  PRMT R9, R23, 0x7632, R9 ;  /* 0x0000763217097816 */ /* 0x000fc60000000009 */
[----:B0-----:R-:W3:Y:S01]  /*1c0c0*/  LDL.LU R24, [R1+0xd0] ;  /* 0x0000d00001187983 */ /* 0x001ee20000300800 */
[----:B------:R-:W-:-:S04]  /*1c0d0*/  IMAD.WIDE R16, R0, 0x2, R2 ;  /* 0x0000000200107825 */ /* 0x000fc800078e0202 */
[----:B--2---:R-:W-:-:S04]  /*1c0e0*/  IMAD.WIDE R10, R12, 0x2, R2 ;  /* 0x000000020c0a7825 */ /* 0x004fc800078e0202 */
[----:B------:R-:W-:Y:S01]  /*1c0f0*/  IMAD.WIDE R12, R12, 0x2, R28 ;  /* 0x000000020c0c7825 */ /* 0x000fe200078e021c */
[----:B------:R-:W-:Y:S04]  /*1c100*/  @P2 STG.E.U16 [R10.64], R8 ;  /* 0x000000080a002986 */ /* 0x000fe8000c101506 */
[----:B------:R0:W-:Y:S01]  /*1c110*/  @P0 STG.E.U16 [R12.64], R9 ;  /* 0x000000090c000986 */ /* 0x0001e2000c101506 */
[----:B------:R-:W-:Y:S02]  /*1c120*/  ISETP.GE.AND P2, PT, R18, c[0x0][0x17c], PT ;  /* 0x00005f0012007a0c */ /* 0x000fe40003f46270 */
[----:B------:R-:W-:Y:S01]  /*1c130*/  PRMT R18, R27, 0x7632, R18 ;  /* 0x000076321b127816 */ /* 0x000fe20000000012 */
[----:B------:R-:W-:Y:S01]  /*1c140*/  @P1 STG.E.U16 [R16.64], R15 ;  /* 0x0000000f10001986 */ /* 0x000fe2000c101506 */
[----:B0-----:R-:W-:-:S05]  /*1c150*/  IMAD.WIDE R12, R0, 0x2, R28 ;  /* 0x00000002000c7825 */ /* 0x001fca00078e021c */
[----:B------:R0:W-:Y:S04]  /*1c160*/  @P6 STG.E.U16 [R12.64], R27 ;  /* 0x0000001b0c006986 */ /* 0x0001e8000c101506 */
[----:B0-----:R-:W2:Y:S01]  /*1c170*/  LDL.LU R27, [R1+0x400] ;  /* 0x00040000011b7983 */ /* 0x001ea20000300800 */
[----:B------:R-:W-:Y:S02]  /*1c180*/  IADD3 R14, R25, 0x21, RZ ;  /* 0x00000021190e7810 */ /* 0x000fe40007ffe0ff */
[----:B------:R-:W-:Y:S02]  /*1c190*/  ISETP.LT.AND P1, PT, R26, c[0x0][0x178], !P5 ;  /* 0x00005e001a007a0c */ /* 0x000fe40006f21270 */
[----:B------:R-:W-:Y:S02]  /*1c1a0*/  ISETP.GE.AND P3, PT, R14, c[0x0][0x17c], PT ;  /* 0x00005f000e007a0c */ /* 0x000fe40003f66270 */
[----:B------:R-:W-:-:S02]  /*1c1b0*/  IADD3 R14, R0, c[0x0][0x198], RZ ;  /* 0x00006600000e7a10 */ /* 0x000fc40007ffe0ff */
[----:B------:R-:W-:Y:S02]  /*1c1c0*/  ISETP.LT.AND P5, PT, R21, c[0x0][0x178], !P5 ;  /* 0x00005e0015007a0c */ /* 0x000fe40006fa1270 */
[----:B------:R-:W-:Y:S01]  /*1c1d0*/  ISETP.LT.AND P6, PT, R26, c[0x0][0x178], !P4 ;  /* 0x00005e001a007a0c */ /* 0x000fe200067c1270 */
[C---:B------:R-:W-:Y:S01]  /*1c1e0*/  IMAD.WIDE R12, R14.reuse, 0x2, R2 ;  /* 0x000000020e0c7825 */ /* 0x040fe200078e0202 */
[----:B------:R-:W-:Y:S02]  /*1c1f0*/  PRMT R15, R15, 0x7632, R15 ;  /* 0x000076320f0f7816 */ /* 0x000fe4000000000f */
[----:B------:R-:W-:Y:S02]  /*1c200*/  ISETP.LT.AND P4, PT, R21, c[0x0][0x178], !P4 ;  /* 0x00005e0015007a0c */ /* 0x000fe40006781270 */
[----:B------:R-:W-:Y:S02]  /*1c210*/  IADD3 R0, R14, c[0x0][0x198], RZ ;  /* 0x000066000e007a10 */ /* 0x000fe40007ffe0ff */
[----:B------:R-:W-:Y:S01]  /*1c220*/  IADD3 R16, R25, 0x23, RZ ;  /* 0x0000002319107810 */ /* 0x000fe20007ffe0ff */
[----:B------:R0:W-:Y:S03]  /*1c230*/  @P1 STG.E.U16 [R12.64], R15 ;  /* 0x0000000f0c001986 */ /* 0x0001e6000c101506 */
[----:B------:R-:W-:Y:S01]  /*1c240*/  ISETP.GE.AND P0, PT, R16, c[0x0][0x17c], PT ;  /* 0x00005f0010007a0c */ /* 0x000fe20003f06270 */
[----:B------:R-:W-:-:S04]  /*1c250*/  IMAD.WIDE R16, R0, 0x2, R28 ;  /* 0x0000000200107825 */ /* 0x000fc800078e021c */
[----:B0-----:R-:W-:-:S04]  /*1c260*/  IMAD.WIDE R12, R14, 0x2, R28 ;  /* 0x000000020e0c7825 */ /* 0x001fc800078e021c */
[C---:B------:R-:W-:Y:S01]  /*1c270*/  IMAD.WIDE R14, R0.reuse, 0x2, R2 ;  /* 0x00000002000e7825 */ /* 0x040fe200078e0202 */
[----:B------:R0:W-:Y:S02]  /*1c280*/  @P5 STG.E.U16 [R12.64], R18 ;  /* 0x000000120c005986 */ /* 0x0001e4000c101506 */
[----:B0-----:R-:W-:Y:S02]  /*1c290*/  IADD3 R18, R0, c[0x0][0x198], RZ ;  /* 0x0000660000127a10 */ /* 0x001fe40007ffe0ff */
[----:B---3--:R-:W-:Y:S04]  /*1c2a0*/  @P6 STG.E.U16 [R14.64], R24 ;  /* 0x000000180e006986 */ /* 0x008fe8000c101506 */
[----:B-1----:R0:W-:Y:S01]  /*1c2b0*/  @P4 STG.E.U16 [R16.64], R4 ;  /* 0x0000000410004986 */ /* 0x0021e2000c101506 */
[----:B------:R-:W-:-:S02]  /*1c2c0*/  ISETP.LT.AND P4, PT, R26, c[0x0][0x178], !P3 ;  /* 0x00005e001a007a0c */ /* 0x000fc40005f81270 */
[----:B------:R-:W-:Y:S02]  /*1c2d0*/  ISETP.LT.AND P6, PT, R26, c[0x0][0x178], !P2 ;  /* 0x00005e001a007a0c */ /* 0x000fe400057c1270 */
[C---:B------:R-:W-:Y:S02]  /*1c2e0*/  ISETP.LT.AND P3, PT, R21.reuse, c[0x0][0x178], !P3 ;  /* 0x00005e0015007a0c */ /* 0x040fe40005f61270 */
[----:B------:R-:W-:Y:S02]  /*1c2f0*/  ISETP.LT.AND P2, PT, R21, c[0x0][0x178], !P2 ;  /* 0x00005e0015007a0c */ /* 0x000fe40005741270 */
[----:B------:R-:W-:Y:S01]  /*1c300*/  PRMT R0, R24, 0x7632, R0 ;  /* 0x0000763218007816 */ /* 0x000fe20000000000 */
[----:B0-----:R-:W-:-:S05]  /*1c310*/  IMAD.WIDE R16, R18, 0x2, R2 ;  /* 0x0000000212107825 */ /* 0x001fca00078e0202 */
[----:B------:R-:W-:Y:S01]  /*1c320*/  @P4 STG.E.U16 [R16.64], R0 ;  /* 0x0000000010004986 */ /* 0x000fe2000c101506 */
[----:B--2---:R-:W-:-:S04]  /*1c330*/  IADD3 R21, R27, 0x26, RZ ;  /* 0x000000261b157810 */ /* 0x004fc80007ffe0ff */
[----:B------:R-:W-:Y:S02]  /*1c340*/  ISETP.GE.AND P4, PT, R21, c[0x0][0x17c], PT ;  /* 0x00005f0015007a0c */ /* 0x000fe40003f86270 */
[----:B------:R-:W2:Y:S04]  /*1c350*/  LDL.LU R21, [R1+0x70] ;  /* 0x0000700001157983 */ /* 0x000ea80000300800 */
[----:B------:R-:W0:Y:S04]  /*1c360*/  S2R R20, SR_TID.X ;  /* 0x0000000000147919 */ /* 0x000e280000002100 */
[----:B------:R-:W1:Y:S01]  /*1c370*/  S2R R25, SR_TID.X ;  /* 0x0000000000197919 */ /* 0x000e620000002100 */
[C---:B0-----:R-:W-:Y:S01]  /*1c380*/  LOP3.LUT R19, R20.reuse, 0x7f, RZ, 0xc0, !PT ;  /* 0x0000007f14137812 */ /* 0x041fe200078ec0ff */
[----:B------:R-:W-:-:S05]  /*1c390*/  IMAD.SHL.U32 R20, R20, 0x400, RZ ;  /* 0x0000040014147824 */ /* 0x000fca00078e00ff */
[----:B------:R-:W-:-:S05]  /*1c3a0*/  LOP3.LUT R20, R20, 0x1800, RZ, 0xc0, !PT ;  /* 0x0000180014147812 */ /* 0x000fca00078ec0ff */
[----:B------:R-:W-:Y:S01]  /*1c3b0*/  IMAD R20, R19, 0x10, R20 ;  /* 0x0000001013147824 */ /* 0x000fe200078e0214 */
[----:B-1----:R-:W-:-:S04]  /*1c3c0*/  LOP3.LUT R22, R25, 0x7f, RZ, 0xc0, !PT ;  /* 0x0000007f19167812 */ /* 0x002fc800078ec0ff */
[----:B------:R-:W-:Y:S01]  /*1c3d0*/  LOP3.LUT R20, R20, 0x20, RZ, 0x3c, !PT ;  /* 0x0000002014147812 */ /* 0x000fe200078e3cff */
[----:B------:R-:W-:-:S04]  /*1c3e0*/  IMAD.SHL.U32 R25, R25, 0x400, RZ ;  /* 0x0000040019197824 */ /* 0x000fc800078e00ff */
[----:B------:R0:W1:Y:S01]  /*1c3f0*/  LDS.128 R8, [R20] ;  /* 0x0000000014087984 */ /* 0x0000620000000c00 */
[----:B------:R-:W-:Y:S02]  /*1c400*/  IADD3 R19, R27, 0x24, RZ ;  /* 0x000000241b137810 */ /* 0x000fe40007ffe0ff */
[----:B------:R-:W-:Y:S02]  /*1c410*/  LOP3.LUT R25, R25, 0x1800, RZ, 0xc0, !PT ;  /* 0x0000180019197812 */ /* 0x000fe400078ec0ff */
[----:B0-----:R-:W-:-:S04]  /*1c420*/  IADD3 R20, R27, 0x25, RZ ;  /* 0x000000251b147810 */ /* 0x001fc80007ffe0ff */
[----:B------:R-:W-:Y:S02]  /*1c430*/  ISETP.GE.AND P5, PT, R20, c[0x0][0x17c], PT ;  /* 0x00005f0014007a0c */ /* 0x000fe40003fa6270 */
[----:B------:R-:W-:Y:S01]  /*1c440*/  IADD3 R20, R18, c[0x0][0x198], RZ ;  /* 0x0000660012147a10 */ /* 0x000fe20007ffe0ff */
[----:B------:R-:W-:Y:S01]  /*1c450*/  IMAD R25, R22, 0x10, R25 ;  /* 0x0000001016197824 */ /* 0x000fe200078e0219 */
[----:B------:R-:W-:Y:S01]  /*1c460*/  ISETP.GE.AND P1, PT, R19, c[0x0][0x17c], PT ;  /* 0x00005f0013007a0c */ /* 0x000fe20003f26270 */
[----:B------:R-:W-:Y:S01]  /*1c470*/  IMAD.WIDE R18, R18, 0x2, R28 ;  /* 0x0000000212127825 */ /* 0x000fe200078e021c */
[----:B------:R-:W-:-:S03]  /*1c480*/  PRMT R4, R4, 0x7632, R4 ;  /* 0x0000763204047816 */ /* 0x000fc60000000004 */
[----:B------:R-:W-:Y:S02]  /*1c490*/  IMAD.WIDE R22, R20, 0x2, R2 ;  /* 0x0000000214167825 */ /* 0x000fe400078e0202 */
[----:B------:R-:W-:Y:S04]  /*1c4a0*/  @P3 STG.E.U16 [R18.64], R4 ;  /* 0x0000000412003986 */ /* 0x000fe8000c101506 */
[----:B--2---:R0:W-:Y:S04]  /*1c4b0*/  @P6 STG.E.U16 [R22.64], R21 ;  /* 0x0000001516006986 */ /* 0x0041e8000c101506 */
[----:B0-----:R-:W2:Y:S01]  /*1c4c0*/  LDL R23, [R1+0x408] ;  /* 0x0004080001177983 */ /* 0x001ea20000100800 */
[----:B------:R-:W-:-:S05]  /*1c4d0*/  LOP3.LUT R25, R25, 0x40, RZ, 0x3c, !PT ;  /* 0x0000004019197812 */ /* 0x000fca00078e3cff */
[----:B------:R0:W3:Y:S02]  /*1c4e0*/  LDS.128 R12, [R25] ;  /* 0x00000000190c7984 */ /* 0x0000e40000000c00 */
[C---:B0-----:R-:W-:Y:S01]  /*1c4f0*/  IMAD.WIDE R24, R20.reuse, 0x2, R28 ;  /* 0x0000000214187825 */ /* 0x041fe200078e021c */
[----:B------:R-:W-:-:S04]  /*1c500*/  IADD3 R22, R20, c[0x0][0x198], RZ ;  /* 0x0000660014167a10 */ /* 0x000fc80007ffe0ff */
[----:B-1----:R-:W-:Y:S01]  /*1c510*/  @P2 STG.E.U16 [R24.64], R8 ;  /* 0x0000000818002986 */ /* 0x002fe2000c101506 */
[----:B------:R-:W-:Y:S02]  /*1c520*/  ISETP.LT.AND P2, PT, R26, c[0x0][0x178], !P0 ;  /* 0x00005e001a007a0c */ /* 0x000fe40004741270 */
[----:B------:R-:W-:Y:S01]  /*1c530*/  PRMT R0, R21, 0x7632, R0 ;  /* 0x0000763215007816 */ /* 0x000fe20000000000 */
[----:B------:R-:W-:Y:S01]  /*1c540*/  IMAD.WIDE R20, R22, 0x2, R2 ;  /* 0x0000000216147825 */ /* 0x000fe200078e0202 */
[----:B------:R-:W-:Y:S02]  /*1c550*/  ISETP.LT.AND P3, PT, R26, c[0x0][0x178], !P1 ;  /* 0x00005e001a007a0c */ /* 0x000fe40004f61270 */
[----:B------:R-:W-:Y:S02]  /*1c560*/  IADD3 R26, R22, c[0x0][0x198], RZ ;  /* 0x00006600161a7a10 */ /* 0x000fe40007ffe0ff */
[----:B------:R-:W-:-:S05]  /*1c570*/  PRMT R4, R8, 0x7632, R4 ;  /* 0x0000763208047816 */ /* 0x000fca0000000004 */
[----:B------:R-:W-:Y:S01]  /*1c580*/  @P2 STG.E.U16 [R20.64], R0 ;  /* 0x0000000014002986 */ /* 0x000fe2000c101506 */
[C---:B--2---:R-:W-:Y:S02]  /*1c590*/  ISETP.LT.AND P0, PT, R23.reuse, c[0x0][0x178], !P0 ;  /* 0x00005e0017007a0c */ /* 0x044fe40004701270 */
[----:B------:R-:W-:Y:S01]  /*1c5a0*/  ISETP.LT.AND P6, PT, R23, c[0x0][0x178], !P1 ;  /* 0x00005e0017007a0c */ /* 0x000fe20004fc1270 */
[----:B------:R-:W-:-:S10]  /*1c5b0*/  IMAD.WIDE R22, R22, 0x2, R28 ;  /* 0x0000000216167825 */ /* 0x000fd400078e021c */
[----:B------:R0:W-:Y:S04]  /*1c5c0*/  @P0 STG.E.U16 [R22.64], R4 ;  /* 0x0000000416000986 */ /* 0x0001e8000c101506 */
[----:B0-----:R-:W2:Y:S01]  /*1c5d0*/  LDL.LU R22, [R1+0x60] ;  /* 0x0000600001167983 */ /* 0x001ea20000300800 */
[----:B------:R-:W-:-:S03]  /*1c5e0*/  IADD3 R24, R27, 0x27, RZ ;  /* 0x000000271b187810 */ /* 0x000fc60007ffe0ff */
[----:B------:R-:W4:Y:S01]  /*1c5f0*/  LDL R23, [R1+0x404] ;  /* 0x0004040001177983 */ /* 0x000f220000100800 */
[----:B------:R-:W-:Y:S01]  /*1c600*/  ISETP.GE.AND P1, PT, R24, c[0x0][0x17c], PT ;  /* 0x00005f0018007a0c */ /* 0x000fe20003f26270 */
[C---:B------:R-:W-:Y:S01]  /*1c610*/  IMAD.WIDE R24, R26.reuse, 0x2, R2 ;  /* 0x000000021a187825 */ /* 0x040fe200078e0202 */
[C---:B------:R-:W-:Y:S02]  /*1c620*/  IADD3 R0, R27.reuse, 0x29, RZ ;  /* 0x000000291b007810 */ /* 0x040fe40007ffe0ff */
[----:B------:R-:W-:Y:S01]  /*1c630*/  IADD3 R8, R27, 0x28, RZ ;  /* 0x000000281b087810 */ /* 0x000fe20007ffe0ff */
[----:B------:R-:W-:Y:S01]  /*1c640*/  IMAD.WIDE R20, R26, 0x2, R28 ;  /* 0x000000021a147825 */ /* 0x000fe200078e021c */
[----:B--2---:R0:W-:Y:S04]  /*1c650*/  @P3 STG.E.U16 [R24.64], R22 ;  /* 0x0000001618003986 */ /* 0x0041e8000c101506 */
[----:B0-----:R-:W2:Y:S01]  /*1c660*/  LDL R25, [R1+0x408] ;  /* 0x0004080001197983 */ /* 0x001ea20000100800 */
[----:B----4-:R-:W-:-:S02]  /*1c670*/  ISETP.LT.AND P3, PT, R23, c[0x0][0x178], !P5 ;  /* 0x00005e0017007a0c */ /* 0x010fc40006f61270 */
[----:B------:R-:W-:Y:S01]  /*1c680*/  ISETP.GE.AND P0, PT, R0, c[0x0][0x17c], PT ;  /* 0x00005f0000007a0c */ /* 0x000fe20003f06270 */
[----:B---3--:R0:W-:Y:S01]  /*1c690*/  @P6 STG.E.U16 [R20.64], R12 ;  /* 0x0000000c14006986 */ /* 0x0081e2000c101506 */
[----:B------:R-:W-:Y:S02]  /*1c6a0*/  IADD3 R0, R26, c[0x0][0x198], RZ ;  /* 0x000066001a007a10 */ /* 0x000fe40007ffe0ff */
[----:B------:R-:W-:Y:S01]  /*1c6b0*/  ISETP.GE.AND P2, PT, R8, c[0x0][0x17c], PT ;  /* 0x00005f0008007a0c */ /* 0x000fe20003f46270 */
[----:B------:R-:W3:Y:S01]  /*1c6c0*/  LDL.LU R24, [R1+0x40] ;  /* 0x0000400001187983 */ /* 0x000ee20000300800 */
[----:B------:R-:W-:Y:S02]  /*1c6d0*/  PRMT R4, R22, 0x7632, R4 ;  /* 0x0000763216047816 */ /* 0x000fe40000000004 */
[----:B------:R-:W-:Y:S01]  /*1c6e0*/  PRMT R8, R12, 0x7632, R8 ;  /* 0x000076320c087816 */ /* 0x000fe20000000008 */
[----:B------:R-:W4:Y:S01]  /*1c6f0*/  LDL.LU R26, [R1+0x408] ;  /* 0x00040800011a7983 */ /* 0x000f220000300800 */
[----:B0-----:R-:W-:Y:S01]  /*1c700*/  IMAD.WIDE R20, R0, 0x2, R2 ;  /* 0x0000000200147825 */ /* 0x001fe200078e0202 */
[----:B------:R-:W-:-:S04]  /*1c710*/  IADD3 R12, R27, 0x2a, RZ ;  /* 0x0000002a1b0c7810 */ /* 0x000fc80007ffe0ff */
[----:B------:R0:W-:Y:S01]  /*1c720*/  @P3 STG.E.U16 [R20.64], R4 ;  /* 0x0000000414003986 */ /* 0x0001e2000c101506 */
[----:B------:R-:W-:-:S03]  /*1c730*/  ISETP.GE.AND P3, PT, R12, c[0x0][0x17c], PT ;  /* 0x00005f000c007a0c */ /* 0x000fc60003f66270 */
[----:B------:R-:W1:Y:S02]  /*1c740*/  S2R R17, SR_TID.X ;  /* 0x0000000000117919 */ /* 0x000e640000002100 */
[C---:B-1----:R-:W-:Y:S01]  /*1c750*/  LOP3.LUT R16, R17.reuse, 0x7f, RZ, 0xc0, !PT ;  /* 0x0000007f11107812 */ /* 0x042fe200078ec0ff */
[----:B------:R-:W-:Y:S01]  /*1c760*/  IMAD.SHL.U32 R17, R17, 0x400, RZ ;  /* 0x0000040011117824 */ /* 0x000fe200078e00ff */
[----:B--2---:R-:W-:Y:S02]  /*1c770*/  ISETP.LT.AND P5, PT, R25, c[0x0][0x178], !P5 ;  /* 0x00005e0019007a0c */ /* 0x004fe40006fa1270 */
[----:B------:R-:W2:Y:S04]  /*1c780*/  LDL.LU R25, [R1+0xd4] ;  /* 0x0000d40001197983 */ /* 0x000ea80000300800 */
[----:B------:R-:W5:Y:S01]  /*1c790*/  LDL R12, [R1+0x404] ;  /* 0x00040400010c7983 */ /* 0x000f620000100800 */
[----:B------:R-:W-:-:S05]  /*1c7a0*/  LOP3.LUT R17, R17, 0x1800, RZ, 0xc0, !PT ;  /* 0x0000180011117812 */ /* 0x000fca00078ec0ff */
[----:B------:R-:W-:-:S05]  /*1c7b0*/  IMAD R17, R16, 0x10, R17 ;  /* 0x0000001010117824 */ /* 0x000fca00078e0211 */
[----:B------:R-:W-:-:S06]  /*1c7c0*/  LOP3.LUT R17, R17, 0x60, RZ, 0x3c, !PT ;  /* 0x0000006011117812 */ /* 0x000fcc00078e3cff */
[----:B------:R-:W1:Y:S01]  /*1c7d0*/  LDS.128 R16, [R17] ;  /* 0x0000000011107984 */ /* 0x000e620000000c00 */
[----:B------:R-:W-:Y:S01]  /*1c7e0*/  ISETP.LT.AND P6, PT, R23, c[0x0][0x178], !P4 ;  /* 0x00005e0017007a0c */ /* 0x000fe200067c1270 */
[----:B------:R-:W-:Y:S01]  /*1c7f0*/  IMAD.WIDE R22, R0, 0x2, R28 ;  /* 0x0000000200167825 */ /* 0x000fe200078e021c */
[----:B----4-:R-:W-:Y:S02]  /*1c800*/  ISETP.LT.AND P4, PT, R26, c[0x0][0x178], !P4 ;  /* 0x00005e001a007a0c */ /* 0x010fe40006781270 */
[----:B------:R-:W-:Y:S02]  /*1c810*/  IADD3 R0, R0, c[0x0][0x198], RZ ;  /* 0x0000660000007a10 */ /* 0x000fe40007ffe0ff */
[----:B------:R4:W-:Y:S01]  /*1c820*/  @P5 STG.E.U16 [R22.64], R8 ;  /* 0x0000000816005986 */ /* 0x0009e2000c101506 */
[----:B0-----:R-:W-:Y:S02]  /*1c830*/  IADD3 R4, R27, 0x2b, RZ ;  /* 0x0000002b1b047810 */ /* 0x001fe40007ffe0ff */
[----:B------:R-:W-:-:S05]  /*1c840*/  IMAD.WIDE R20, R0, 0x2, R2 ;  /* 0x0000000200147825 */ /* 0x000fca00078e0202 */
[----:B---3--:R0:W-:Y:S01]  /*1c850*/  @P6 STG.E.U16 [R20.64], R24 ;  /* 0x0000001814006986 */ /* 0x0081e2000c101506 */
[C---:B----4-:R-:W-:Y:S01]  /*1c860*/  IMAD.WIDE R22, R0.reuse, 0x2, R28 ;  /* 0x0000000200167825 */ /* 0x050fe200078e021c */
[----:B------:R-:W-:Y:S02]  /*1c870*/  IADD3 R0, R0, c[0x0][0x198], RZ ;  /* 0x0000660000007a10 */ /* 0x000fe40007ffe0ff */
[----:B------:R-:W-:Y:S02]  /*1c880*/  ISETP.GE.AND P6, PT, R4, c[0x0][0x17c], PT ;  /* 0x00005f0004007a0c */ /* 0x000fe40003fc6270 */
[----:B------:R-:W-:Y:S01]  /*1c890*/  PRMT R4, R24, 0x7632, R4 ;  /* 0x0000763218047816 */ /* 0x000fe20000000004 */
[C---:B0-----:R-:W-:Y:S01]  /*1c8a0*/  IMAD.WIDE R20, R0.reuse, 0x2, R2 ;  /* 0x0000000200147825 */ /* 0x041fe200078e0202 */
[----:B------:R-:W-:Y:S01]  /*1c8b0*/  IADD3 R8, R27, 0x2d, RZ ;  /* 0x0000002d1b087810 */ /* 0x000fe20007ffe0ff */
[----:B------:R-:W3:Y:S04]  /*1c8c0*/  LDL.LU R24, [R1+0x74] ;  /* 0x0000740001187983 */ /* 0x000ee80000300800 */
[----:B-1----:R0:W-:Y:S02]  /*1c8d0*/  @P4 STG.E.U16 [R22.64], R16 ;  /* 0x0000001016004986 */ /* 0x0021e4000c101506 */
[----:B0-----:R-:W-:Y:S01]  /*1c8e0*/  IMAD.WIDE R22, R0, 0x2, R28 ;  /* 0x0000000200167825 */ /* 0x001fe200078e021c */
[----:B------:R-:W-:-:S02]  /*1c8f0*/  PRMT R16, R16, 0x7632, R16 ;  /* 0x0000763210107816 */ /* 0x000fc40000000010 */
[----:B------:R-:W-:Y:S02]  /*1c900*/  IADD3 R0, R0, c[0x0][0x198], RZ ;  /* 0x0000660000007a10 */ /* 0x000fe40007ffe0ff */
[----:B-----5:R-:W-:Y:S02]  /*1c910*/  ISETP.LT.AND P5, PT, R12, c[0x0][0x178], !P1 ;  /* 0x00005e000c007a0c */ /* 0x020fe40004fa1270 */
[----:B------:R-:W-:Y:S02]  /*1c920*/  ISETP.LT.AND P1, PT, R26, c[0x0][0x178], !P1 ;  /* 0x00005e001a007a0c */ /* 0x000fe40004f21270 */
[----:B------:R-:W-:Y:S02]  /*1c930*/  ISETP.LT.AND P4, PT, R12, c[0x0][0x178], !P2 ;  /* 0x00005e000c007a0c */ /* 0x000fe40005781270 */
[----:B------:R-:W-:-:S07]  /*1c940*/  ISETP.LT.AND P2, PT, R26, c[0x0][0x178], !P2 ;  /* 0x00005e001a007a0c */ /* 0x000fce0005741270 */
[----:B------:R0:W-:Y:S01]  /*1c950*/  @P5 STG.E.U16 [R20.64], R4 ;  /* 0x0000000414005986 */ /* 0x0001e2000c101506 */
[----:B------:R-:W-:-:S03]  /*1c960*/  ISETP.LT.AND P5, PT, R12, c[0x0][0x178], !P0 ;  /* 0x00005e000c007a0c */ /* 0x000fc600047a1270 */
[----:B------:R1:W-:Y:S01]  /*1c970*/  @P1 STG.E.U16 [R22.64], R16 ;  /* 0x0000001016001986 */ /* 0x0003e2000c101506 */
[----:B0-----:R-:W-:Y:S01]  /*1c980*/  IADD3 R4, R27, 0x2c, RZ ;  /* 0x0000002c1b047810 */ /* 0x001fe20007ffe0ff */
[----:B------:R-:W-:-:S03]  /*1c990*/  IMAD.WIDE R20, R0, 0x2, R2 ;  /* 0x0000000200147825 */ /* 0x000fc600078e0202 */
[----:B------:R-:W-:Y:S02]  /*1c9a0*/  ISETP.GE.AND P1, PT, R4, c[0x0][0x17c], PT ;  /* 0x00005f0004007a0c */ /* 0x000fe40003f26270 */
[----:B------:R-:W-:Y:S01]  /*1c9b0*/  IADD3 R4, R0, c[0x0][0x198], RZ ;  /* 0x0000660000047a10 */ /* 0x000fe20007ffe0ff */
[----:B--2---:R0:W-:Y:S01]  /*1c9c0*/  @P4 STG.E.U16 [R20.64], R25 ;  /* 0x0000001914004986 */ /* 0x0041e2000c101506 */
[----:B------:R-:W-:-:S03]  /*1c9d0*/  ISETP.LT.AND P0, PT, R26, c[0x0][0x178], !P0 ;  /* 0x00005e001a007a0c */ /* 0x000fc60004701270 */
[----:B-1----:R-:W-:Y:S01]  /*1c9e0*/  IMAD.WIDE R22, R4, 0x2, R2 ;  /* 0x0000000204167825 */ /* 0x002fe200078e0202 */
[----:B------:R-:W-:-:S03]  /*1c9f0*/  ISETP.GE.AND P4, PT, R8, c[0x0][0x17c], PT ;  /* 0x00005f0008007a0c */ /* 0x000fc60003f86270 */
[----:B0-----:R-:W-:Y:S01]  /*1ca00*/  IMAD.WIDE R20, R0, 0x2, R28 ;  /* 0x0000000200147825 */ /* 0x001fe200078e021c */
[----:B------:R-:W-:Y:S02]  /*1ca10*/  PRMT R0, R25, 0x7632, R0 ;  /* 0x0000763219007816 */ /* 0x000fe40000000000 */
[----:B------:R-:W-:Y:S01]  /*1ca20*/  PRMT R8, R5, 0x7632, R8 ;  /* 0x0000763205087816 */ /* 0x000fe20000000008 */
[----:B------:R-:W2:Y:S04]  /*1ca30*/  LDL.LU R25, [R1+0x64] ;  /* 0x0000640001197983 */ /* 0x000ea80000300800 */
[----:B------:R-:W-:Y:S04]  /*1ca40*/  @P2 STG.E.U16 [R20.64], R5 ;  /* 0x0000000514002986 */ /* 0x000fe8000c101506 */
[----:B------:R0:W-:Y:S02]  /*1ca50*/  @P5 STG.E.U16 [R22.64], R0 ;  /* 0x0000000016005986 */ /* 0x0001e4000c101506 */
[C---:B0-----:R-:W-:Y:S01]  /*1ca60*/  IADD3 R0, R4.reuse, c[0x0][0x198], RZ ;  /* 0x0000660004007a10 */ /* 0x041fe20007ffe0ff */
[----:B------:R-:W-:-:S05]  /*1ca70*/  IMAD.WIDE R4, R4, 0x2, R28 ;  /* 0x0000000204047825 */ /* 0x000fca00078e021c */
[----:B------:R0:W-:Y:S04]  /*1ca80*/  @P0 STG.E.U16 [R4.64], R8 ;  /* 0x0000000804000986 */ /* 0x0001e8000c101506 */
[----:B0-----:R-:W4:Y:S01]  /*1ca90*/  LDL R5, [R1+0x404] ;  /* 0x0004040001057983 */ /* 0x001f220000100800 */
[----:B------:R-:W-:Y:S01]  /*1caa0*/  ISETP.LT.AND P2, PT, R12, c[0x0][0x178], !P3 ;  /* 0x00005e000c007a0c */ /* 0x000fe20005f41270 */
[----:B------:R-:W-:Y:S01]  /*1cab0*/  IMAD.WIDE R20, R0, 0x2, R2 ;  /* 0x0000000200147825 */ /* 0x000fe200078e0202 */
[----:B------:R-:W-:-:S03]  /*1cac0*/  ISETP.LT.AND P3, PT, R26, c[0x0][0x178], !P3 ;  /* 0x00005e001a007a0c */ /* 0x000fc60005f61270 */
[C---:B------:R-:W-:Y:S01]  /*1cad0*/  IMAD.WIDE R22, R0.reuse, 0x2, R28 ;  /* 0x0000000200167825 */ /* 0x040fe200078e021c */
[----:B------:R-:W-:Y:S02]  /*1cae0*/  IADD3 R12, R27, 0x2e, RZ ;  /* 0x0000002e1b0c7810 */ /* 0x000fe40007ffe0ff */
[----:B------:R-:W-:-:S05]  /*1caf0*/  IADD3 R8, R0, c[0x0][0x198], RZ ;  /* 0x0000660000087a10 */ /* 0x000fca0007ffe0ff */
[----:B---3--:R0:W-:Y:S01]  /*1cb00*/  @P2 STG.E.U16 [R20.64], R24 ;  /* 0x0000001814002986 */ /* 0x0081e2000c101506 */
[----:B------:R-:W-:-:S03]  /*1cb10*/  ISETP.GE.AND P5, PT, R12, c[0x0][0x17c], PT ;  /* 0x00005f000c007a0c */ /* 0x000fc60003fa6270 */
[----:B------:R1:W-:Y:S01]  /*1cb20*/  @P3 STG.E.U16 [R22.64], R9 ;  /* 0x0000000916003986 */ /* 0x0003e2000c101506 */
[----:B------:R-:W-:Y:S02]  /*1cb30*/  PRMT R12, R24, 0x7632, R12 ;  /* 0x00007632180c7816 */ /* 0x000fe4000000000c */
[C---:B0-----:R-:W-:Y:S02]  /*1cb40*/  IADD3 R24, R27.reuse, 0x30, RZ ;  /* 0x000000301b187810 */ /* 0x041fe40007ffe0ff */
[----:B------:R-:W-:Y:S02]  /*1cb50*/  IADD3 R16, R27, 0x2f, RZ ;  /* 0x0000002f1b107810 */ /* 0x000fe40007ffe0ff */
[----:B------:R-:W-:Y:S02]  /*1cb60*/  IADD3 R0, R8, c[0x0][0x198], RZ ;  /* 0x0000660008007a10 */ /* 0x000fe40007ffe0ff */
[----:B------:R-:W-:Y:S02]  /*1cb70*/  ISETP.GE.AND P0, PT, R16, c[0x0][0x17c], PT ;  /* 0x00005f0010007a0c */ /* 0x000fe40003f06270 */
[----:B------:R-:W-:Y:S01]  /*1cb80*/  PRMT R16, R9, 0x7632, R16 ;  /* 0x0000763209107816 */ /* 0x000fe20000000010 */
[----:B------:R-:W-:Y:S01]  /*1cb90*/  IMAD.WIDE R20, R0, 0x2, R2 ;  /* 0x0000000200147825 */ /* 0x000fe200078e0202 */
[----:B----4-:R-:W-:-:S02]  /*1cba0*/  ISETP.LT.AND P2, PT, R5, c[0x0][0x178], !P6 ;  /* 0x00005e0005007a0c */ /* 0x010fc40007741270 */
[----:B------:R-:W-:Y:S01]  /*1cbb0*/  ISETP.LT.AND P3, PT, R5, c[0x0][0x178], !P1 ;  /* 0x00005e0005007a0c */ /* 0x000fe20004f61270 */
[----:B------:R-:W-:Y:S01]  /*1cbc0*/  IMAD.WIDE R4, R8, 0x2, R2 ;  /* 0x0000000208047825 */ /* 0x000fe200078e0202 */
[----:B------:R-:W-:-:S09]  /*1cbd0*/  ISETP.LT.AND P6, PT, R26, c[0x0][0x178], !P6 ;  /* 0x00005e001a007a0c */ /* 0x000fd200077c1270 */
[----:B------:R-:W-:Y:S01]  /*1cbe0*/  @P2 STG.E.U16 [R4.64], R12 ;  /* 0x0000000c04002986 */ /* 0x000fe2000c101506 */
[----:B------:R-:W-:-:S03]  /*1cbf0*/  ISETP.GE.AND P2, PT, R24, c[0x0][0x17c], PT ;  /* 0x00005f0018007a0c */ /* 0x000fc60003f46270 */
[----:B------:R-:W3:Y:S01]  /*1cc00*/  LDL.LU R24, [R1+0x404] ;  /* 0x0004040001187983 */ /* 0x000ee20000300800 */
[----:B-1----:R-:W-:-:S05]  /*1cc10*/  IMAD.WIDE R8, R8, 0x2, R28 ;  /* 0x0000000208087825 */ /* 0x002fca00078e021c */
[----:B------:R-:W-:Y:S04]  /*1cc20*/  @P6 STG.E.U16 [R8.64], R16 ;  /* 0x0000001008006986 */ /* 0x000fe8000c101506 */
[----:B--2---:R0:W-:Y:S04]  /*1cc30*/  @P3 STG.E.U16 [R20.64], R25 ;  /* 0x0000001914003986 */ /* 0x0041e8000c101506 */
[----:B0-----:R-:W2:Y:S01]  /*1cc40*/  LDL.LU R21, [R1+0x44] ;  /* 0x0000440001157983 */ /* 0x001ea20000300800 */
[----:B------:R-:W-:-:S03]  /*1cc50*/  PRMT R12, R25, 0x7632, R12 ;  /* 0x00007632190c7816 */ /* 0x000fc6000000000c */
[----:B------:R-:W4:Y:S01]  /*1cc60*/  LDL.LU R25, [R1+0xd8] ;  /* 0x0000d80001197983 */ /* 0x000f220000300800 */
[----:B------:R-:W-:Y:S01]  /*1cc70*/  ISETP.LT.AND P1, PT, R26, c[0x0][0x178], !P1 ;  /* 0x00005e001a007a0c */ /* 0x000fe20004f21270 */
[C---:B------:R-:W-:Y:S01]  /*1cc80*/  IMAD.WIDE R22, R0.reuse, 0x2, R28 ;  /* 0x0000000200167825 */ /* 0x040fe200078e021c */
[----:B------:R-:W-:-:S04]  /*1cc90*/  IADD3 R4, R0, c[0x0][0x198], RZ ;  /* 0x0000660000047a10 */ /* 0x000fc80007ffe0ff */
[C---:B------:R-:W-:Y:S01]  /*1cca0*/  IADD3 R0, R4.reuse, c[0x0][0x198], RZ ;  /* 0x0000660004007a10 */ /* 0x040fe20007ffe0ff */
[----:B------:R-:W-:-:S04]  /*1ccb0*/  IMAD.WIDE R8, R4, 0x2, R2 ;  /* 0x0000000204087825 */ /* 0x000fc800078e0202 */
[----:B------:R-:W-:Y:S02]  /*1ccc0*/  IMAD.WIDE R4, R4, 0x2, R28 ;  /* 0x0000000204047825 */ /* 0x000fe400078e021c */
[----:B------:R0:W-:Y:S02]  /*1ccd0*/  @P1 STG.E.U16 [R22.64], R13 ;  /* 0x0000000d16001986 */ /* 0x0001e4000c101506 */
[----:B0-----:R-:W-:Y:S02]  /*1cce0*/  PRMT R13, R13, 0x7632, R13 ;  /* 0x000076320d0d7816 */ /* 0x001fe4000000000d */
[----:B---3--:R-:W-:Y:S02]  /*1ccf0*/  ISETP.LT.AND P3, PT, R24, c[0x0][0x178], !P4 ;  /* 0x00005e0018007a0c */ /* 0x008fe40006761270 */
[----:B------:R-:W-:Y:S02]  /*1cd00*/  ISETP.LT.AND P4, PT, R26, c[0x0][0x178], !P4 ;  /* 0x00005e001a007a0c */ /* 0x000fe40006781270 */
[----:B------:R-:W-:-:S02]  /*1cd10*/  ISETP.LT.AND P6, PT, R24, c[0x0][0x178], !P5 ;  /* 0x00005e0018007a0c */ /* 0x000fc40006fc1270 */
[----:B------:R-:W-:-:S07]  /*1cd20*/  ISETP.LT.AND P5, PT, R26, c[0x0][0x178], !P5 ;  /* 0x00005e001a007a0c */ /* 0x000fce0006fa1270 */
[----:B------:R0:W-:Y:S04]  /*1cd30*/  @P3 STG.E.U16 [R8.64], R12 ;  /* 0x0000000c08003986 */ /* 0x0001e8000c101506 */
[----:B------:R1:W-:Y:S01]  /*1cd40*/  @P4 STG.E.U16 [R4.64], R13 ;  /* 0x0000000d04004986 */ /* 0x0003e2000c101506 */
[----:B------:R-:W-:Y:S02]  /*1cd50*/  ISETP.LT.AND P4, PT, R24, c[0x0][0x178], !P0 ;  /* 0x00005e0018007a0c */ /* 0x000fe40004781270 */
[----:B------:R-:W-:Y:S01]  /*1cd60*/  ISETP.LT.AND P0, PT, R26, c[0x0][0x178], !P0 ;  /* 0x00005e001a007a0c */ /* 0x000fe20004701270 */
[----:B0-----:R-:W-:-:S04]  /*1cd70*/  IMAD.WIDE R8, R0, 0x2, R2 ;  /* 0x0000000200087825 */ /* 0x001fc800078e0202 */
[C---:B-1----:R-:W-:Y:S01]  /*1cd80*/  IMAD.WIDE R4, R0.reuse, 0x2, R28 ;  /* 0x0000000200047825 */ /* 0x042fe200078e021c */
[----:B------:R-:W-:Y:S01]  /*1cd90*/  IADD3 R0, R0, c[0x0][0x198], RZ ;  /* 0x0000660000007a10 */ /* 0x000fe20007ffe0ff */
[----:B--2---:R0:W-:Y:S01]  /*1cda0*/  @P6 STG.E.U16 [R8.64], R21 ;  /* 0x0000001508006986 */ /* 0x0041e2000c101506 */
[----:B------:R-:W-:-:S03]  /*1cdb0*/  PRMT R13, R21, 0x7632, R13 ;  /* 0x00007632150d7816 */ /* 0x000fc6000000000d */
[----:B------:R1:W-:Y:S01]  /*1cdc0*/  @P5 STG.E.U16 [R4.64], R17 ;  /* 0x0000001104005986 */ /* 0x0003e2000c101506 */
[----:B------:R-:W-:-:S03]  /*1cdd0*/  ISETP.LT.AND P5, PT, R24, c[0x0][0x178], !P2 ;  /* 0x00005e0018007a0c */ /* 0x000fc600057a1270 */
[----:B0-----:R-:W2:Y:S01]  /*1cde0*/  LDL.LU R21, [R1+0x78] ;  /* 0x0000780001157983 */ /* 0x001ea20000300800 */
[----:B-1----:R-:W-:Y:S01]  /*1cdf0*/  IMAD.WIDE R4, R0, 0x2, R2 ;  /* 0x0000000200047825 */ /* 0x002fe200078e0202 */
[----:B------:R-:W-:-:S03]  /*1ce00*/  PRMT R17, R17, 0x7632, R17 ;  /* 0x0000763211117816 */ /* 0x000fc60000000011 */
[C---:B------:R-:W-:Y:S01]  /*1ce10*/  IMAD.WIDE R8, R0.reuse, 0x2, R28 ;  /* 0x0000000200087825 */ /* 0x040fe200078e021c */
[----:B------:R0:W-:Y:S04]  /*1ce20*/  @P4 STG.E.U16 [R4.64], R13 ;  /* 0x0000000d04004986 */ /* 0x0001e8000c101506 */
[----:B------:R1:W-:Y:S01]  /*1ce30*/  @P0 STG.E.U16 [R8.64], R17 ;  /* 0x0000001108000986 */ /* 0x0003e2000c101506 */
[----:B0-----:R-:W-:-:S05]  /*1ce40*/  IADD3 R4, R0, c[0x0][0x198], RZ ;  /* 0x0000660000047a10 */ /* 0x001fca0007ffe0ff */
[----:B-1----:R-:W-:Y:S01]  /*1ce50*/  IMAD.WIDE R8, R4, 0x2, R2 ;  /* 0x0000000204087825 */ /* 0x002fe200078e0202 */
[----:B----4-:R-:W-:-:S04]  /*1ce60*/  PRMT R13, R25, 0x7632, R13 ;  /* 0x00007632190d7816 */ /* 0x010fc8000000000d */
[----:B------:R0:W-:Y:S04]  /*1ce70*/  @P5 STG.E.U16 [R8.64], R25 ;  /* 0x0000001908005986 */ /* 0x0001e8000c101506 */
[----:B0-----:R-:W3:Y:S01]  /*1ce80*/  LDL.LU R25, [R1+0x68] ;  /* 0x0000680001197983 */ /* 0x001ee20000300800 */
[----:B------:R-:W-:Y:S02]  /*1ce90*/  IADD3 R16, R27, 0x31, RZ ;  /* 0x000000311b107810 */ /* 0x000fe40007ffe0ff */
[----:B------:R-:W-:Y:S01]  /*1cea0*/  ISETP.LT.AND P2, PT, R26, c[0x0][0x178], !P2 ;  /* 0x00005e001a007a0c */ /* 0x000fe20005741270 */
[----:B------:R-:W4:Y:S01]  /*1ceb0*/  LDL.LU R23, [R1+0x48] ;  /* 0x0000480001177983 */ /* 0x000f220000300800 */
[----:B------:R-:W-:-:S04]  /*1cec0*/  ISETP.GE.AND P1, PT, R16, c[0x0][0x17c], PT ;  /* 0x00005f0010007a0c */ /* 0x000fc80003f26270 */
[----:B------:R-:W-:Y:S02]  /*1ced0*/  ISETP.LT.AND P0, PT, R24, c[0x0][0x178], !P1 ;  /* 0x00005e0018007a0c */ /* 0x000fe40004f01270 */
[C---:B------:R-:W-:Y:S01]  /*1cee0*/  IADD3 R0, R4.reuse, c[0x0][0x198], RZ ;  /* 0x0000660004007a10 */ /* 0x040fe20007ffe0ff */
[----:B------:R-:W-:Y:S01]  /*1cef0*/  IMAD.WIDE R4, R4, 0x2, R28 ;  /* 0x0000000204047825 */ /* 0x000fe200078e021c */
[C---:B------:R-:W-:Y:S02]  /*1cf00*/  IADD3 R20, R27.reuse, 0x32, RZ ;  /* 0x000000321b147810 */ /* 0x040fe40007ffe0ff */
[----:B------:R-:W-:Y:S01]  /*1cf10*/  ISETP.LT.AND P1, PT, R26, c[0x0][0x178], !P1 ;  /* 0x00005e001a007a0c */ /* 0x000fe20004f21270 */
[----:B------:R-:W-:Y:S01]  /*1cf20*/  IMAD.WIDE R8, R0, 0x2, R2 ;  /* 0x0000000200087825 */ /* 0x000fe200078e0202 */
[----:B------:R-:W-:Y:S02]  /*1cf30*/  ISETP.GE.AND P3, PT, R20, c[0x0][0x17c], PT ;  /* 0x00005f0014007a0c */ /* 0x000fe40003f66270 */
[----:B------:R-:W-:Y:S01]  /*1cf40*/  IADD3 R12, R27, 0x33, RZ ;  /* 0x000000331b0c7810 */ /* 0x000fe20007ffe0ff */
[----:B------:R0:W-:Y:S01]  /*1cf50*/  @P2 STG.E.U16 [R4.64], R6 ;  /* 0x0000000604002986 */ /* 0x0001e2000c101506 */
[----:B------:R-:W-:-:S02]  /*1cf60*/  PRMT R20, R6, 0x7632, R20 ;  /* 0x0000763206147816 */ /* 0x000fc40000000014 */
[----:B------:R-:W-:Y:S01]  /*1cf70*/  ISETP.GE.AND P6, PT, R12, c[0x0][0x17c], PT ;  /* 0x00005f000c007a0c */ /* 0x000fe20003fc6270 */
[----:B------:R1:W-:Y:S01]  /*1cf80*/  @P0 STG.E.U16 [R8.64], R13 ;  /* 0x0000000d08000986 */ /* 0x0003e2000c101506 */
[----:B------:R-:W-:Y:S02]  /*1cf90*/  ISETP.LT.AND P0, PT, R24, c[0x0][0x178], !P3 ;  /* 0x00005e0018007a0c */ /* 0x000fe40005f01270 */
[----:B------:R-:W-:Y:S02]  /*1cfa0*/  IADD3 R12, R27, 0x34, RZ ;  /* 0x000000341b0c7810 */ /* 0x000fe40007ffe0ff */
[----:B------:R-:W-:Y:S02]  /*1cfb0*/  ISETP.LT.AND P3, PT, R26, c[0x0][0x178], !P3 ;  /* 0x00005e001a007a0c */ /* 0x000fe40005f61270 */
[C---:B------:R-:W-:Y:S01]  /*1cfc0*/  IADD3 R17, R0.reuse, c[0x0][0x198], RZ ;  /* 0x0000660000117a10 */ /* 0x040fe20007ffe0ff */
[----:B0-----:R-:W-:Y:S01]  /*1cfd0*/  IMAD.WIDE R4, R0, 0x2, R28 ;  /* 0x0000000200047825 */ /* 0x001fe200078e021c */
[----:B------:R-:W-:-:S02]  /*1cfe0*/  ISETP.GE.AND P4, PT, R12, c[0x0][0x17c], PT ;  /* 0x00005f000c007a0c */ /* 0x000fc40003f86270 */
[----:B------:R-:W-:Y:S02]  /*1cff0*/  IADD3 R12, R27, 0x35, RZ ;  /* 0x000000351b0c7810 */ /* 0x000fe40007ffe0ff */
[----:B------:R0:W-:Y:S01]  /*1d000*/  @P1 STG.E.U16 [R4.64], R20 ;  /* 0x0000001404001986 */ /* 0x0001e2000c101506 */
[----:B------:R-:W-:Y:S01]  /*1d010*/  ISETP.LT.AND P2, PT, R24, c[0x0][0x178], !P6 ;  /* 0x00005e0018007a0c */ /* 0x000fe20007741270 */
[----:B-1----:R-:W-:Y:S01]  /*1d020*/  IMAD.WIDE R8, R17, 0x2, R28 ;  /* 0x0000000211087825 */ /* 0x002fe200078e021c */
[----:B------:R-:W-:Y:S02]  /*1d030*/  ISETP.GE.AND P5, PT, R12, c[0x0][0x17c], PT ;  /* 0x00005f000c007a0c */ /* 0x000fe40003fa6270 */
[----:B------:R-:W-:Y:S02]  /*1d040*/  IADD3 R12, R27, 0x36, RZ ;  /* 0x000000361b0c7810 */ /* 0x000fe40007ffe0ff */
[C---:B------:R-:W-:Y:S01]  /*1d050*/  IADD3 R6, R17.reuse, c[0x0][0x198], RZ ;  /* 0x0000660011067a10 */ /* 0x040fe20007ffe0ff */
[----:B0-----:R-:W-:Y:S01]  /*1d060*/  IMAD.WIDE R4, R17, 0x2, R2 ;  /* 0x0000000211047825 */ /* 0x001fe200078e0202 */
[----:B------:R-:W-:-:S02]  /*1d070*/  ISETP.LT.AND P6, PT, R26, c[0x0][0x178], !P6 ;  /* 0x00005e001a007a0c */ /* 0x000fc400077c1270 */
[----:B------:R-:W-:Y:S01]  /*1d080*/  ISETP.GE.AND P1, PT, R12, c[0x0][0x17c], PT ;  /* 0x00005f000c007a0c */ /* 0x000fe20003f26270 */
[----:B------:R-:W-:Y:S01]  /*1d090*/  IMAD.WIDE R12, R6, 0x2, R2 ;  /* 0x00000002060c7825 */ /* 0x000fe200078e0202 */
[----:B--2---:R0:W-:Y:S01]  /*1d0a0*/  @P0 STG.E.U16 [R4.64], R21 ;  /* 0x0000001504000986 */ /* 0x0041e2000c101506 */
[----:B------:R-:W-:-:S03]  /*1d0b0*/  PRMT R16, R21, 0x7632, R16 ;  /* 0x0000763215107816 */ /* 0x000fc60000000010 */
[----:B------:R1:W-:Y:S01]  /*1d0c0*/  @P3 STG.E.U16 [R8.64], R10 ;  /* 0x0000000a08003986 */ /* 0x0003e2000c101506 */
[----:B------:R-:W-:-:S03]  /*1d0d0*/  ISETP.LT.AND P3, PT, R24, c[0x0][0x178], !P4 ;  /* 0x00005e0018007a0c */ /* 0x000fc60006761270 */
[----:B------:R2:W-:Y:S01]  /*1d0e0*/  @P2 STG.E.U16 [R12.64], R16 ;  /* 0x000000100c002986 */ /* 0x0005e2000c101506 */
[C---:B0-----:R-:W-:Y:S01]  /*1d0f0*/  IADD3 R21, R6.reuse, c[0x0][0x198], RZ ;  /* 0x0000660006157a10 */ /* 0x041fe20007ffe0ff */
[----:B------:R-:W-:-:S04]  /*1d100*/  IMAD.WIDE R4, R6, 0x2, R28 ;  /* 0x0000000206047825 */ /* 0x000fc800078e021c */
[----:B-1----:R-:W-:Y:S01]  /*1d110*/  IMAD.WIDE R8, R21, 0x2, R2 ;  /* 0x0000000215087825 */ /* 0x002fe200078e0202 */
[----:B--2---:R-:W-:-:S05]  /*1d120*/  PRMT R13, R10, 0x7632, R13 ;  /* 0x000076320a0d7816 */ /* 0x004fca000000000d */
[----:B------:R-:W-:Y:S04]  /*1d130*/  @P6 STG.E.U16 [R4.64], R13 ;  /* 0x0000000d04006986 */ /* 0x000fe8000c101506 */
[----:B---3--:R0:W-:Y:S01]  /*1d140*/  @P3 STG.E.U16 [R8.64], R25 ;  /* 0x0000001908003986 */ /* 0x0081e2000c101506 */
[----:B------:R-:W-:-:S03]  /*1d150*/  PRMT R10, R25, 0x7632, R10 ;  /* 0x00007632190a7816 */ /* 0x000fc6000000000a */
[----:B0-----:R-:W2:Y:S01]  /*1d160*/  LDL.LU R25, [R1+0xdc] ;  /* 0x0000dc0001197983 */ /* 0x001ea20000300800 */
[----:B------:R-:W-:Y:S01]  /*1d170*/  ISETP.LT.AND P4, PT, R26, c[0x0][0x178], !P4 ;  /* 0x00005e001a007a0c */ /* 0x000fe20006781270 */
[C---:B------:R-:W-:Y:S01]  /*1d180*/  IMAD.WIDE R4, R21.reuse, 0x2, R28 ;  /* 0x0000000215047825 */ /* 0x040fe200078e021c */
[----:B------:R-:W-:Y:S01]  /*1d190*/  ISETP.LT.AND P2, PT, R24, c[0x0][0x178], !P5 ;  /* 0x00005e0018007a0c */ /* 0x000fe20006f41270 */
[----:B------:R-:W3:Y:S01]  /*1d1a0*/  LDL.LU R22, [R1+0x7c] ;  /* 0x00007c0001167983 */ /* 0x000ee20000300800 */
[----:B------:R-:W-:Y:S02]  /*1d1b0*/  IADD3 R17, R21, c[0x0][0x198], RZ ;  /* 0x0000660015117a10 */ /* 0x000fe40007ffe0ff */
[----:B------:R-:W-:Y:S02]  /*1d1c0*/  ISETP.LT.AND P5, PT, R26, c[0x0][0x178], !P5 ;  /* 0x00005e001a007a0c */ /* 0x000fe40006fa1270 */
[----:B------:R-:W-:Y:S01]  /*1d1d0*/  IADD3 R0, R27, 0x37, RZ ;  /* 0x000000371b007810 */ /* 0x000fe20007ffe0ff */
[----:B------:R-:W-:-:S04]  /*1d1e0*/  IMAD.WIDE R8, R17, 0x2, R2 ;  /* 0x0000000211087825 */ /* 0x000fc800078e0202 */
[----:B------:R0:W-:Y:S01]  /*1d1f0*/  @P4 STG.E.U16 [R4.64], R14 ;  /* 0x0000000e04004986 */ /* 0x0001e2000c101506 */
[----:B------:R-:W-:Y:S02]  /*1d200*/  ISETP.LT.AND P4, PT, R24, c[0x0][0x178], !P1 ;  /* 0x00005e0018007a0c */ /* 0x000fe40004f81270 */
[----:B------:R-:W-:Y:S02]  /*1d210*/  ISETP.LT.AND P1, PT, R26, c[0x0][0x178], !P1 ;  /* 0x00005e001a007a0c */ /* 0x000fe40004f21270 */
[----:B------:R-:W-:Y:S01]  /*1d220*/  IADD3 R21, R17, c[0x0][0x198], RZ ;  /* 0x0000660011157a10 */ /* 0x000fe20007ffe0ff */
[----:B------:R1:W-:Y:S01]  /*1d230*/  @P2 STG.E.U16 [R8.64], R10 ;  /* 0x0000000a08002986 */ /* 0x0003e2000c101506 */
[----:B------:R-:W-:Y:S02]  /*1d240*/  ISETP.GE.AND P0, PT, R0, c[0x0][0x17c], PT ;  /* 0x00005f0000007a0c */ /* 0x000fe40003f06270 */
[----:B------:R-:W-:Y:S02]  /*1d250*/  PRMT R16, R14, 0x7632, R16 ;  /* 0x000076320e107816 */ /* 0x000fe40000000010 */
[----:B------:R-:W-:Y:S01]  /*1d260*/  IADD3 R0, R27, 0x38, RZ ;  /* 0x000000381b007810 */ /* 0x000fe20007ffe0ff */
[----:B0-----:R-:W-:Y:S01]  /*1d270*/  IMAD.WIDE R4, R17, 0x2, R28 ;  /* 0x0000000211047825 */ /* 0x001fe200078e021c */
[----:B------:R-:W-:-:S03]  /*1d280*/  IADD3 R6, R27, 0x3a, RZ ;  /* 0x0000003a1b067810 */ /* 0x000fc60007ffe0ff */
[----:B------:R-:W-:-:S04]  /*1d290*/  IMAD.WIDE R12, R21, 0x2, R28 ;  /* 0x00000002150c7825 */ /* 0x000fc800078e021c */
[----:B-1----:R-:W-:Y:S01]  /*1d2a0*/  IMAD.WIDE R8, R21, 0x2, R2 ;  /* 0x0000000215087825 */ /* 0x002fe200078e0202 */
[----:B------:R-:W-:Y:S01]  /*1d2b0*/  ISETP.GE.AND P6, PT, R0, c[0x0][0x17c], PT ;  /* 0x00005f0000007a0c */ /* 0x000fe20003fc6270 */
[----:B------:R-:W-:Y:S01]  /*1d2c0*/  @P5 STG.E.U16 [R4.64], R16 ;  /* 0x0000001004005986 */ /* 0x000fe2000c101506 */
[----:B------:R-:W-:-:S03]  /*1d2d0*/  IADD3 R0, R27, 0x39, RZ ;  /* 0x000000391b007810 */ /* 0x000fc60007ffe0ff */
[----:B----4-:R0:W-:Y:S01]  /*1d2e0*/  @P4 STG.E.U16 [R8.64], R23 ;  /* 0x0000001708004986 */ /* 0x0101e2000c101506 */
[----:B------:R-:W-:Y:S02]  /*1d2f0*/  ISETP.LT.AND P4, PT, R24, c[0x0][0x178], !P0 ;  /* 0x00005e0018007a0c */ /* 0x000fe40004781270 */
[----:B------:R-:W-:Y:S01]  /*1d300*/  ISETP.LT.AND P0, PT, R26, c[0x0][0x178], !P0 ;  /* 0x00005e001a007a0c */ /* 0x000fe20004701270 */
[----:B------:R1:W-:Y:S01]  /*1d310*/  @P1 STG.E.U16 [R12.64], R18 ;  /* 0x000000120c001986 */ /* 0x0003e2000c101506 */
[----:B------:R-:W-:Y:S02]  /*1d320*/  IADD3 R21, R21, c[0x0][0x198], RZ ;  /* 0x0000660015157a10 */ /* 0x000fe40007ffe0ff */
[----:B------:R-:W-:Y:S02]  /*1d330*/  ISETP.LT.AND P1, PT, R24, c[0x0][0x178], !P6 ;  /* 0x00005e0018007a0c */ /* 0x000fe40007721270 */
[----:B------:R-:W-:Y:S02]  /*1d340*/  ISETP.GE.AND P2, PT, R6, c[0x0][0x17c], PT ;  /* 0x00005f0006007a0c */ /* 0x000fe40003f46270 */
[----:B------:R-:W-:-:S02]  /*1d350*/  ISETP.GE.AND P3, PT, R0, c[0x0][0x17c], PT ;  /* 0x00005f0000007a0c */ /* 0x000fc40003f66270 */
[----:B------:R-:W-:Y:S02]  /*1d360*/  PRMT R6, R23, 0x7632, R6 ;  /* 0x0000763217067816 */ /* 0x000fe40000000006 */
[----:B------:R-:W-:Y:S02]  /*1d370*/  IADD3 R0, R27, 0x3b, RZ ;  /* 0x0000003b1b007810 */ /* 0x000fe40007ffe0ff */
[C---:B0-----:R-:W-:Y:S01]  /*1d380*/  IADD3 R23, R21.reuse, c[0x0][0x198], RZ ;  /* 0x0000660015177a10 */ /* 0x041fe20007ffe0ff */
[C---:B------:R-:W-:Y:S01]  /*1d390*/  IMAD.WIDE R4, R21.reuse, 0x2, R2 ;  /* 0x0000000215047825 */ /* 0x040fe200078e0202 */
[----:B------:R-:W-:Y:S02]  /*1d3a0*/  ISETP.GE.AND P5, PT, R0, c[0x0][0x17c], PT ;  /* 0x00005f0000007a0c */ /* 0x000fe40003fa6270 */
[----:B------:R-:W-:Y:S01]  /*1d3b0*/  PRMT R10, R18, 0x7632, R10 ;  /* 0x00007632120a7816 */ /* 0x000fe2000000000a */
[----:B------:R-:W-:Y:S01]  /*1d3c0*/  IMAD.WIDE R8, R21, 0x2, R28 ;  /* 0x0000000215087825 */ /* 0x000fe200078e021c */
[----:B------:R-:W-:-:S02]  /*1d3d0*/  IADD3 R0, R27, 0x3c, RZ ;  /* 0x0000003c1b007810 */ /* 0x000fc40007ffe0ff */
[----:B------:R-:W-:Y:S01]  /*1d3e0*/  ISETP.LT.AND P6, PT, R26, c[0x0][0x178], !P6 ;  /* 0x00005e001a007a0c */ /* 0x000fe200077c1270 */
[----:B-1----:R-:W-:Y:S01]  /*1d3f0*/  IMAD.WIDE R12, R23, 0x2, R2 ;  /* 0x00000002170c7825 */ /* 0x002fe200078e0202 */
[----:B------:R-:W-:Y:S01]  /*1d400*/  @P4 STG.E.U16 [R4.64], R6 ;  /* 0x0000000604004986 */ /* 0x000fe2000c101506 */
[----:B------:R-:W-:-:S03]  /*1d410*/  ISETP.GE.AND P4, PT, R0, c[0x0][0x17c], PT ;  /* 0x00005f0000007a0c */ /* 0x000fc60003f86270 */
[----:B------:R0:W-:Y:S01]  /*1d420*/  @P0 STG.E.U16 [R8.64], R10 ;  /* 0x0000000a08000986 */ /* 0x0001e2000c101506 */
[----:B------:R-:W-:Y:S01]  /*1d430*/  IMAD.WIDE R16, R23, 0x2, R28 ;  /* 0x0000000217107825 */ /* 0x000fe200078e021c */
[C---:B0-----:R-:W-:Y:S02]  /*1d440*/  IADD3 R10, R27.reuse, 0x3d, RZ ;  /* 0x0000003d1b0a7810 */ /* 0x041fe40007ffe0ff */
[----:B------:R-:W-:Y:S02]  /*1d450*/  IADD3 R6, R27, 0x3e, RZ ;  /* 0x0000003e1b067810 */ /* 0x000fe40007ffe0ff */
[----:B--2---:R-:W-:Y:S01]  /*1d460*/  PRMT R0, R25, 0x7632, R0 ;  /* 0x0000763219007816 */ /* 0x004fe20000000000 */
[----:B------:R0:W-:Y:S04]  /*1d470*/  @P1 STG.E.U16 [R12.64], R25 ;  /* 0x000000190c001986 */ /* 0x0001e8000c101506 */
[----:B------:R1:W-:Y:S04]  /*1d480*/  @P6 STG.E.U16 [R16.64], R7 ;  /* 0x0000000710006986 */ /* 0x0003e8000c101506 */
[----:B0-----:R-:W2:Y:S01]  /*1d490*/  LDL.LU R25, [R1+0x6c] ;  /* 0x00006c0001197983 */ /* 0x001ea20000300800 */
[----:B------:R-:W-:-:S02]  /*1d4a0*/  ISETP.GE.AND P6, PT, R10, c[0x0][0x17c], PT ;  /* 0x00005f000a007a0c */ /* 0x000fc40003fc6270 */
[----:B------:R-:W-:Y:S02]  /*1d4b0*/  IADD3 R10, R27, 0x3f, RZ ;  /* 0x0000003f1b0a7810 */ /* 0x000fe40007ffe0ff */
[----:B------:R-:W4:Y:S01]  /*1d4c0*/  LDL.LU R27, [R1+0x4c] ;  /* 0x00004c00011b7983 */ /* 0x000f220000300800 */
[----:B------:R-:W-:Y:S02]  /*1d4d0*/  ISETP.LT.AND P0, PT, R24, c[0x0][0x178], !P3 ;  /* 0x00005e0018007a0c */ /* 0x000fe40005f01270 */
[----:B------:R-:W-:Y:S02]  /*1d4e0*/  ISETP.LT.AND P3, PT, R26, c[0x0][0x178], !P3 ;  /* 0x00005e001a007a0c */ /* 0x000fe40005f61270 */
[----:B------:R-:W-:Y:S02]  /*1d4f0*/  IADD3 R23, R23, c[0x0][0x198], RZ ;  /* 0x0000660017177a10 */ /* 0x000fe40007ffe0ff */
[----:B------:R-:W-:Y:S02]  /*1d500*/  ISETP.LT.AND P1, PT, R24, c[0x0][0x178], !P2 ;  /* 0x00005e0018007a0c */ /* 0x000fe40005721270 */
[C---:B------:R-:W-:Y:S01]  /*1d510*/  IADD3 R21, R23.reuse, c[0x0][0x198], RZ ;  /* 0x0000660017157a10 */ /* 0x040fe20007ffe0ff */
[----:B------:R-:W-:Y:S01]  /*1d520*/  IMAD.WIDE R4, R23, 0x2, R2 ;  /* 0x0000000217047825 */ /* 0x000fe200078e0202 */
[----:B------:R-:W-:-:S03]  /*1d530*/  PRMT R14, R7, 0x7632, R14 ;  /* 0x00007632070e7816 */ /* 0x000fc6000000000e */
[----:B------:R-:W-:Y:S01]  /*1d540*/  IMAD.WIDE R8, R23, 0x2, R28 ;  /* 0x0000000217087825 */ /* 0x000fe200078e021c */
[----:B------:R0:W-:Y:S03]  /*1d550*/  @P0 STG.E.U16 [R4.64], R0 ;  /* 0x0000000004000986 */ /* 0x0001e6000c101506 */
[----:B------:R-:W-:Y:S01]  /*1d560*/  IMAD.WIDE R12, R21, 0x2, R2 ;  /* 0x00000002150c7825 */ /* 0x000fe200078e0202 */
[----:B------:R5:W-:Y:S01]  /*1d570*/  @P3 STG.E.U16 [R8.64], R14 ;  /* 0x0000000e08003986 */ /* 0x000be2000c101506 */
[----:B------:R-:W-:-:S03]  /*1d580*/  ISETP.LT.AND P2, PT, R26, c[0x0][0x178], !P2 ;  /* 0x00005e001a007a0c */ /* 0x000fc60005741270 */
[----:B---3--:R3:W-:Y:S01]  /*1d590*/  @P1 STG.E.U16 [R12.64], R22 ;  /* 0x000000160c001986 */ /* 0x0087e2000c101506 */
[----:B------:R-:W-:Y:S02]  /*1d5a0*/  ISETP.LT.AND P1, PT, R24, c[0x0][0x178], !P5 ;  /* 0x00005e0018007a0c */ /* 0x000fe40006f21270 */
[----:B------:R-:W-:Y:S02]  /*1d5b0*/  ISETP.LT.AND P5, PT, R26, c[0x0][0x178], !P5 ;  /* 0x00005e001a007a0c */ /* 0x000fe40006fa1270 */
[C---:B-1----:R-:W-:Y:S02]  /*1d5c0*/  IADD3 R17, R21.reuse, c[0x0][0x198], RZ ;  /* 0x0000660015117a10 */ /* 0x042fe40007ffe0ff */
[----:B------:R-:W-:Y:S01]  /*1d5d0*/  ISETP.LT.AND P3, PT, R24, c[0x0][0x178], !P4 ;  /* 0x00005e0018007a0c */ /* 0x000fe20006761270 */
[----:B0-----:R-:W-:Y:S01]  /*1d5e0*/  IMAD.WIDE R4, R21, 0x2, R28 ;  /* 0x0000000215047825 */ /* 0x001fe200078e021c */
[C---:B------:R-:W-:Y:S02]  /*1d5f0*/  IADD3 R23, R17.reuse, c[0x0][0x198], RZ ;  /* 0x0000660011177a10 */ /* 0x040fe40007ffe0ff */
[----:B------:R-:W-:Y:S01]  /*1d600*/  ISETP.GE.AND P0, PT, R6, c[0x0][0x17c], PT ;  /* 0x00005f0006007a0c */ /* 0x000fe20003f06270 */
[----:B------:R-:W-:Y:S01]  /*1d610*/  IMAD.WIDE R6, R17, 0x2, R2 ;  /* 0x0000000211067825 */ /* 0x000fe200078e0202 */
[----:B------:R-:W-:-:S02]  /*1d620*/  PRMT R16, R22, 0x7632, R16 ;  /* 0x0000763216107816 */ /* 0x000fc40000000010 */
[----:B------:R-:W-:Y:S01]  /*1d630*/  PRMT R0, R11, 0x7632, R0 ;  /* 0x000076320b007816 */ /* 0x000fe20000000000 */
[----:B-----5:R-:W-:Y:S01]  /*1d640*/  IMAD.WIDE R8, R17, 0x2, R28 ;  /* 0x0000000211087825 */ /* 0x020fe200078e021c */
[----:B------:R0:W-:Y:S01]  /*1d650*/  @P2 STG.E.U16 [R4.64], R11 ;  /* 0x0000000b04002986 */ /* 0x0001e2000c101506 */
[----:B------:R-:W-:Y:S02]  /*1d660*/  ISETP.LT.AND P4, PT, R26, c[0x0][0x178], !P4 ;  /* 0x00005e001a007a0c */ /* 0x000fe40006781270 */
[C---:B---3--:R-:W-:Y:S01]  /*1d670*/  IMAD.WIDE R12, R23.reuse, 0x2, R2 ;  /* 0x00000002170c7825 */ /* 0x048fe200078e0202 */
[----:B------:R1:W-:Y:S01]  /*1d680*/  @P1 STG.E.U16 [R6.64], R16 ;  /* 0x0000001006001986 */ /* 0x0003e2000c101506 */
[----:B------:R-:W-:Y:S02]  /*1d690*/  IADD3 R17, R23, c[0x0][0x198], RZ ;  /* 0x0000660017117a10 */ /* 0x000fe40007ffe0ff */
[----:B------:R-:W-:Y:S01]  /*1d6a0*/  ISETP.GE.AND P2, PT, R10, c[0x0][0x17c], PT ;  /* 0x00005f000a007a0c */ /* 0x000fe20003f46270 */
[----:B------:R3:W-:Y:S01]  /*1d6b0*/  @P5 STG.E.U16 [R8.64], R0 ;  /* 0x0000000008005986 */ /* 0x0007e2000c101506 */
[----:B------:R-:W-:-:S02]  /*1d6c0*/  ISETP.LT.AND P5, PT, R24, c[0x0][0x178], !P6 ;  /* 0x00005e0018007a0c */ /* 0x000fc400077a1270 */
[----:B------:R-:W-:Y:S02]  /*1d6d0*/  ISETP.LT.AND P6, PT, R26, c[0x0][0x178], !P6 ;  /* 0x00005e001a007a0c */ /* 0x000fe400077c1270 */
[----:B------:R-:W-:Y:S02]  /*1d6e0*/  IADD3 R21, R17, c[0x0][0x198], RZ ;  /* 0x0000660011157a10 */ /* 0x000fe40007ffe0ff */
[----:B------:R-:W-:Y:S01]  /*1d6f0*/  ISETP.LT.AND P1, PT, R24, c[0x0][0x178], !P2 ;  /* 0x00005e0018007a0c */ /* 0x000fe20005721270 */
[----:B0-----:R-:W-:Y:S01]  /*1d700*/  IMAD.WIDE R4, R23, 0x2, R28 ;  /* 0x0000000217047825 */ /* 0x001fe200078e021c */
[----:B------:R-:W-:Y:S02]  /*1d710*/  ISETP.LT.AND P2, PT, R26, c[0x0][0x178], !P2 ;  /* 0x00005e001a007a0c */ /* 0x000fe40005741270 */
[----:B------:R-:W-:Y:S01]  /*1d720*/  IADD3 R23, R21, c[0x0][0x198], RZ ;  /* 0x0000660015177a10 */ /* 0x000fe20007ffe0ff */
[----:B-1----:R-:W-:Y:S01]  /*1d730*/  IMAD.WIDE R6, R17, 0x2, R2 ;  /* 0x0000000211067825 */ /* 0x002fe200078e0202 */
[----:B------:R-:W-:-:S03]  /*1d740*/  PRMT R14, R15, 0x7632, R14 ;  /* 0x000076320f0e7816 */ /* 0x000fc6000000000e */
[----:B---3--:R-:W-:-:S04]  /*1d750*/  IMAD.WIDE R8, R17, 0x2, R28 ;  /* 0x0000000211087825 */ /* 0x008fc800078e021c */
[----:B------:R-:W-:-:S04]  /*1d760*/  IMAD.WIDE R10, R21, 0x2, R2 ;  /* 0x00000002150a7825 */ /* 0x000fc800078e0202 */
[----:B------:R-:W-:Y:S01]  /*1d770*/  IMAD.WIDE R2, R23, 0x2, R2 ;  /* 0x0000000217027825 */ /* 0x000fe200078e0202 */
[----:B--2---:R0:W-:Y:S01]  /*1d780*/  @P3 STG.E.U16 [R12.64], R25 ;  /* 0x000000190c003986 */ /* 0x0041e2000c101506 */
[----:B------:R-:W-:Y:S02]  /*1d790*/  ISETP.LT.AND P3, PT, R24, c[0x0][0x178], !P0 ;  /* 0x00005e0018007a0c */ /* 0x000fe40004761270 */
[----:B------:R-:W-:Y:S02]  /*1d7a0*/  ISETP.LT.AND P0, PT, R26, c[0x0][0x178], !P0 ;  /* 0x00005e001a007a0c */ /* 0x000fe40004701270 */
[----:B------:R-:W-:Y:S01]  /*1d7b0*/  PRMT R0, R25, 0x7632, R0 ;  /* 0x0000763219007816 */ /* 0x000fe20000000000 */
[----:B------:R4:W-:Y:S04]  /*1d7c0*/  @P4 STG.E.U16 [R4.64], R15 ;  /* 0x0000000f04004986 */ /* 0x0009e8000c101506 */
[----:B------:R1:W-:Y:S01]  /*1d7d0*/  @P5 STG.E.U16 [R6.64], R0 ;  /* 0x0000000006005986 */ /* 0x0003e2000c101506 */
[----:B0-----:R-:W-:-:S03]  /*1d7e0*/  IMAD.WIDE R12, R21, 0x2, R28 ;  /* 0x00000002150c7825 */ /* 0x001fc600078e021c */
[----:B------:R1:W-:Y:S01]  /*1d7f0*/  @P6 STG.E.U16 [R8.64], R14 ;  /* 0x0000000e08006986 */ /* 0x0003e2000c101506 */
[----:B----4-:R-:W-:-:S03]  /*1d800*/  PRMT R5, R27, 0x7632, R5 ;  /* 0x000076321b057816 */ /* 0x010fc60000000005 */
[----:B------:R1:W-:Y:S04]  /*1d810*/  @P3 STG.E.U16 [R10.64], R27 ;  /* 0x0000001b0a003986 */ /* 0x0003e8000c101506 */
[----:B------:R1:W-:Y:S01]  /*1d820*/  @P0 STG.E.U16 [R12.64], R19 ;  /* 0x000000130c000986 */ /* 0x0003e2000c101506 */
[----:B------:R-:W-:-:S03]  /*1d830*/  IMAD.WIDE R28, R23, 0x2, R28 ;  /* 0x00000002171c7825 */ /* 0x000fc600078e021c */
[----:B------:R1:W-:Y:S01]  /*1d840*/  @P1 STG.E.U16 [R2.64], R5 ;  /* 0x0000000502001986 */ /* 0x0003e2000c101506 */
[----:B------:R-:W-:Y:S05]  /*1d850*/  @!P2 EXIT ;  /* 0x000000000000a94d */ /* 0x000fea0003800000 */
[----:B-1----:R-:W-:-:S05]  /*1d860*/  PRMT R14, R19, 0x7632, R14 ;  /* 0x00007632130e7816 */ /* 0x002fca000000000e */
[----:B------:R-:W-:Y:S01]  /*1d870*/  STG.E.U16 [R28.64], R14 ;  /* 0x0000000e1c007986 */ /* 0x000fe2000c101506 */
[----:B------:R-:W-:Y:S05]  /*1d880*/  EXIT ;  /* 0x000000000000794d */ /* 0x000fea0003800000 */
.L_x_4:
[----:B------:R-:W-:-:S00]  /*1d890*/  BRA `(.L_x_4) ;  /* 0xfffffff000007947 */ /* 0x000fc0000383ffff */
[----:B------:R-:W-:-:S00]  /*1d8a0*/  NOP ;  /* 0x0000000000007918 */ /* 0x000fc00000000000 */
        /* <DEDUP_REMOVED lines=13> */
.L_x_5:


//--------------------- .nv.shared.matmul_kernel  --------------------------
	.section	.nv.shared.matmul_kernel,"aw",@nobits
	.sectionflags	@""
	.align	16
